	.target	sm_90a

	.elftype	@"ET_EXEC"


//--------------------- .note.nv.tkinfo           --------------------------
	.section	.note.nv.tkinfo,"",@"SHT_NOTE"
	.sectionflags	@"SHF_NOTE_NV_TKINFO"
	.tkinfo
        /*0018*/ 	.word	0x00000002
        /*0030*/ 	.string	""
        /*0030*/ 	.string	"ptxas"
        /*0030*/ 	.string	"Cuda compilation tools, release 13.0, V13.0.88"
        /*0030*/ 	.string	"Build cuda_13.0.r13.0/compiler.36424714_0"
        /*0030*/ 	.string	"-arch sm_90a -m 64 "



//--------------------- .note.nv.cuinfo           --------------------------
	.section	.note.nv.cuinfo,"",@"SHT_NOTE"
	.sectionflags	@"SHF_NOTE_NV_CUINFO"
        /*0018*/ 	.short	0x0002
        /*001a*/ 	.short	0x005a
        /*001c*/ 	.short	0x0082
	.zero		2


//--------------------- .nv.info                  --------------------------
	.section	.nv.info,"",@"SHT_CUDA_INFO"
	.align	4


	//----- nvinfo : EIATTR_REGCOUNT
	.align		4
        /*0000*/ 	.byte	0x04, 0x2f
        /*0002*/ 	.short	(.L_15 - .L_14)
	.align		4
.L_14:
        /*0004*/ 	.word	index@(_ZN7cutlass13device_kernelINS_4gemm6kernel13GemmUniversalINS1_17GroupProblemShapeIN4cute5tupleIJiiiEEEEENS1_10collective13CollectiveMmaINS1_39MainloopSm90ArrayTmaGmmaWarpSpecializedILi8ENS6_IJNS5_1CILi2EEENSC_ILi1EEESE_EEENS1_55KernelPtrArrayTmaWarpSpecializedCooperativeFP8FastAccumEEENS6_IJNSC_ILi128EEENSC_ILi256EEENSC_ILi64EEEEEENS_12float_e4m3_tEPNS6_IJlSE_NSC_ILi0EEEEEESM_SP_NS5_8TiledMMAINS5_8MMA_AtomIJNS5_4SM904GMMA31MMA_64x256x32_F32E4M3E4M3_SS_TNILNST_7ScaleInE1ELSV_1EEEEEENS5_6LayoutISF_NS6_IJSE_SN_SN_EEEEENS6_IJNS5_10UnderscoreES11_S11_EEEEENS5_13SM90_TMA_LOADENS5_14ComposedLayoutINS5_7SwizzleILi2ELi4ELi3EEENS5_18smem_ptr_flag_bitsILi8EEENSY_INS6_IJNSC_ILi8EEESK_EEENS6_IJSK_SE_EEEEEEEvNS5_8identityENS5_23SM90_TMA_LOAD_MULTICASTES1E_vS1F_EENS_8epilogue10collective18CollectiveEpilogueINS1I_30Sm90PtrArrayTmaWarpSpecializedILi4ELi2ELi16ELb1ELb0ELi2EEEJSL_NS6_IJSI_NSC_ILi32EEEEEENS_6half_tEPNS6_IJSE_lSN_EEES1P_S1R_NS1I_6fusion15FusionCallbacksIS1M_NS1S_17LinearCombinationIS1P_fS1P_fLNS_15FloatRoundStyleE2EEESL_S1O_JEEES14_NS15_INS16_ILi3ELi4ELi3EEENS18_ILi16EEENSY_INS6_IJSK_S1A_EEENS6_IJSE_SK_EEEEEEENS5_17SM75_U16x8_LDSM_TENS5_14SM90_TMA_STOREES23_NS5_17SM90_U16x8_STSM_TENS5_9Copy_AtomIJNS5_17SM90_U32x4_STSM_NES1P_EEEvEEEvvEEEEvNT_6ParamsE)
        /*0008*/ 	.word	0x000000a8


	//----- nvinfo : EIATTR_FRAME_SIZE
	.align		4
.L_15:
        /*000c*/ 	.byte	0x04, 0x11
        /*000e*/ 	.short	(.L_17 - .L_16)
	.align		4
.L_16:
        /*0010*/ 	.word	index@($__internal_0_$__cuda_sm20_div_u64)
        /*0014*/ 	.word	0x00000000


	//----- nvinfo : EIATTR_FRAME_SIZE
	.align		4
.L_17:
        /*0018*/ 	.byte	0x04, 0x11
        /*001a*/ 	.short	(.L_19 - .L_18)
	.align		4
.L_18:
        /*001c*/ 	.word	index@(_ZN7cutlass13device_kernelINS_4gemm6kernel13GemmUniversalINS1_17GroupProblemShapeIN4cute5tupleIJiiiEEEEENS1_10collective13CollectiveMmaINS1_39MainloopSm90ArrayTmaGmmaWarpSpecializedILi8ENS6_IJNS5_1CILi2EEENSC_ILi1EEESE_EEENS1_55KernelPtrArrayTmaWarpSpecializedCooperativeFP8FastAccumEEENS6_IJNSC_ILi128EEENSC_ILi256EEENSC_ILi64EEEEEENS_12float_e4m3_tEPNS6_IJlSE_NSC_ILi0EEEEEESM_SP_NS5_8TiledMMAINS5_8MMA_AtomIJNS5_4SM904GMMA31MMA_64x256x32_F32E4M3E4M3_SS_TNILNST_7ScaleInE1ELSV_1EEEEEENS5_6LayoutISF_NS6_IJSE_SN_SN_EEEEENS6_IJNS5_10UnderscoreES11_S11_EEEEENS5_13SM90_TMA_LOADENS5_14ComposedLayoutINS5_7SwizzleILi2ELi4ELi3EEENS5_18smem_ptr_flag_bitsILi8EEENSY_INS6_IJNSC_ILi8EEESK_EEENS6_IJSK_SE_EEEEEEEvNS5_8identityENS5_23SM90_TMA_LOAD_MULTICASTES1E_vS1F_EENS_8epilogue10collective18CollectiveEpilogueINS1I_30Sm90PtrArrayTmaWarpSpecializedILi4ELi2ELi16ELb1ELb0ELi2EEEJSL_NS6_IJSI_NSC_ILi32EEEEEENS_6half_tEPNS6_IJSE_lSN_EEES1P_S1R_NS1I_6fusion15FusionCallbacksIS1M_NS1S_17LinearCombinationIS1P_fS1P_fLNS_15FloatRoundStyleE2EEESL_S1O_JEEES14_NS15_INS16_ILi3ELi4ELi3EEENS18_ILi16EEENSY_INS6_IJSK_S1A_EEENS6_IJSE_SK_EEEEEEENS5_17SM75_U16x8_LDSM_TENS5_14SM90_TMA_STOREES23_NS5_17SM90_U16x8_STSM_TENS5_9Copy_AtomIJNS5_17SM90_U32x4_STSM_NES1P_EEEvEEEvvEEEEvNT_6ParamsE)
        /*0020*/ 	.word	0x00000000


	//----- nvinfo : EIATTR_MIN_STACK_SIZE
	.align		4
.L_19:
        /*0024*/ 	.byte	0x04, 0x12
        /*0026*/ 	.short	(.L_21 - .L_20)
	.align		4
.L_20:
        /*0028*/ 	.word	index@(_ZN7cutlass13device_kernelINS_4gemm6kernel13GemmUniversalINS1_17GroupProblemShapeIN4cute5tupleIJiiiEEEEENS1_10collective13CollectiveMmaINS1_39MainloopSm90ArrayTmaGmmaWarpSpecializedILi8ENS6_IJNS5_1CILi2EEENSC_ILi1EEESE_EEENS1_55KernelPtrArrayTmaWarpSpecializedCooperativeFP8FastAccumEEENS6_IJNSC_ILi128EEENSC_ILi256EEENSC_ILi64EEEEEENS_12float_e4m3_tEPNS6_IJlSE_NSC_ILi0EEEEEESM_SP_NS5_8TiledMMAINS5_8MMA_AtomIJNS5_4SM904GMMA31MMA_64x256x32_F32E4M3E4M3_SS_TNILNST_7ScaleInE1ELSV_1EEEEEENS5_6LayoutISF_NS6_IJSE_SN_SN_EEEEENS6_IJNS5_10UnderscoreES11_S11_EEEEENS5_13SM90_TMA_LOADENS5_14ComposedLayoutINS5_7SwizzleILi2ELi4ELi3EEENS5_18smem_ptr_flag_bitsILi8EEENSY_INS6_IJNSC_ILi8EEESK_EEENS6_IJSK_SE_EEEEEEEvNS5_8identityENS5_23SM90_TMA_LOAD_MULTICASTES1E_vS1F_EENS_8epilogue10collective18CollectiveEpilogueINS1I_30Sm90PtrArrayTmaWarpSpecializedILi4ELi2ELi16ELb1ELb0ELi2EEEJSL_NS6_IJSI_NSC_ILi32EEEEEENS_6half_tEPNS6_IJSE_lSN_EEES1P_S1R_NS1I_6fusion15FusionCallbacksIS1M_NS1S_17LinearCombinationIS1P_fS1P_fLNS_15FloatRoundStyleE2EEESL_S1O_JEEES14_NS15_INS16_ILi3ELi4ELi3EEENS18_ILi16EEENSY_INS6_IJSK_S1A_EEENS6_IJSE_SK_EEEEEEENS5_17SM75_U16x8_LDSM_TENS5_14SM90_TMA_STOREES23_NS5_17SM90_U16x8_STSM_TENS5_9Copy_AtomIJNS5_17SM90_U32x4_STSM_NES1P_EEEvEEEvvEEEEvNT_6ParamsE)
        /*002c*/ 	.word	0x00000000
.L_21:


//--------------------- .nv.compat                --------------------------
	.section	.nv.compat,"",@"SHT_CUDA_COMPAT_INFO"
	.align	4
        /*0000*/ 	.byte	0x02, 0x09, 0x01, 0x00, 0x02, 0x02, 0x04, 0x00, 0x02, 0x05, 0x05, 0x00, 0x03, 0x07, 0x01, 0x01
        /*0010*/ 	.byte	0x02, 0x03, 0x03, 0x00, 0x02, 0x06, 0x01, 0x00, 0x04, 0x0b, 0x08, 0x00, 0x00, 0x00, 0x00, 0x00
        /*0020*/ 	.byte	0x00, 0x00, 0x00, 0x00


//--------------------- .nv.info._ZN7cutlass13device_kernelINS_4gemm6kernel13GemmUniversalINS1_17GroupProblemShapeIN4cute5tupleIJiiiEEEEENS1_10collective13CollectiveMmaINS1_39MainloopSm90ArrayTmaGmmaWarpSpecializedILi8ENS6_IJNS5_1CILi2EEENSC_ILi1EEESE_EEENS1_55KernelPtrArrayTmaWarpSpecializedCooperativeFP8FastAccumEEENS6_IJNSC_ILi128EEENSC_ILi256EEENSC_ILi64EEEEEENS_12float_e4m3_tEPNS6_IJlSE_NSC_ILi0EEEEEESM_SP_NS5_8TiledMMAINS5_8MMA_AtomIJNS5_4SM904GMMA31MMA_64x256x32_F32E4M3E4M3_SS_TNILNST_7ScaleInE1ELSV_1EEEEEENS5_6LayoutISF_NS6_IJSE_SN_SN_EEEEENS6_IJNS5_10UnderscoreES11_S11_EEEEENS5_13SM90_TMA_LOADENS5_14ComposedLayoutINS5_7SwizzleILi2ELi4ELi3EEENS5_18smem_ptr_flag_bitsILi8EEENSY_INS6_IJNSC_ILi8EEESK_EEENS6_IJSK_SE_EEEEEEEvNS5_8identityENS5_23SM90_TMA_LOAD_MULTICASTES1E_vS1F_EENS_8epilogue10collective18CollectiveEpilogueINS1I_30Sm90PtrArrayTmaWarpSpecializedILi4ELi2ELi16ELb1ELb0ELi2EEEJSL_NS6_IJSI_NSC_ILi32EEEEEENS_6half_tEPNS6_IJSE_lSN_EEES1P_S1R_NS1I_6fusion15FusionCallbacksIS1M_NS1S_17LinearCombinationIS1P_fS1P_fLNS_15FloatRoundStyleE2EEESL_S1O_JEEES14_NS15_INS16_ILi3ELi4ELi3EEENS18_ILi16EEENSY_INS6_IJSK_S1A_EEENS6_IJSE_SK_EEEEEEENS5_17SM75_U16x8_LDSM_TENS5_14SM90_TMA_STOREES23_NS5_17SM90_U16x8_STSM_TENS5_9Copy_AtomIJNS5_17SM90_U32x4_STSM_NES1P_EEEvEEEvvEEEEvNT_6ParamsE --------------------------
	.section	.nv.info._ZN7cutlass13device_kernelINS_4gemm6kernel13GemmUniversalINS1_17GroupProblemShapeIN4cute5tupleIJiiiEEEEENS1_10collective13CollectiveMmaINS1_39MainloopSm90ArrayTmaGmmaWarpSpecializedILi8ENS6_IJNS5_1CILi2EEENSC_ILi1EEESE_EEENS1_55KernelPtrArrayTmaWarpSpecializedCooperativeFP8FastAccumEEENS6_IJNSC_ILi128EEENSC_ILi256EEENSC_ILi64EEEEEENS_12float_e4m3_tEPNS6_IJlSE_NSC_ILi0EEEEEESM_SP_NS5_8TiledMMAINS5_8MMA_AtomIJNS5_4SM904GMMA31MMA_64x256x32_F32E4M3E4M3_SS_TNILNST_7ScaleInE1ELSV_1EEEEEENS5_6LayoutISF_NS6_IJSE_SN_SN_EEEEENS6_IJNS5_10UnderscoreES11_S11_EEEEENS5_13SM90_TMA_LOADENS5_14ComposedLayoutINS5_7SwizzleILi2ELi4ELi3EEENS5_18smem_ptr_flag_bitsILi8EEENSY_INS6_IJNSC_ILi8EEESK_EEENS6_IJSK_SE_EEEEEEEvNS5_8identityENS5_23SM90_TMA_LOAD_MULTICASTES1E_vS1F_EENS_8epilogue10collective18CollectiveEpilogueINS1I_30Sm90PtrArrayTmaWarpSpecializedILi4ELi2ELi16ELb1ELb0ELi2EEEJSL_NS6_IJSI_NSC_ILi32EEEEEENS_6half_tEPNS6_IJSE_lSN_EEES1P_S1R_NS1I_6fusion15FusionCallbacksIS1M_NS1S_17LinearCombinationIS1P_fS1P_fLNS_15FloatRoundStyleE2EEESL_S1O_JEEES14_NS15_INS16_ILi3ELi4ELi3EEENS18_ILi16EEENSY_INS6_IJSK_S1A_EEENS6_IJSE_SK_EEEEEEENS5_17SM75_U16x8_LDSM_TENS5_14SM90_TMA_STOREES23_NS5_17SM90_U16x8_STSM_TENS5_9Copy_AtomIJNS5_17SM90_U32x4_STSM_NES1P_EEEvEEEvvEEEEvNT_6ParamsE,"",@"SHT_CUDA_INFO"
	.sectionflags	@""
	.align	4


	//----- nvinfo : EIATTR_CUDA_API_VERSION
	.align		4
        /*0000*/ 	.byte	0x04, 0x37
        /*0002*/ 	.short	(.L_23 - .L_22)
.L_22:
        /*0004*/ 	.word	0x00000082


	//----- nvinfo : EIATTR_KPARAM_INFO
	.align		4
.L_23:
        /*0008*/ 	.byte	0x04, 0x17
        /*000a*/ 	.short	(.L_25 - .L_24)
.L_24:
        /*000c*/ 	.word	0x00000000
        /*0010*/ 	.short	0x0000
        /*0012*/ 	.short	0x0070
        /*0014*/ 	.byte	0x00, 0xf0, 0x01, 0x1c


	//----- nvinfo : EIATTR_SPARSE_MMA_MASK
	.align		4
.L_25:
        /*0018*/ 	.byte	0x03, 0x50
        /*001a*/ 	.short	0x0000


	//----- nvinfo : EIATTR_MAXREG_COUNT
	.align		4
        /*001c*/ 	.byte	0x03, 0x1b
        /*001e*/ 	.short	0x00a8


	//----- nvinfo : EIATTR_NUM_BARRIERS
	.align		4
        /*0020*/ 	.byte	0x02, 0x4c
        /*0022*/ 	.byte	0x02
	.zero		1


	//----- nvinfo : EIATTR_EXTERNS
	.align		4
        /*0024*/ 	.byte	0x04, 0x0f
        /*0026*/ 	.short	(.L_27 - .L_26)


	//   ....[0]....
	.align		4
.L_26:
        /*0028*/ 	.word	index@(__assertfail)


	//----- nvinfo : EIATTR_MERCURY_ISA_VERSION
	.align		4
.L_27:
        /*002c*/ 	.byte	0x03, 0x5f
        /*002e*/ 	.short	0x0101


	//----- nvinfo : EIATTR_INT_WARP_WIDE_INSTR_OFFSETS
	.align		4
        /*0030*/ 	.byte	0x04, 0x31
        /*0032*/ 	.short	(.L_29 - .L_28)


	//   ....[0]....
.L_28:
        /*0034*/ 	.word	0x00001380


	//   ....[1]....
        /*0038*/ 	.word	0x000013a0


	//   ....[2]....
        /*003c*/ 	.word	0x000014d0


	//----- nvinfo : EIATTR_COOP_GROUP_MASK_REGIDS
	.align		4
.L_29:
        /*0040*/ 	.byte	0x04, 0x29
        /*0042*/ 	.short	(.L_31 - .L_30)


	//   ....[0]....
.L_30:
        /*0044*/ 	.word	0xffffffff


	//   ....[1]....
        /*0048*/ 	.word	0xffffffff


	//   ....[2]....
        /*004c*/ 	.word	0xffffffff


	//   ....[3]....
        /*0050*/ 	.word	0xffffffff


	//   ....[4]....
        /*0054*/ 	.word	0xffffffff


	//   ....[5]....
        /*0058*/ 	.word	0xffffffff


	//   ....[6]....
        /*005c*/ 	.word	0xffffffff


	//   ....[7]....
        /*0060*/ 	.word	0xffffffff


	//   ....[8]....
        /*0064*/ 	.word	0xffffffff


	//   ....[9]....
        /*0068*/ 	.word	0xffffffff


	//   ....[10]....
        /*006c*/ 	.word	0xffffffff


	//   ....[11]....
        /*0070*/ 	.word	0xffffffff


	//   ....[12]....
        /*0074*/ 	.word	0xffffffff


	//   ....[13]....
        /*0078*/ 	.word	0xffffffff


	//   ....[14]....
        /*007c*/ 	.word	0xffffffff


	//   ....[15]....
        /*0080*/ 	.word	0xffffffff


	//   ....[16]....
        /*0084*/ 	.word	0xffffffff


	//   ....[17]....
        /*0088*/ 	.word	0xffffffff


	//   ....[18]....
        /*008c*/ 	.word	0xffffffff


	//   ....[19]....
        /*0090*/ 	.word	0xffffffff


	//   ....[20]....
        /*0094*/ 	.word	0xffffffff


	//   ....[21]....
        /*0098*/ 	.word	0xffffffff


	//   ....[22]....
        /*009c*/ 	.word	0xffffffff


	//   ....[23]....
        /*00a0*/ 	.word	0xffffffff


	//   ....[24]....
        /*00a4*/ 	.word	0xffffffff


	//   ....[25]....
        /*00a8*/ 	.word	0xffffffff


	//   ....[26]....
        /*00ac*/ 	.word	0xffffffff


	//   ....[27]....
        /*00b0*/ 	.word	0xffffffff


	//   ....[28]....
        /*00b4*/ 	.word	0xffffffff


	//   ....[29]....
        /*00b8*/ 	.word	0xffffffff


	//   ....[30]....
        /*00bc*/ 	.word	0xffffffff


	//   ....[31]....
        /*00c0*/ 	.word	0xffffffff


	//   ....[32]....
        /*00c4*/ 	.word	0xffffffff


	//   ....[33]....
        /*00c8*/ 	.word	0xffffffff


	//   ....[34]....
        /*00cc*/ 	.word	0xffffffff


	//   ....[35]....
        /*00d0*/ 	.word	0xffffffff


	//   ....[36]....
        /*00d4*/ 	.word	0xffffffff


	//   ....[37]....
        /*00d8*/ 	.word	0xffffffff


	//   ....[38]....
        /*00dc*/ 	.word	0xffffffff


	//   ....[39]....
        /*00e0*/ 	.word	0xffffffff


	//   ....[40]....
        /*00e4*/ 	.word	0xffffffff


	//   ....[41]....
        /*00e8*/ 	.word	0xffffffff


	//   ....[42]....
        /*00ec*/ 	.word	0xffffffff


	//   ....[43]....
        /*00f0*/ 	.word	0xffffffff


	//   ....[44]....
        /*00f4*/ 	.word	0xffffffff


	//   ....[45]....
        /*00f8*/ 	.word	0xffffffff


	//   ....[46]....
        /*00fc*/ 	.word	0xffffffff


	//   ....[47]....
        /*0100*/ 	.word	0xffffffff


	//   ....[48]....
        /*0104*/ 	.word	0xffffffff


	//   ....[49]....
        /*0108*/ 	.word	0xffffffff


	//   ....[50]....
        /*010c*/ 	.word	0xffffffff


	//   ....[51]....
        /*0110*/ 	.word	0xffffffff


	//   ....[52]....
        /*0114*/ 	.word	0xffffffff


	//   ....[53]....
        /*0118*/ 	.word	0xffffffff


	//   ....[54]....
        /*011c*/ 	.word	0xffffffff


	//   ....[55]....
        /*0120*/ 	.word	0xffffffff


	//   ....[56]....
        /*0124*/ 	.word	0xffffffff


	//   ....[57]....
        /*0128*/ 	.word	0xffffffff


	//   ....[58]....
        /*012c*/ 	.word	0xffffffff


	//   ....[59]....
        /*0130*/ 	.word	0xffffffff


	//   ....[60]....
        /*0134*/ 	.word	0xffffffff


	//   ....[61]....
        /*0138*/ 	.word	0xffffffff


	//   ....[62]....
        /*013c*/ 	.word	0xffffffff


	//   ....[63]....
        /*0140*/ 	.word	0xffffffff


	//   ....[64]....
        /*0144*/ 	.word	0xffffffff


	//   ....[65]....
        /*0148*/ 	.word	0xffffffff


	//   ....[66]....
        /*014c*/ 	.word	0xffffffff


	//   ....[67]....
        /*0150*/ 	.word	0xffffffff


	//   ....[68]....
        /*0154*/ 	.word	0xffffffff


	//   ....[69]....
        /*0158*/ 	.word	0xffffffff


	//   ....[70]....
        /*015c*/ 	.word	0xffffffff


	//   ....[71]....
        /*0160*/ 	.word	0xffffffff


	//   ....[72]....
        /*0164*/ 	.word	0xffffffff


	//   ....[73]....
        /*0168*/ 	.word	0xffffffff


	//   ....[74]....
        /*016c*/ 	.word	0xffffffff


	//   ....[75]....
        /*0170*/ 	.word	0xffffffff


	//   ....[76]....
        /*0174*/ 	.word	0xffffffff


	//   ....[77]....
        /*0178*/ 	.word	0xffffffff


	//   ....[78]....
        /*017c*/ 	.word	0xffffffff


	//   ....[79]....
        /*0180*/ 	.word	0x0500000f


	//----- nvinfo : EIATTR_COOP_GROUP_INSTR_OFFSETS
	.align		4
.L_31:
        /*0184*/ 	.byte	0x04, 0x28
        /*0186*/ 	.short	(.L_33 - .L_32)


	//   ....[0]....
.L_32:
        /*0188*/ 	.word	0x000007c0


	//   ....[1]....
        /*018c*/ 	.word	0x00000880


	//   ....[2]....
        /*0190*/ 	.word	0x00000d20


	//   ....[3]....
        /*0194*/ 	.word	0x00000fd0


	//   ....[4]....
        /*0198*/ 	.word	0x00001240


	//   ....[5]....
        /*019c*/ 	.word	0x000015f0


	//   ....[6]....
        /*01a0*/ 	.word	0x00001d50


	//   ....[7]....
        /*01a4*/ 	.word	0x00001d80


	//   ....[8]....
        /*01a8*/ 	.word	0x00001e00


	//   ....[9]....
        /*01ac*/ 	.word	0x00001e10


	//   ....[10]....
        /*01b0*/ 	.word	0x00001e50


	//   ....[11]....
        /*01b4*/ 	.word	0x00001e70


	//   ....[12]....
        /*01b8*/ 	.word	0x00001eb0


	//   ....[13]....
        /*01bc*/ 	.word	0x00001ed0


	//   ....[14]....
        /*01c0*/ 	.word	0x00001f10


	//   ....[15]....
        /*01c4*/ 	.word	0x00001f30


	//   ....[16]....
        /*01c8*/ 	.word	0x00001fa0


	//   ....[17]....
        /*01cc*/ 	.word	0x000020c0


	//   ....[18]....
        /*01d0*/ 	.word	0x000020e0


	//   ....[19]....
        /*01d4*/ 	.word	0x00002730


	//   ....[20]....
        /*01d8*/ 	.word	0x00002740


	//   ....[21]....
        /*01dc*/ 	.word	0x00002790


	//   ....[22]....
        /*01e0*/ 	.word	0x000027a0


	//   ....[23]....
        /*01e4*/ 	.word	0x000027f0


	//   ....[24]....
        /*01e8*/ 	.word	0x00002800


	//   ....[25]....
        /*01ec*/ 	.word	0x00002850


	//   ....[26]....
        /*01f0*/ 	.word	0x00002860


	//   ....[27]....
        /*01f4*/ 	.word	0x000028b0


	//   ....[28]....
        /*01f8*/ 	.word	0x000028c0


	//   ....[29]....
        /*01fc*/ 	.word	0x00002950


	//   ....[30]....
        /*0200*/ 	.word	0x000029a0


	//   ....[31]....
        /*0204*/ 	.word	0x00002a30


	//   ....[32]....
        /*0208*/ 	.word	0x00002a50


	//   ....[33]....
        /*020c*/ 	.word	0x00002a60


	//   ....[34]....
        /*0210*/ 	.word	0x00002a70


	//   ....[35]....
        /*0214*/ 	.word	0x00002a80


	//   ....[36]....
        /*0218*/ 	.word	0x00002a90


	//   ....[37]....
        /*021c*/ 	.word	0x00003040


	//   ....[38]....
        /*0220*/ 	.word	0x000032e0


	//   ....[39]....
        /*0224*/ 	.word	0x00003690


	//   ....[40]....
        /*0228*/ 	.word	0x00003b10


	//   ....[41]....
        /*022c*/ 	.word	0x00008390


	//   ....[42]....
        /*0230*/ 	.word	0x00008900


	//   ....[43]....
        /*0234*/ 	.word	0x00008ca0


	//   ....[44]....
        /*0238*/ 	.word	0x0000a270


	//   ....[45]....
        /*023c*/ 	.word	0x0000a940


	//   ....[46]....
        /*0240*/ 	.word	0x0000ae30


	//   ....[47]....
        /*0244*/ 	.word	0x0000bc60


	//   ....[48]....
        /*0248*/ 	.word	0x0000cce0


	//   ....[49]....
        /*024c*/ 	.word	0x0000cd00


	//   ....[50]....
        /*0250*/ 	.word	0x0000cd50


	//   ....[51]....
        /*0254*/ 	.word	0x0000cd70


	//   ....[52]....
        /*0258*/ 	.word	0x0000cdb0


	//   ....[53]....
        /*025c*/ 	.word	0x0000cde0


	//   ....[54]....
        /*0260*/ 	.word	0x0000ce20


	//   ....[55]....
        /*0264*/ 	.word	0x0000ce50


	//   ....[56]....
        /*0268*/ 	.word	0x0000ce90


	//   ....[57]....
        /*026c*/ 	.word	0x0000cec0


	//   ....[58]....
        /*0270*/ 	.word	0x0000cf50


	//   ....[59]....
        /*0274*/ 	.word	0x0000d070


	//   ....[60]....
        /*0278*/ 	.word	0x0000d090


	//   ....[61]....
        /*027c*/ 	.word	0x0000d6e0


	//   ....[62]....
        /*0280*/ 	.word	0x0000d6f0


	//   ....[63]....
        /*0284*/ 	.word	0x0000d740


	//   ....[64]....
        /*0288*/ 	.word	0x0000d750


	//   ....[65]....
        /*028c*/ 	.word	0x0000d7a0


	//   ....[66]....
        /*0290*/ 	.word	0x0000d7b0


	//   ....[67]....
        /*0294*/ 	.word	0x0000d800


	//   ....[68]....
        /*0298*/ 	.word	0x0000d810


	//   ....[69]....
        /*029c*/ 	.word	0x0000d860


	//   ....[70]....
        /*02a0*/ 	.word	0x0000d870


	//   ....[71]....
        /*02a4*/ 	.word	0x0000d900


	//   ....[72]....
        /*02a8*/ 	.word	0x0000d970


	//   ....[73]....
        /*02ac*/ 	.word	0x0000da00


	//   ....[74]....
        /*02b0*/ 	.word	0x0000da20


	//   ....[75]....
        /*02b4*/ 	.word	0x0000da30


	//   ....[76]....
        /*02b8*/ 	.word	0x0000da40


	//   ....[77]....
        /*02bc*/ 	.word	0x0000da50


	//   ....[78]....
        /*02c0*/ 	.word	0x0000da60


	//   ....[79]....
        /*02c4*/ 	.word	0x0000f190


	//----- nvinfo : EIATTR_REG_RECONFIG
	.align		4
.L_33:
        /*02c8*/ 	.byte	0x01, 0x54
	.zero		2


	//----- nvinfo : EIATTR_SYSCALL_OFFSETS
	.align		4
        /*02cc*/ 	.byte	0x04, 0x46
        /*02ce*/ 	.short	(.L_35 - .L_34)


	//   ....[0]....
.L_34:
        /*02d0*/ 	.word	0x00004940


	//   ....[1]....
        /*02d4*/ 	.word	0x00004a30


	//----- nvinfo : EIATTR_MBARRIER_INSTR_OFFSETS
	.align		4
.L_35:
        /*02d8*/ 	.byte	0x04, 0x39
        /*02da*/ 	.short	(.L_37 - .L_36)


	//   ....[0]....
.L_36:
        /*02dc*/ 	.word	0x00000c00
        /*02e0*/ 	.word	0x000000ff
        /*02e4*/ 	.word	0x00038400
        /*02e8*/ 	.short	0x0100
        /*02ea*/ 	.byte	0x0b
	.zero		1


	//   ....[1]....
        /*02ec*/ 	.word	0x00000c10
        /*02f0*/ 	.word	0x000000ff
        /*02f4*/ 	.word	0x00038440
        /*02f8*/ 	.short	0x0100
        /*02fa*/ 	.byte	0x0b
	.zero		1


	//   ....[2]....
        /*02fc*/ 	.word	0x00000c20
        /*0300*/ 	.word	0x000000ff
        /*0304*/ 	.word	0x00038408
        /*0308*/ 	.short	0x0100
        /*030a*/ 	.byte	0x0b
	.zero		1


	//   ....[3]....
        /*030c*/ 	.word	0x00000c30
        /*0310*/ 	.word	0x000000ff
        /*0314*/ 	.word	0x00038448
        /*0318*/ 	.short	0x0100
        /*031a*/ 	.byte	0x0b
	.zero		1


	//   ....[4]....
        /*031c*/ 	.word	0x00000c40
        /*0320*/ 	.word	0x000000ff
        /*0324*/ 	.word	0x00038410
        /*0328*/ 	.short	0x0100
        /*032a*/ 	.byte	0x0b
	.zero		1


	//   ....[5]....
        /*032c*/ 	.word	0x00000c50
        /*0330*/ 	.word	0x000000ff
        /*0334*/ 	.word	0x00038450
        /*0338*/ 	.short	0x0100
        /*033a*/ 	.byte	0x0b
	.zero		1


	//   ....[6]....
        /*033c*/ 	.word	0x00000c60
        /*0340*/ 	.word	0x000000ff
        /*0344*/ 	.word	0x00038418
        /*0348*/ 	.short	0x0100
        /*034a*/ 	.byte	0x0b
	.zero		1


	//   ....[7]....
        /*034c*/ 	.word	0x00000c70
        /*0350*/ 	.word	0x000000ff
        /*0354*/ 	.word	0x00038458
        /*0358*/ 	.short	0x0100
        /*035a*/ 	.byte	0x0b
	.zero		1


	//   ....[8]....
        /*035c*/ 	.word	0x00000c80
        /*0360*/ 	.word	0x000000ff
        /*0364*/ 	.word	0x00038420
        /*0368*/ 	.short	0x0100
        /*036a*/ 	.byte	0x0b
	.zero		1


	//   ....[9]....
        /*036c*/ 	.word	0x00000c90
        /*0370*/ 	.word	0x000000ff
        /*0374*/ 	.word	0x00038460
        /*0378*/ 	.short	0x0100
        /*037a*/ 	.byte	0x0b
	.zero		1


	//   ....[10]....
        /*037c*/ 	.word	0x00000ca0
        /*0380*/ 	.word	0x000000ff
        /*0384*/ 	.word	0x00038428
        /*0388*/ 	.short	0x0100
        /*038a*/ 	.byte	0x0b
	.zero		1


	//   ....[11]....
        /*038c*/ 	.word	0x00000cb0
        /*0390*/ 	.word	0x000000ff
        /*0394*/ 	.word	0x00038468
        /*0398*/ 	.short	0x0100
        /*039a*/ 	.byte	0x0b
	.zero		1


	//   ....[12]....
        /*039c*/ 	.word	0x00000cc0
        /*03a0*/ 	.word	0x000000ff
        /*03a4*/ 	.word	0x00038430
        /*03a8*/ 	.short	0x0100
        /*03aa*/ 	.byte	0x0b
	.zero		1


	//   ....[13]....
        /*03ac*/ 	.word	0x00000cd0
        /*03b0*/ 	.word	0x000000ff
        /*03b4*/ 	.word	0x00038470
        /*03b8*/ 	.short	0x0100
        /*03ba*/ 	.byte	0x0b
	.zero		1


	//   ....[14]....
        /*03bc*/ 	.word	0x00000ce0
        /*03c0*/ 	.word	0x000000ff
        /*03c4*/ 	.word	0x00038438
        /*03c8*/ 	.short	0x0100
        /*03ca*/ 	.byte	0x0b
	.zero		1


	//   ....[15]....
        /*03cc*/ 	.word	0x00000cf0
        /*03d0*/ 	.word	0x000000ff
        /*03d4*/ 	.word	0x00038478
        /*03d8*/ 	.short	0x0100
        /*03da*/ 	.byte	0x0b
	.zero		1


	//   ....[16]....
        /*03dc*/ 	.word	0x00000eb0
        /*03e0*/ 	.word	0x000000ff
        /*03e4*/ 	.word	0x00038480
        /*03e8*/ 	.short	0x0100
        /*03ea*/ 	.byte	0x0b
	.zero		1


	//   ....[17]....
        /*03ec*/ 	.word	0x00000ec0
        /*03f0*/ 	.word	0x000000ff
        /*03f4*/ 	.word	0x000384c0
        /*03f8*/ 	.short	0x0100
        /*03fa*/ 	.byte	0x0b
	.zero		1


	//   ....[18]....
        /*03fc*/ 	.word	0x00000ed0
        /*0400*/ 	.word	0x000000ff
        /*0404*/ 	.word	0x00038488
        /*0408*/ 	.short	0x0100
        /*040a*/ 	.byte	0x0b
	.zero		1


	//   ....[19]....
        /*040c*/ 	.word	0x00000ee0
        /*0410*/ 	.word	0x000000ff
        /*0414*/ 	.word	0x000384c8
        /*0418*/ 	.short	0x0100
        /*041a*/ 	.byte	0x0b
	.zero		1


	//   ....[20]....
        /*041c*/ 	.word	0x00000ef0
        /*0420*/ 	.word	0x000000ff
        /*0424*/ 	.word	0x00038490
        /*0428*/ 	.short	0x0100
        /*042a*/ 	.byte	0x0b
	.zero		1


	//   ....[21]....
        /*042c*/ 	.word	0x00000f00
        /*0430*/ 	.word	0x000000ff
        /*0434*/ 	.word	0x000384d0
        /*0438*/ 	.short	0x0100
        /*043a*/ 	.byte	0x0b
	.zero		1


	//   ....[22]....
        /*043c*/ 	.word	0x00000f10
        /*0440*/ 	.word	0x000000ff
        /*0444*/ 	.word	0x00038498
        /*0448*/ 	.short	0x0100
        /*044a*/ 	.byte	0x0b
	.zero		1


	//   ....[23]....
        /*044c*/ 	.word	0x00000f20
        /*0450*/ 	.word	0x000000ff
        /*0454*/ 	.word	0x000384d8
        /*0458*/ 	.short	0x0100
        /*045a*/ 	.byte	0x0b
	.zero		1


	//   ....[24]....
        /*045c*/ 	.word	0x00000f30
        /*0460*/ 	.word	0x000000ff
        /*0464*/ 	.word	0x000384a0
        /*0468*/ 	.short	0x0100
        /*046a*/ 	.byte	0x0b
	.zero		1


	//   ....[25]....
        /*046c*/ 	.word	0x00000f40
        /*0470*/ 	.word	0x000000ff
        /*0474*/ 	.word	0x000384e0
        /*0478*/ 	.short	0x0100
        /*047a*/ 	.byte	0x0b
	.zero		1


	//   ....[26]....
        /*047c*/ 	.word	0x00000f50
        /*0480*/ 	.word	0x000000ff
        /*0484*/ 	.word	0x000384a8
        /*0488*/ 	.short	0x0100
        /*048a*/ 	.byte	0x0b
	.zero		1


	//   ....[27]....
        /*048c*/ 	.word	0x00000f60
        /*0490*/ 	.word	0x000000ff
        /*0494*/ 	.word	0x000384e8
        /*0498*/ 	.short	0x0100
        /*049a*/ 	.byte	0x0b
	.zero		1


	//   ....[28]....
        /*049c*/ 	.word	0x00000f70
        /*04a0*/ 	.word	0x000000ff
        /*04a4*/ 	.word	0x000384b0
        /*04a8*/ 	.short	0x0100
        /*04aa*/ 	.byte	0x0b
	.zero		1


	//   ....[29]....
        /*04ac*/ 	.word	0x00000f80
        /*04b0*/ 	.word	0x000000ff
        /*04b4*/ 	.word	0x000384f0
        /*04b8*/ 	.short	0x0100
        /*04ba*/ 	.byte	0x0b
	.zero		1


	//   ....[30]....
        /*04bc*/ 	.word	0x00000f90
        /*04c0*/ 	.word	0x000000ff
        /*04c4*/ 	.word	0x000384b8
        /*04c8*/ 	.short	0x0100
        /*04ca*/ 	.byte	0x0b
	.zero		1


	//   ....[31]....
        /*04cc*/ 	.word	0x00000fa0
        /*04d0*/ 	.word	0x000000ff
        /*04d4*/ 	.word	0x000384f8
        /*04d8*/ 	.short	0x0100
        /*04da*/ 	.byte	0x0b
	.zero		1


	//   ....[32]....
        /*04dc*/ 	.word	0x000011a0
        /*04e0*/ 	.word	0x000000ff
        /*04e4*/ 	.word	0x00038500
        /*04e8*/ 	.short	0x0100
        /*04ea*/ 	.byte	0x06
	.zero		1


	//   ....[33]....
        /*04ec*/ 	.word	0x000011b0
        /*04f0*/ 	.word	0x000000ff
        /*04f4*/ 	.word	0x00038520
        /*04f8*/ 	.short	0x0100
        /*04fa*/ 	.byte	0x06
	.zero		1


	//   ....[34]....
        /*04fc*/ 	.word	0x000011c0
        /*0500*/ 	.word	0x000000ff
        /*0504*/ 	.word	0x00038508
        /*0508*/ 	.short	0x0100
        /*050a*/ 	.byte	0x06
	.zero		1


	//   ....[35]....
        /*050c*/ 	.word	0x000011d0
        /*0510*/ 	.word	0x000000ff
        /*0514*/ 	.word	0x00038528
        /*0518*/ 	.short	0x0100
        /*051a*/ 	.byte	0x06
	.zero		1


	//   ....[36]....
        /*051c*/ 	.word	0x000011e0
        /*0520*/ 	.word	0x000000ff
        /*0524*/ 	.word	0x00038510
        /*0528*/ 	.short	0x0100
        /*052a*/ 	.byte	0x06
	.zero		1


	//   ....[37]....
        /*052c*/ 	.word	0x000011f0
        /*0530*/ 	.word	0x000000ff
        /*0534*/ 	.word	0x00038530
        /*0538*/ 	.short	0x0100
        /*053a*/ 	.byte	0x06
	.zero		1


	//   ....[38]....
        /*053c*/ 	.word	0x00001200
        /*0540*/ 	.word	0x000000ff
        /*0544*/ 	.word	0x00038518
        /*0548*/ 	.short	0x0100
        /*054a*/ 	.byte	0x06
	.zero		1


	//   ....[39]....
        /*054c*/ 	.word	0x00001210
        /*0550*/ 	.word	0x000000ff
        /*0554*/ 	.word	0x00038538
        /*0558*/ 	.short	0x0100
        /*055a*/ 	.byte	0x06
	.zero		1


	//   ....[40]....
        /*055c*/ 	.word	0x00001520
        /*0560*/ 	.word	0x000000ff
        /*0564*/ 	.word	0x00038540
        /*0568*/ 	.short	0x0100
        /*056a*/ 	.byte	0x06
	.zero		1


	//   ....[41]....
        /*056c*/ 	.word	0x00001590
        /*0570*/ 	.word	0x000000ff
        /*0574*/ 	.word	0x00038548
        /*0578*/ 	.short	0x0100
        /*057a*/ 	.byte	0x06
	.zero		1


	//   ....[42]....
        /*057c*/ 	.word	0x00004040
        /*0580*/ 	.word	0x000000ff
        /*0584*/ 	.word	0x00038480
        /*0588*/ 	.short	0x010a
        /*058a*/ 	.byte	0x04
	.zero		1


	//   ....[43]....
        /*058c*/ 	.word	0x00004080
        /*0590*/ 	.word	0x000000ff
        /*0594*/ 	.word	0x00038480
        /*0598*/ 	.short	0x010a
        /*059a*/ 	.byte	0x04
	.zero		1


	//   ....[44]....
        /*059c*/ 	.word	0x00004350
        /*05a0*/ 	.word	0x000000ff
        /*05a4*/ 	.word	0x00038480
        /*05a8*/ 	.short	0x010a
        /*05aa*/ 	.byte	0x04
	.zero		1


	//   ....[45]....
        /*05ac*/ 	.word	0x00004390
        /*05b0*/ 	.word	0x000000ff
        /*05b4*/ 	.word	0x00038480
        /*05b8*/ 	.short	0x010a
        /*05ba*/ 	.byte	0x04
	.zero		1


	//   ....[46]....
        /*05bc*/ 	.word	0x00004570
        /*05c0*/ 	.word	0x00000005
        /*05c4*/ 	.word	0x00000000
        /*05c8*/ 	.short	0x0101
        /*05ca*/ 	.byte	0x3f
	.zero		1


	//   ....[47]....
        /*05cc*/ 	.word	0x00004740
        /*05d0*/ 	.word	0x00000003
        /*05d4*/ 	.word	0x00000000
        /*05d8*/ 	.short	0x0101
        /*05da*/ 	.byte	0x3f
	.zero		1


	//   ....[48]....
        /*05dc*/ 	.word	0x00004de0
        /*05e0*/ 	.word	0x000000ff
        /*05e4*/ 	.word	0x00038500
        /*05e8*/ 	.short	0x010a
        /*05ea*/ 	.byte	0x2f
	.zero		1


	//   ....[49]....
        /*05ec*/ 	.word	0x00005460
        /*05f0*/ 	.word	0x000000ff
        /*05f4*/ 	.word	0x00000000
        /*05f8*/ 	.short	0x0101
        /*05fa*/ 	.byte	0x04
	.zero		1


	//   ....[50]....
        /*05fc*/ 	.word	0x00005490
        /*0600*/ 	.word	0x000000ff
        /*0604*/ 	.word	0x00038508
        /*0608*/ 	.short	0x010a
        /*060a*/ 	.byte	0x2f
	.zero		1


	//   ....[51]....
        /*060c*/ 	.word	0x00005a30
        /*0610*/ 	.word	0x000000ff
        /*0614*/ 	.word	0x00000000
        /*0618*/ 	.short	0x0101
        /*061a*/ 	.byte	0x04
	.zero		1


	//   ....[52]....
        /*061c*/ 	.word	0x00005a60
        /*0620*/ 	.word	0x000000ff
        /*0624*/ 	.word	0x00038510
        /*0628*/ 	.short	0x010a
        /*062a*/ 	.byte	0x2f
	.zero		1


	//   ....[53]....
        /*062c*/ 	.word	0x00006030
        /*0630*/ 	.word	0x000000ff
        /*0634*/ 	.word	0x00000000
        /*0638*/ 	.short	0x0101
        /*063a*/ 	.byte	0x04
	.zero		1


	//   ....[54]....
        /*063c*/ 	.word	0x00006060
        /*0640*/ 	.word	0x000000ff
        /*0644*/ 	.word	0x00038518
        /*0648*/ 	.short	0x010a
        /*064a*/ 	.byte	0x2f
	.zero		1


	//   ....[55]....
        /*064c*/ 	.word	0x00006630
        /*0650*/ 	.word	0x000000ff
        /*0654*/ 	.word	0x00000000
        /*0658*/ 	.short	0x0101
        /*065a*/ 	.byte	0x04
	.zero		1


	//   ....[56]....
        /*065c*/ 	.word	0x00006680
        /*0660*/ 	.word	0x000000ff
        /*0664*/ 	.word	0x00038500
        /*0668*/ 	.short	0x010a
        /*066a*/ 	.byte	0x2f
	.zero		1


	//   ....[57]....
        /*066c*/ 	.word	0x00006c50
        /*0670*/ 	.word	0x000000ff
        /*0674*/ 	.word	0x00000000
        /*0678*/ 	.short	0x0101
        /*067a*/ 	.byte	0x04
	.zero		1


	//   ....[58]....
        /*067c*/ 	.word	0x00006c80
        /*0680*/ 	.word	0x000000ff
        /*0684*/ 	.word	0x00038508
        /*0688*/ 	.short	0x010a
        /*068a*/ 	.byte	0x2f
	.zero		1


	//   ....[59]....
        /*068c*/ 	.word	0x00007250
        /*0690*/ 	.word	0x000000ff
        /*0694*/ 	.word	0x00000000
        /*0698*/ 	.short	0x0101
        /*069a*/ 	.byte	0x04
	.zero		1


	//   ....[60]....
        /*069c*/ 	.word	0x00007280
        /*06a0*/ 	.word	0x000000ff
        /*06a4*/ 	.word	0x00038510
        /*06a8*/ 	.short	0x010a
        /*06aa*/ 	.byte	0x2f
	.zero		1


	//   ....[61]....
        /*06ac*/ 	.word	0x00007850
        /*06b0*/ 	.word	0x000000ff
        /*06b4*/ 	.word	0x00000000
        /*06b8*/ 	.short	0x0101
        /*06ba*/ 	.byte	0x04
	.zero		1


	//   ....[62]....
        /*06bc*/ 	.word	0x00007880
        /*06c0*/ 	.word	0x000000ff
        /*06c4*/ 	.word	0x00038518
        /*06c8*/ 	.short	0x010a
        /*06ca*/ 	.byte	0x2f
	.zero		1


	//   ....[63]....
        /*06cc*/ 	.word	0x00007ed0
        /*06d0*/ 	.word	0x000000ff
        /*06d4*/ 	.word	0x00000000
        /*06d8*/ 	.short	0x0101
        /*06da*/ 	.byte	0x05
	.zero		1


	//   ....[64]....
        /*06dc*/ 	.word	0x00007f20
        /*06e0*/ 	.word	0x000000ff
        /*06e4*/ 	.word	0x00038400
        /*06e8*/ 	.short	0x010a
        /*06ea*/ 	.byte	0x04
	.zero		1


	//   ....[65]....
        /*06ec*/ 	.word	0x00008030
        /*06f0*/ 	.word	0x000000ff
        /*06f4*/ 	.word	0x00000000
        /*06f8*/ 	.short	0x0101
        /*06fa*/ 	.byte	0x04
	.zero		1


	//   ....[66]....
        /*06fc*/ 	.word	0x00008630
        /*0700*/ 	.word	0x000000ff
        /*0704*/ 	.word	0x00000000
        /*0708*/ 	.short	0x0101
        /*070a*/ 	.byte	0x2f
	.zero		1


	//   ....[67]....
        /*070c*/ 	.word	0x00008db0
        /*0710*/ 	.word	0x000000ff
        /*0714*/ 	.word	0x00038548
        /*0718*/ 	.short	0x010a
        /*071a*/ 	.byte	0x23
	.zero		1


	//   ....[68]....
        /*071c*/ 	.word	0x00008eb0
        /*0720*/ 	.word	0x000000ff
        /*0724*/ 	.word	0x00038400
        /*0728*/ 	.short	0x010a
        /*072a*/ 	.byte	0x08
	.zero		1


	//   ....[69]....
        /*072c*/ 	.word	0x00008fe0
        /*0730*/ 	.word	0x000000ff
        /*0734*/ 	.word	0x00000000
        /*0738*/ 	.short	0x0101
        /*073a*/ 	.byte	0x08
	.zero		1


	//   ....[70]....
        /*073c*/ 	.word	0x000091d0
        /*0740*/ 	.word	0x000000ff
        /*0744*/ 	.word	0x00038520
        /*0748*/ 	.short	0x010a
        /*074a*/ 	.byte	0x23
	.zero		1


	//   ....[71]....
        /*074c*/ 	.word	0x000092e0
        /*0750*/ 	.word	0x000000ff
        /*0754*/ 	.word	0x00038500
        /*0758*/ 	.short	0x010b
        /*075a*/ 	.byte	0x23
	.zero		1


	//   ....[72]....
        /*075c*/ 	.word	0x00009340
        /*0760*/ 	.word	0x000000ff
        /*0764*/ 	.word	0x00000000
        /*0768*/ 	.short	0x0101
        /*076a*/ 	.byte	0x08
	.zero		1


	//   ....[73]....
        /*076c*/ 	.word	0x00009370
        /*0770*/ 	.word	0x000000ff
        /*0774*/ 	.word	0x00038528
        /*0778*/ 	.short	0x010a
        /*077a*/ 	.byte	0x23
	.zero		1


	//   ....[74]....
        /*077c*/ 	.word	0x000094a0
        /*0780*/ 	.word	0x000000ff
        /*0784*/ 	.word	0x00038508
        /*0788*/ 	.short	0x010b
        /*078a*/ 	.byte	0x23
	.zero		1


	//   ....[75]....
        /*078c*/ 	.word	0x00009500
        /*0790*/ 	.word	0x000000ff
        /*0794*/ 	.word	0x00000000
        /*0798*/ 	.short	0x0101
        /*079a*/ 	.byte	0x09
	.zero		1


	//   ....[76]....
        /*079c*/ 	.word	0x00009530
        /*07a0*/ 	.word	0x000000ff
        /*07a4*/ 	.word	0x00038530
        /*07a8*/ 	.short	0x010a
        /*07aa*/ 	.byte	0x23
	.zero		1


	//   ....[77]....
        /*07ac*/ 	.word	0x00009660
        /*07b0*/ 	.word	0x000000ff
        /*07b4*/ 	.word	0x00038510
        /*07b8*/ 	.short	0x010b
        /*07ba*/ 	.byte	0x23
	.zero		1


	//   ....[78]....
        /*07bc*/ 	.word	0x000096c0
        /*07c0*/ 	.word	0x000000ff
        /*07c4*/ 	.word	0x00000000
        /*07c8*/ 	.short	0x0101
        /*07ca*/ 	.byte	0x27
	.zero		1


	//   ....[79]....
        /*07cc*/ 	.word	0x000096f0
        /*07d0*/ 	.word	0x000000ff
        /*07d4*/ 	.word	0x00038538
        /*07d8*/ 	.short	0x010a
        /*07da*/ 	.byte	0x23
	.zero		1


	//   ....[80]....
        /*07dc*/ 	.word	0x00009820
        /*07e0*/ 	.word	0x000000ff
        /*07e4*/ 	.word	0x00038518
        /*07e8*/ 	.short	0x010b
        /*07ea*/ 	.byte	0x23
	.zero		1


	//   ....[81]....
        /*07ec*/ 	.word	0x00009880
        /*07f0*/ 	.word	0x000000ff
        /*07f4*/ 	.word	0x00000000
        /*07f8*/ 	.short	0x0101
        /*07fa*/ 	.byte	0x2b
	.zero		1


	//   ....[82]....
        /*07fc*/ 	.word	0x000098c0
        /*0800*/ 	.word	0x000000ff
        /*0804*/ 	.word	0x00038520
        /*0808*/ 	.short	0x010a
        /*080a*/ 	.byte	0x23
	.zero		1


	//   ....[83]....
        /*080c*/ 	.word	0x000099e0
        /*0810*/ 	.word	0x000000ff
        /*0814*/ 	.word	0x00038500
        /*0818*/ 	.short	0x010b
        /*081a*/ 	.byte	0x23
	.zero		1


	//   ....[84]....
        /*081c*/ 	.word	0x00009a20
        /*0820*/ 	.word	0x000000ff
        /*0824*/ 	.word	0x00000000
        /*0828*/ 	.short	0x0101
        /*082a*/ 	.byte	0x08
	.zero		1


	//   ....[85]....
        /*082c*/ 	.word	0x00009a50
        /*0830*/ 	.word	0x000000ff
        /*0834*/ 	.word	0x00038528
        /*0838*/ 	.short	0x010a
        /*083a*/ 	.byte	0x23
	.zero		1


	//   ....[86]....
        /*083c*/ 	.word	0x00009b70
        /*0840*/ 	.word	0x000000ff
        /*0844*/ 	.word	0x00038508
        /*0848*/ 	.short	0x010b
        /*084a*/ 	.byte	0x23
	.zero		1


	//   ....[87]....
        /*084c*/ 	.word	0x00009bb0
        /*0850*/ 	.word	0x000000ff
        /*0854*/ 	.word	0x00000000
        /*0858*/ 	.short	0x0101
        /*085a*/ 	.byte	0x09
	.zero		1


	//   ....[88]....
        /*085c*/ 	.word	0x00009be0
        /*0860*/ 	.word	0x000000ff
        /*0864*/ 	.word	0x00038530
        /*0868*/ 	.short	0x010a
        /*086a*/ 	.byte	0x23
	.zero		1


	//   ....[89]....
        /*086c*/ 	.word	0x00009d00
        /*0870*/ 	.word	0x000000ff
        /*0874*/ 	.word	0x00038510
        /*0878*/ 	.short	0x010b
        /*087a*/ 	.byte	0x23
	.zero		1


	//   ....[90]....
        /*087c*/ 	.word	0x00009d40
        /*0880*/ 	.word	0x000000ff
        /*0884*/ 	.word	0x00000000
        /*0888*/ 	.short	0x0101
        /*088a*/ 	.byte	0x27
	.zero		1


	//   ....[91]....
        /*088c*/ 	.word	0x00009d70
        /*0890*/ 	.word	0x000000ff
        /*0894*/ 	.word	0x00038538
        /*0898*/ 	.short	0x010a
        /*089a*/ 	.byte	0x23
	.zero		1


	//   ....[92]....
        /*089c*/ 	.word	0x00009e90
        /*08a0*/ 	.word	0x000000ff
        /*08a4*/ 	.word	0x00038518
        /*08a8*/ 	.short	0x010b
        /*08aa*/ 	.byte	0x23
	.zero		1


	//   ....[93]....
        /*08ac*/ 	.word	0x00009ee0
        /*08b0*/ 	.word	0x000000ff
        /*08b4*/ 	.word	0x00000000
        /*08b8*/ 	.short	0x0101
        /*08ba*/ 	.byte	0x2b
	.zero		1


	//   ....[94]....
        /*08bc*/ 	.word	0x0000a430
        /*08c0*/ 	.word	0x000000ff
        /*08c4*/ 	.word	0x00038520
        /*08c8*/ 	.short	0x010a
        /*08ca*/ 	.byte	0x23
	.zero		1


	//   ....[95]....
        /*08cc*/ 	.word	0x0000a470
        /*08d0*/ 	.word	0x000000ff
        /*08d4*/ 	.word	0x00038528
        /*08d8*/ 	.short	0x010a
        /*08da*/ 	.byte	0x23
	.zero		1


	//   ....[96]....
        /*08dc*/ 	.word	0x0000a4b0
        /*08e0*/ 	.word	0x000000ff
        /*08e4*/ 	.word	0x00038530
        /*08e8*/ 	.short	0x010a
        /*08ea*/ 	.byte	0x23
	.zero		1


	//   ....[97]....
        /*08ec*/ 	.word	0x0000a520
        /*08f0*/ 	.word	0x00000003
        /*08f4*/ 	.word	0x00038538
        /*08f8*/ 	.short	0x010a
        /*08fa*/ 	.byte	0x3f
	.zero		1


	//   ....[98]....
        /*08fc*/ 	.word	0x0000b250
        /*0900*/ 	.word	0x00000008
        /*0904*/ 	.word	0x000384c0
        /*0908*/ 	.short	0x010a
        /*090a*/ 	.byte	0x3f
	.zero		1


	//   ....[99]....
        /*090c*/ 	.word	0x0000b4e0
        /*0910*/ 	.word	0x000000ff
        /*0914*/ 	.word	0x00038548
        /*0918*/ 	.short	0x0101
        /*091a*/ 	.byte	0x12
	.zero		1


	//   ....[100]....
        /*091c*/ 	.word	0x0000b5d0
        /*0920*/ 	.word	0x00000003
        /*0924*/ 	.word	0x00038400
        /*0928*/ 	.short	0x010a
        /*092a*/ 	.byte	0x3f
	.zero		1


	//   ....[101]....
        /*092c*/ 	.word	0x0000b710
        /*0930*/ 	.word	0x00000002
        /*0934*/ 	.word	0x00000000
        /*0938*/ 	.short	0x0101
        /*093a*/ 	.byte	0x3f
	.zero		1


	//   ....[102]....
        /*093c*/ 	.word	0x0000bef0
        /*0940*/ 	.word	0x00000007
        /*0944*/ 	.word	0x00000000
        /*0948*/ 	.short	0x010a
        /*094a*/ 	.byte	0x3f
	.zero		1


	//   ....[103]....
        /*094c*/ 	.word	0x0000bf70
        /*0950*/ 	.word	0x00000009
        /*0954*/ 	.word	0x00000000
        /*0958*/ 	.short	0x010a
        /*095a*/ 	.byte	0x3f
	.zero		1


	//   ....[104]....
        /*095c*/ 	.word	0x0000c000
        /*0960*/ 	.word	0x00000006
        /*0964*/ 	.word	0x00000000
        /*0968*/ 	.short	0x010a
        /*096a*/ 	.byte	0x3f
	.zero		1


	//   ....[105]....
        /*096c*/ 	.word	0x0000c090
        /*0970*/ 	.word	0x00000009
        /*0974*/ 	.word	0x00000000
        /*0978*/ 	.short	0x010a
        /*097a*/ 	.byte	0x3f
	.zero		1


	//   ....[106]....
        /*097c*/ 	.word	0x0000c120
        /*0980*/ 	.word	0x00000006
        /*0984*/ 	.word	0x00000000
        /*0988*/ 	.short	0x010a
        /*098a*/ 	.byte	0x3f
	.zero		1


	//   ....[107]....
        /*098c*/ 	.word	0x0000c1b0
        /*0990*/ 	.word	0x00000009
        /*0994*/ 	.word	0x00000000
        /*0998*/ 	.short	0x010a
        /*099a*/ 	.byte	0x3f
	.zero		1


	//   ....[108]....
        /*099c*/ 	.word	0x0000c240
        /*09a0*/ 	.word	0x00000006
        /*09a4*/ 	.word	0x00000000
        /*09a8*/ 	.short	0x010a
        /*09aa*/ 	.byte	0x3f
	.zero		1


	//   ....[109]....
        /*09ac*/ 	.word	0x0000c2d0
        /*09b0*/ 	.word	0x00000003
        /*09b4*/ 	.word	0x00000000
        /*09b8*/ 	.short	0x010a
        /*09ba*/ 	.byte	0x3f
	.zero		1


	//   ....[110]....
        /*09bc*/ 	.word	0x0000df50
        /*09c0*/ 	.word	0x00000011
        /*09c4*/ 	.word	0x00038440
        /*09c8*/ 	.short	0x010a
        /*09ca*/ 	.byte	0x3f
	.zero		1


	//   ....[111]....
        /*09cc*/ 	.word	0x0000e070
        /*09d0*/ 	.word	0x00000011
        /*09d4*/ 	.word	0x00038400
        /*09d8*/ 	.short	0x0101
        /*09da*/ 	.byte	0x3f
	.zero		1


	//   ....[112]....
        /*09dc*/ 	.word	0x0000e140
        /*09e0*/ 	.word	0x00000005
        /*09e4*/ 	.word	0x00038440
        /*09e8*/ 	.short	0x010a
        /*09ea*/ 	.byte	0x3f
	.zero		1


	//   ....[113]....
        /*09ec*/ 	.word	0x0000e1f0
        /*09f0*/ 	.word	0x00000007
        /*09f4*/ 	.word	0x00038440
        /*09f8*/ 	.short	0x010a
        /*09fa*/ 	.byte	0x3f
	.zero		1


	//   ....[114]....
        /*09fc*/ 	.word	0x0000e2a0
        /*0a00*/ 	.word	0x00000007
        /*0a04*/ 	.word	0x00038440
        /*0a08*/ 	.short	0x010a
        /*0a0a*/ 	.byte	0x3f
	.zero		1


	//   ....[115]....
        /*0a0c*/ 	.word	0x0000e350
        /*0a10*/ 	.word	0x00000007
        /*0a14*/ 	.word	0x00038440
        /*0a18*/ 	.short	0x010a
        /*0a1a*/ 	.byte	0x3f
	.zero		1


	//   ....[116]....
        /*0a1c*/ 	.word	0x0000e400
        /*0a20*/ 	.word	0x00000007
        /*0a24*/ 	.word	0x00038440
        /*0a28*/ 	.short	0x010a
        /*0a2a*/ 	.byte	0x3f
	.zero		1


	//   ....[117]....
        /*0a2c*/ 	.word	0x0000e4b0
        /*0a30*/ 	.word	0x00000007
        /*0a34*/ 	.word	0x00038440
        /*0a38*/ 	.short	0x010a
        /*0a3a*/ 	.byte	0x3f
	.zero		1


	//   ....[118]....
        /*0a3c*/ 	.word	0x0000e560
        /*0a40*/ 	.word	0x00000007
        /*0a44*/ 	.word	0x00038440
        /*0a48*/ 	.short	0x010a
        /*0a4a*/ 	.byte	0x3f
	.zero		1


	//   ....[119]....
        /*0a4c*/ 	.word	0x0000e610
        /*0a50*/ 	.word	0x00000003
        /*0a54*/ 	.word	0x00038440
        /*0a58*/ 	.short	0x010a
        /*0a5a*/ 	.byte	0x3f
	.zero		1


	//   ....[120]....
        /*0a5c*/ 	.word	0x0000e670
        /*0a60*/ 	.word	0x00000003
        /*0a64*/ 	.word	0x00038480
        /*0a68*/ 	.short	0x010a
        /*0a6a*/ 	.byte	0x3f
	.zero		1


	//   ....[121]....
        /*0a6c*/ 	.word	0x0000e6d0
        /*0a70*/ 	.word	0x00000008
        /*0a74*/ 	.word	0x00038480
        /*0a78*/ 	.short	0x010a
        /*0a7a*/ 	.byte	0x3f
	.zero		1


	//   ....[122]....
        /*0a7c*/ 	.word	0x0000e790
        /*0a80*/ 	.word	0x00000006
        /*0a84*/ 	.word	0x00038500
        /*0a88*/ 	.short	0x010a
        /*0a8a*/ 	.byte	0x3f
	.zero		1


	//   ....[123]....
        /*0a8c*/ 	.word	0x0000e7f0
        /*0a90*/ 	.word	0x0000000c
        /*0a94*/ 	.word	0x00038508
        /*0a98*/ 	.short	0x010a
        /*0a9a*/ 	.byte	0x3f
	.zero		1


	//   ....[124]....
        /*0a9c*/ 	.word	0x0000e850
        /*0aa0*/ 	.word	0x0000000c
        /*0aa4*/ 	.word	0x00038510
        /*0aa8*/ 	.short	0x010a
        /*0aaa*/ 	.byte	0x3f
	.zero		1


	//   ....[125]....
        /*0aac*/ 	.word	0x0000e8b0
        /*0ab0*/ 	.word	0x0000000c
        /*0ab4*/ 	.word	0x00038518
        /*0ab8*/ 	.short	0x010a
        /*0aba*/ 	.byte	0x3f
	.zero		1


	//   ....[126]....
        /*0abc*/ 	.word	0x0000e910
        /*0ac0*/ 	.word	0x0000000c
        /*0ac4*/ 	.word	0x00038500
        /*0ac8*/ 	.short	0x010a
        /*0aca*/ 	.byte	0x3f
	.zero		1


	//   ....[127]....
        /*0acc*/ 	.word	0x0000e970
        /*0ad0*/ 	.word	0x0000000c
        /*0ad4*/ 	.word	0x00038508
        /*0ad8*/ 	.short	0x010a
        /*0ada*/ 	.byte	0x3f
	.zero		1


	//   ....[128]....
        /*0adc*/ 	.word	0x0000e9d0
        /*0ae0*/ 	.word	0x0000000c
        /*0ae4*/ 	.word	0x00038510
        /*0ae8*/ 	.short	0x010a
        /*0aea*/ 	.byte	0x3f
	.zero		1


	//   ....[129]....
        /*0aec*/ 	.word	0x0000ea30
        /*0af0*/ 	.word	0x0000000c
        /*0af4*/ 	.word	0x00038518
        /*0af8*/ 	.short	0x010a
        /*0afa*/ 	.byte	0x3f
	.zero		1


	//   ....[130]....
        /*0afc*/ 	.word	0x0000ea90
        /*0b00*/ 	.word	0x00000003
        /*0b04*/ 	.word	0x00038400
        /*0b08*/ 	.short	0x010a
        /*0b0a*/ 	.byte	0x3f
	.zero		1


	//   ....[131]....
        /*0b0c*/ 	.word	0x0000eaf0
        /*0b10*/ 	.word	0x00000003
        /*0b14*/ 	.word	0x00038548
        /*0b18*/ 	.short	0x010a
        /*0b1a*/ 	.byte	0x3f
	.zero		1


	//   ....[132]....
        /*0b1c*/ 	.word	0x0000eb50
        /*0b20*/ 	.word	0x00000003
        /*0b24*/ 	.word	0x00038400
        /*0b28*/ 	.short	0x010a
        /*0b2a*/ 	.byte	0x3f
	.zero		1


	//   ....[133]....
        /*0b2c*/ 	.word	0x0000ebb0
        /*0b30*/ 	.word	0x00000003
        /*0b34*/ 	.word	0x00038520
        /*0b38*/ 	.short	0x010a
        /*0b3a*/ 	.byte	0x3f
	.zero		1


	//   ....[134]....
        /*0b3c*/ 	.word	0x0000ec10
        /*0b40*/ 	.word	0x00000003
        /*0b44*/ 	.word	0x00038528
        /*0b48*/ 	.short	0x010a
        /*0b4a*/ 	.byte	0x3f
	.zero		1


	//   ....[135]....
        /*0b4c*/ 	.word	0x0000ec70
        /*0b50*/ 	.word	0x00000003
        /*0b54*/ 	.word	0x00038530
        /*0b58*/ 	.short	0x010a
        /*0b5a*/ 	.byte	0x3f
	.zero		1


	//   ....[136]....
        /*0b5c*/ 	.word	0x0000ecd0
        /*0b60*/ 	.word	0x00000003
        /*0b64*/ 	.word	0x00038538
        /*0b68*/ 	.short	0x010a
        /*0b6a*/ 	.byte	0x3f
	.zero		1


	//   ....[137]....
        /*0b6c*/ 	.word	0x0000ed30
        /*0b70*/ 	.word	0x00000003
        /*0b74*/ 	.word	0x00038520
        /*0b78*/ 	.short	0x010a
        /*0b7a*/ 	.byte	0x3f
	.zero		1


	//   ....[138]....
        /*0b7c*/ 	.word	0x0000ed90
        /*0b80*/ 	.word	0x00000003
        /*0b84*/ 	.word	0x00038528
        /*0b88*/ 	.short	0x010a
        /*0b8a*/ 	.byte	0x3f
	.zero		1


	//   ....[139]....
        /*0b8c*/ 	.word	0x0000edf0
        /*0b90*/ 	.word	0x00000003
        /*0b94*/ 	.word	0x00038530
        /*0b98*/ 	.short	0x010a
        /*0b9a*/ 	.byte	0x3f
	.zero		1


	//   ....[140]....
        /*0b9c*/ 	.word	0x0000ee50
        /*0ba0*/ 	.word	0x00000003
        /*0ba4*/ 	.word	0x00038538
        /*0ba8*/ 	.short	0x010a
        /*0baa*/ 	.byte	0x3f
	.zero		1


	//   ....[141]....
        /*0bac*/ 	.word	0x0000eeb0
        /*0bb0*/ 	.word	0x00000003
        /*0bb4*/ 	.word	0x00038520
        /*0bb8*/ 	.short	0x010a
        /*0bba*/ 	.byte	0x3f
	.zero		1


	//   ....[142]....
        /*0bbc*/ 	.word	0x0000ef10
        /*0bc0*/ 	.word	0x00000003
        /*0bc4*/ 	.word	0x00038528
        /*0bc8*/ 	.short	0x010a
        /*0bca*/ 	.byte	0x3f
	.zero		1


	//   ....[143]....
        /*0bcc*/ 	.word	0x0000ef70
        /*0bd0*/ 	.word	0x00000003
        /*0bd4*/ 	.word	0x00038530
        /*0bd8*/ 	.short	0x010a
        /*0bda*/ 	.byte	0x3f
	.zero		1


	//   ....[144]....
        /*0bdc*/ 	.word	0x0000f040
        /*0be0*/ 	.word	0x00000008
        /*0be4*/ 	.word	0x000384c0
        /*0be8*/ 	.short	0x010a
        /*0bea*/ 	.byte	0x3f
	.zero		1


	//   ....[145]....
        /*0bec*/ 	.word	0x0000f090
        /*0bf0*/ 	.word	0x00000003
        /*0bf4*/ 	.word	0x00038400
        /*0bf8*/ 	.short	0x010a
        /*0bfa*/ 	.byte	0x3f
	.zero		1


	//   ....[146]....
        /*0bfc*/ 	.word	0x0000f2a0
        /*0c00*/ 	.word	0x00000007
        /*0c04*/ 	.word	0x00000000
        /*0c08*/ 	.short	0x010a
        /*0c0a*/ 	.byte	0x3f
	.zero		1


	//   ....[147]....
        /*0c0c*/ 	.word	0x0000f2f0
        /*0c10*/ 	.word	0x00000009
        /*0c14*/ 	.word	0x00000000
        /*0c18*/ 	.short	0x010a
        /*0c1a*/ 	.byte	0x3f
	.zero		1


	//   ....[148]....
        /*0c1c*/ 	.word	0x0000f340
        /*0c20*/ 	.word	0x00000006
        /*0c24*/ 	.word	0x00000000
        /*0c28*/ 	.short	0x010a
        /*0c2a*/ 	.byte	0x3f
	.zero		1


	//   ....[149]....
        /*0c2c*/ 	.word	0x0000f390
        /*0c30*/ 	.word	0x00000009
        /*0c34*/ 	.word	0x00000000
        /*0c38*/ 	.short	0x010a
        /*0c3a*/ 	.byte	0x3f
	.zero		1


	//   ....[150]....
        /*0c3c*/ 	.word	0x0000f3e0
        /*0c40*/ 	.word	0x00000006
        /*0c44*/ 	.word	0x00000000
        /*0c48*/ 	.short	0x010a
        /*0c4a*/ 	.byte	0x3f
	.zero		1


	//   ....[151]....
        /*0c4c*/ 	.word	0x0000f430
        /*0c50*/ 	.word	0x00000009
        /*0c54*/ 	.word	0x00000000
        /*0c58*/ 	.short	0x010a
        /*0c5a*/ 	.byte	0x3f
	.zero		1


	//   ....[152]....
        /*0c5c*/ 	.word	0x0000f480
        /*0c60*/ 	.word	0x00000006
        /*0c64*/ 	.word	0x00000000
        /*0c68*/ 	.short	0x010a
        /*0c6a*/ 	.byte	0x3f
	.zero		1


	//   ....[153]....
        /*0c6c*/ 	.word	0x0000f4d0
        /*0c70*/ 	.word	0x00000011
        /*0c74*/ 	.word	0x00038440
        /*0c78*/ 	.short	0x010a
        /*0c7a*/ 	.byte	0x3f
	.zero		1


	//   ....[154]....
        /*0c7c*/ 	.word	0x0000f520
        /*0c80*/ 	.word	0x00000005
        /*0c84*/ 	.word	0x00038440
        /*0c88*/ 	.short	0x010a
        /*0c8a*/ 	.byte	0x3f
	.zero		1


	//   ....[155]....
        /*0c8c*/ 	.word	0x0000f570
        /*0c90*/ 	.word	0x00000007
        /*0c94*/ 	.word	0x00038440
        /*0c98*/ 	.short	0x010a
        /*0c9a*/ 	.byte	0x3f
	.zero		1


	//   ....[156]....
        /*0c9c*/ 	.word	0x0000f5c0
        /*0ca0*/ 	.word	0x00000007
        /*0ca4*/ 	.word	0x00038440
        /*0ca8*/ 	.short	0x010a
        /*0caa*/ 	.byte	0x3f
	.zero		1


	//   ....[157]....
        /*0cac*/ 	.word	0x0000f610
        /*0cb0*/ 	.word	0x00000007
        /*0cb4*/ 	.word	0x00038440
        /*0cb8*/ 	.short	0x010a
        /*0cba*/ 	.byte	0x3f
	.zero		1


	//   ....[158]....
        /*0cbc*/ 	.word	0x0000f660
        /*0cc0*/ 	.word	0x00000007
        /*0cc4*/ 	.word	0x00038440
        /*0cc8*/ 	.short	0x010a
        /*0cca*/ 	.byte	0x3f
	.zero		1


	//   ....[159]....
        /*0ccc*/ 	.word	0x0000f6b0
        /*0cd0*/ 	.word	0x00000007
        /*0cd4*/ 	.word	0x00038440
        /*0cd8*/ 	.short	0x010a
        /*0cda*/ 	.byte	0x3f
	.zero		1


	//   ....[160]....
        /*0cdc*/ 	.word	0x0000f700
        /*0ce0*/ 	.word	0x00000007
        /*0ce4*/ 	.word	0x00038440
        /*0ce8*/ 	.short	0x010a
        /*0cea*/ 	.byte	0x3f
	.zero		1


	//----- nvinfo : EIATTR_NUM_MBARRIERS
	.align		4
.L_37:
        /*0cec*/ 	.byte	0x03, 0x38
        /*0cee*/ 	.short	0x002a


	//----- nvinfo : EIATTR_EXIT_INSTR_OFFSETS
	.align		4
        /*0cf0*/ 	.byte	0x04, 0x1c
        /*0cf2*/ 	.short	(.L_39 - .L_38)


	//   ....[0]....
.L_38:
        /*0cf4*/ 	.word	0x00002f30


	//   ....[1]....
        /*0cf8*/ 	.word	0x00002ff0


	//   ....[2]....
        /*0cfc*/ 	.word	0x00008640


	//   ....[3]....
        /*0d00*/ 	.word	0x000086e0


	//   ....[4]....
        /*0d04*/ 	.word	0x0000a570


	//   ....[5]....
        /*0d08*/ 	.word	0x0000c320


	//   ....[6]....
        /*0d0c*/ 	.word	0x0000e640


	//----- nvinfo : EIATTR_MAX_THREADS
	.align		4
.L_39:
        /*0d10*/ 	.byte	0x04, 0x05
        /*0d12*/ 	.short	(.L_41 - .L_40)
.L_40:
        /*0d14*/ 	.word	0x00000180
        /*0d18*/ 	.word	0x00000001
        /*0d1c*/ 	.word	0x00000001


	//----- nvinfo : EIATTR_CRS_STACK_SIZE
	.align		4
.L_41:
        /*0d20*/ 	.byte	0x04, 0x1e
        /*0d22*/ 	.short	(.L_43 - .L_42)
.L_42:
        /*0d24*/ 	.word	0x00000000


	//----- nvinfo : EIATTR_CBANK_PARAM_SIZE
	.align		4
.L_43:
        /*0d28*/ 	.byte	0x03, 0x19
        /*0d2a*/ 	.short	0x0770


	//----- nvinfo : EIATTR_PARAM_CBANK
	.align		4
        /*0d2c*/ 	.byte	0x04, 0x0a
        /*0d2e*/ 	.short	(.L_45 - .L_44)
	.align		4
.L_44:
        /*0d30*/ 	.word	index@(.nv.constant0._ZN7cutlass13device_kernelINS_4gemm6kernel13GemmUniversalINS1_17GroupProblemShapeIN4cute5tupleIJiiiEEEEENS1_10collective13CollectiveMmaINS1_39MainloopSm90ArrayTmaGmmaWarpSpecializedILi8ENS6_IJNS5_1CILi2EEENSC_ILi1EEESE_EEENS1_55KernelPtrArrayTmaWarpSpecializedCooperativeFP8FastAccumEEENS6_IJNSC_ILi128EEENSC_ILi256EEENSC_ILi64EEEEEENS_12float_e4m3_tEPNS6_IJlSE_NSC_ILi0EEEEEESM_SP_NS5_8TiledMMAINS5_8MMA_AtomIJNS5_4SM904GMMA31MMA_64x256x32_F32E4M3E4M3_SS_TNILNST_7ScaleInE1ELSV_1EEEEEENS5_6LayoutISF_NS6_IJSE_SN_SN_EEEEENS6_IJNS5_10UnderscoreES11_S11_EEEEENS5_13SM90_TMA_LOADENS5_14ComposedLayoutINS5_7SwizzleILi2ELi4ELi3EEENS5_18smem_ptr_flag_bitsILi8EEENSY_INS6_IJNSC_ILi8EEESK_EEENS6_IJSK_SE_EEEEEEEvNS5_8identityENS5_23SM90_TMA_LOAD_MULTICASTES1E_vS1F_EENS_8epilogue10collective18CollectiveEpilogueINS1I_30Sm90PtrArrayTmaWarpSpecializedILi4ELi2ELi16ELb1ELb0ELi2EEEJSL_NS6_IJSI_NSC_ILi32EEEEEENS_6half_tEPNS6_IJSE_lSN_EEES1P_S1R_NS1I_6fusion15FusionCallbacksIS1M_NS1S_17LinearCombinationIS1P_fS1P_fLNS_15FloatRoundStyleE2EEESL_S1O_JEEES14_NS15_INS16_ILi3ELi4ELi3EEENS18_ILi16EEENSY_INS6_IJSK_S1A_EEENS6_IJSE_SK_EEEEEEENS5_17SM75_U16x8_LDSM_TENS5_14SM90_TMA_STOREES23_NS5_17SM90_U16x8_STSM_TENS5_9Copy_AtomIJNS5_17SM90_U32x4_STSM_NES1P_EEEvEEEvvEEEEvNT_6ParamsE)
        /*0d34*/ 	.short	0x0210
        /*0d36*/ 	.short	0x0770


	//----- nvinfo : EIATTR_SW_WAR
	.align		4
.L_45:
        /*0d38*/ 	.byte	0x04, 0x36
        /*0d3a*/ 	.short	(.L_47 - .L_46)
.L_46:
        /*0d3c*/ 	.word	0x00000008
.L_47:


//--------------------- .nv.callgraph             --------------------------
	.section	.nv.callgraph,"",@"SHT_CUDA_CALLGRAPH"
	.align	4
	.sectionentsize	8
	.align		4
        /*0000*/ 	.word	0x00000000
	.align		4
        /*0004*/ 	.word	0xffffffff
	.align		4
        /*0008*/ 	.word	index@(_ZN7cutlass13device_kernelINS_4gemm6kernel13GemmUniversalINS1_17GroupProblemShapeIN4cute5tupleIJiiiEEEEENS1_10collective13CollectiveMmaINS1_39MainloopSm90ArrayTmaGmmaWarpSpecializedILi8ENS6_IJNS5_1CILi2EEENSC_ILi1EEESE_EEENS1_55KernelPtrArrayTmaWarpSpecializedCooperativeFP8FastAccumEEENS6_IJNSC_ILi128EEENSC_ILi256EEENSC_ILi64EEEEEENS_12float_e4m3_tEPNS6_IJlSE_NSC_ILi0EEEEEESM_SP_NS5_8TiledMMAINS5_8MMA_AtomIJNS5_4SM904GMMA31MMA_64x256x32_F32E4M3E4M3_SS_TNILNST_7ScaleInE1ELSV_1EEEEEENS5_6LayoutISF_NS6_IJSE_SN_SN_EEEEENS6_IJNS5_10UnderscoreES11_S11_EEEEENS5_13SM90_TMA_LOADENS5_14ComposedLayoutINS5_7SwizzleILi2ELi4ELi3EEENS5_18smem_ptr_flag_bitsILi8EEENSY_INS6_IJNSC_ILi8EEESK_EEENS6_IJSK_SE_EEEEEEEvNS5_8identityENS5_23SM90_TMA_LOAD_MULTICASTES1E_vS1F_EENS_8epilogue10collective18CollectiveEpilogueINS1I_30Sm90PtrArrayTmaWarpSpecializedILi4ELi2ELi16ELb1ELb0ELi2EEEJSL_NS6_IJSI_NSC_ILi32EEEEEENS_6half_tEPNS6_IJSE_lSN_EEES1P_S1R_NS1I_6fusion15FusionCallbacksIS1M_NS1S_17LinearCombinationIS1P_fS1P_fLNS_15FloatRoundStyleE2EEESL_S1O_JEEES14_NS15_INS16_ILi3ELi4ELi3EEENS18_ILi16EEENSY_INS6_IJSK_S1A_EEENS6_IJSE_SK_EEEEEEENS5_17SM75_U16x8_LDSM_TENS5_14SM90_TMA_STOREES23_NS5_17SM90_U16x8_STSM_TENS5_9Copy_AtomIJNS5_17SM90_U32x4_STSM_NES1P_EEEvEEEvvEEEEvNT_6ParamsE)
	.align		4
        /*000c*/ 	.word	index@(__assertfail)
	.align		4
        /*0010*/ 	.word	0x00000000
	.align		4
        /*0014*/ 	.word	0xfffffffe
	.align		4
        /*0018*/ 	.word	0x00000000
	.align		4
        /*001c*/ 	.word	0xfffffffd
	.align		4
        /*0020*/ 	.word	0x00000000
	.align		4
        /*0024*/ 	.word	0xfffffffc


//--------------------- .nv.constant4             --------------------------
	.section	.nv.constant4,"a",@progbits
	.align	8
	.align		8
.nv.constant4:
        /*0000*/ 	.dword	__assertfail
	.align		8
        /*0008*/ 	.dword	__unnamed_1
	.align		8
        /*0010*/ 	.dword	_ZN39_INTERNAL_e8df9abd_4_k_cu_d03fc4cd_36424cuda3std3__45__cpo5beginE
	.align		8
        /*0018*/ 	.dword	_ZN39_INTERNAL_e8df9abd_4_k_cu_d03fc4cd_36424cuda3std3__45__cpo3endE
	.align		8
        /*0020*/ 	.dword	_ZN39_INTERNAL_e8df9abd_4_k_cu_d03fc4cd_36424cuda3std3__45__cpo6cbeginE
	.align		8
        /*0028*/ 	.dword	_ZN39_INTERNAL_e8df9abd_4_k_cu_d03fc4cd_36424cuda3std3__45__cpo4cendE
	.align		8
        /*0030*/ 	.dword	_ZN39_INTERNAL_e8df9abd_4_k_cu_d03fc4cd_36424cuda3std3__441_GLOBAL__N__e8df9abd_4_k_cu_d03fc4cd_36426ignoreE
	.align		8
        /*0038*/ 	.dword	_ZN39_INTERNAL_e8df9abd_4_k_cu_d03fc4cd_36424cuda3std3__419piecewise_constructE
	.align		8
        /*0040*/ 	.dword	_ZN39_INTERNAL_e8df9abd_4_k_cu_d03fc4cd_36424cuda3std3__48in_placeE
	.align		8
        /*0048*/ 	.dword	_ZN39_INTERNAL_e8df9abd_4_k_cu_d03fc4cd_36424cuda3std6ranges3__45__cpo4swapE
	.align		8
        /*0050*/ 	.dword	_ZN39_INTERNAL_e8df9abd_4_k_cu_d03fc4cd_36424cuda3std6ranges3__45__cpo9iter_moveE
	.align		8
        /*0058*/ 	.dword	_ZN39_INTERNAL_e8df9abd_4_k_cu_d03fc4cd_36424cute7productE
	.align		8
        /*0060*/ 	.dword	_ZN39_INTERNAL_e8df9abd_4_k_cu_d03fc4cd_36424cute1_E
	.align		8
        /*0068*/ 	.dword	$str$24
	.align		8
        /*0070*/ 	.dword	$str$25


//--------------------- .text._ZN7cutlass13device_kernelINS_4gemm6kernel13GemmUniversalINS1_17GroupProblemShapeIN4cute5tupleIJiiiEEEEENS1_10collective13CollectiveMmaINS1_39MainloopSm90ArrayTmaGmmaWarpSpecializedILi8ENS6_IJNS5_1CILi2EEENSC_ILi1EEESE_EEENS1_55KernelPtrArrayTmaWarpSpecializedCooperativeFP8FastAccumEEENS6_IJNSC_ILi128EEENSC_ILi256EEENSC_ILi64EEEEEENS_12float_e4m3_tEPNS6_IJlSE_NSC_ILi0EEEEEESM_SP_NS5_8TiledMMAINS5_8MMA_AtomIJNS5_4SM904GMMA31MMA_64x256x32_F32E4M3E4M3_SS_TNILNST_7ScaleInE1ELSV_1EEEEEENS5_6LayoutISF_NS6_IJSE_SN_SN_EEEEENS6_IJNS5_10UnderscoreES11_S11_EEEEENS5_13SM90_TMA_LOADENS5_14ComposedLayoutINS5_7SwizzleILi2ELi4ELi3EEENS5_18smem_ptr_flag_bitsILi8EEENSY_INS6_IJNSC_ILi8EEESK_EEENS6_IJSK_SE_EEEEEEEvNS5_8identityENS5_23SM90_TMA_LOAD_MULTICASTES1E_vS1F_EENS_8epilogue10collective18CollectiveEpilogueINS1I_30Sm90PtrArrayTmaWarpSpecializedILi4ELi2ELi16ELb1ELb0ELi2EEEJSL_NS6_IJSI_NSC_ILi32EEEEEENS_6half_tEPNS6_IJSE_lSN_EEES1P_S1R_NS1I_6fusion15FusionCallbacksIS1M_NS1S_17LinearCombinationIS1P_fS1P_fLNS_15FloatRoundStyleE2EEESL_S1O_JEEES14_NS15_INS16_ILi3ELi4ELi3EEENS18_ILi16EEENSY_INS6_IJSK_S1A_EEENS6_IJSE_SK_EEEEEEENS5_17SM75_U16x8_LDSM_TENS5_14SM90_TMA_STOREES23_NS5_17SM90_U16x8_STSM_TENS5_9Copy_AtomIJNS5_17SM90_U32x4_STSM_NES1P_EEEvEEEvvEEEEvNT_6ParamsE --------------------------
	.section	.text._ZN7cutlass13device_kernelINS_4gemm6kernel13GemmUniversalINS1_17GroupProblemShapeIN4cute5tupleIJiiiEEEEENS1_10collective13CollectiveMmaINS1_39MainloopSm90ArrayTmaGmmaWarpSpecializedILi8ENS6_IJNS5_1CILi2EEENSC_ILi1EEESE_EEENS1_55KernelPtrArrayTmaWarpSpecializedCooperativeFP8FastAccumEEENS6_IJNSC_ILi128EEENSC_ILi256EEENSC_ILi64EEEEEENS_12float_e4m3_tEPNS6_IJlSE_NSC_ILi0EEEEEESM_SP_NS5_8TiledMMAINS5_8MMA_AtomIJNS5_4SM904GMMA31MMA_64x256x32_F32E4M3E4M3_SS_TNILNST_7ScaleInE1ELSV_1EEEEEENS5_6LayoutISF_NS6_IJSE_SN_SN_EEEEENS6_IJNS5_10UnderscoreES11_S11_EEEEENS5_13SM90_TMA_LOADENS5_14ComposedLayoutINS5_7SwizzleILi2ELi4ELi3EEENS5_18smem_ptr_flag_bitsILi8EEENSY_INS6_IJNSC_ILi8EEESK_EEENS6_IJSK_SE_EEEEEEEvNS5_8identityENS5_23SM90_TMA_LOAD_MULTICASTES1E_vS1F_EENS_8epilogue10collective18CollectiveEpilogueINS1I_30Sm90PtrArrayTmaWarpSpecializedILi4ELi2ELi16ELb1ELb0ELi2EEEJSL_NS6_IJSI_NSC_ILi32EEEEEENS_6half_tEPNS6_IJSE_lSN_EEES1P_S1R_NS1I_6fusion15FusionCallbacksIS1M_NS1S_17LinearCombinationIS1P_fS1P_fLNS_15FloatRoundStyleE2EEESL_S1O_JEEES14_NS15_INS16_ILi3ELi4ELi3EEENS18_ILi16EEENSY_INS6_IJSK_S1A_EEENS6_IJSE_SK_EEEEEEENS5_17SM75_U16x8_LDSM_TENS5_14SM90_TMA_STOREES23_NS5_17SM90_U16x8_STSM_TENS5_9Copy_AtomIJNS5_17SM90_U32x4_STSM_NES1P_EEEvEEEvvEEEEvNT_6ParamsE,"ax",@progbits
	.align	128
.text._ZN7cutlass13device_kernelINS_4gemm6kernel13GemmUniversalINS1_17GroupProblemShapeIN4cute5tupleIJiiiEEEEENS1_10collective13CollectiveMmaINS1_39MainloopSm90ArrayTmaGmmaWarpSpecializedILi8ENS6_IJNS5_1CILi2EEENSC_ILi1EEESE_EEENS1_55KernelPtrArrayTmaWarpSpecializedCooperativeFP8FastAccumEEENS6_IJNSC_ILi128EEENSC_ILi256EEENSC_ILi64EEEEEENS_12float_e4m3_tEPNS6_IJlSE_NSC_ILi0EEEEEESM_SP_NS5_8TiledMMAINS5_8MMA_AtomIJNS5_4SM904GMMA31MMA_64x256x32_F32E4M3E4M3_SS_TNILNST_7ScaleInE1ELSV_1EEEEEENS5_6LayoutISF_NS6_IJSE_SN_SN_EEEEENS6_IJNS5_10UnderscoreES11_S11_EEEEENS5_13SM90_TMA_LOADENS5_14ComposedLayoutINS5_7SwizzleILi2ELi4ELi3EEENS5_18smem_ptr_flag_bitsILi8EEENSY_INS6_IJNSC_ILi8EEESK_EEENS6_IJSK_SE_EEEEEEEvNS5_8identityENS5_23SM90_TMA_LOAD_MULTICASTES1E_vS1F_EENS_8epilogue10collective18CollectiveEpilogueINS1I_30Sm90PtrArrayTmaWarpSpecializedILi4ELi2ELi16ELb1ELb0ELi2EEEJSL_NS6_IJSI_NSC_ILi32EEEEEENS_6half_tEPNS6_IJSE_lSN_EEES1P_S1R_NS1I_6fusion15FusionCallbacksIS1M_NS1S_17LinearCombinationIS1P_fS1P_fLNS_15FloatRoundStyleE2EEESL_S1O_JEEES14_NS15_INS16_ILi3ELi4ELi3EEENS18_ILi16EEENSY_INS6_IJSK_S1A_EEENS6_IJSE_SK_EEEEEEENS5_17SM75_U16x8_LDSM_TENS5_14SM90_TMA_STOREES23_NS5_17SM90_U16x8_STSM_TENS5_9Copy_AtomIJNS5_17SM90_U32x4_STSM_NES1P_EEEvEEEvvEEEEvNT_6ParamsE:
        .type           _ZN7cutlass13device_kernelINS_4gemm6kernel13GemmUniversalINS1_17GroupProblemShapeIN4cute5tupleIJiiiEEEEENS1_10collective13CollectiveMmaINS1_39MainloopSm90ArrayTmaGmmaWarpSpecializedILi8ENS6_IJNS5_1CILi2EEENSC_ILi1EEESE_EEENS1_55KernelPtrArrayTmaWarpSpecializedCooperativeFP8FastAccumEEENS6_IJNSC_ILi128EEENSC_ILi256EEENSC_ILi64EEEEEENS_12float_e4m3_tEPNS6_IJlSE_NSC_ILi0EEEEEESM_SP_NS5_8TiledMMAINS5_8MMA_AtomIJNS5_4SM904GMMA31MMA_64x256x32_F32E4M3E4M3_SS_TNILNST_7ScaleInE1ELSV_1EEEEEENS5_6LayoutISF_NS6_IJSE_SN_SN_EEEEENS6_IJNS5_10UnderscoreES11_S11_EEEEENS5_13SM90_TMA_LOADENS5_14ComposedLayoutINS5_7SwizzleILi2ELi4ELi3EEENS5_18smem_ptr_flag_bitsILi8EEENSY_INS6_IJNSC_ILi8EEESK_EEENS6_IJSK_SE_EEEEEEEvNS5_8identityENS5_23SM90_TMA_LOAD_MULTICASTES1E_vS1F_EENS_8epilogue10collective18CollectiveEpilogueINS1I_30Sm90PtrArrayTmaWarpSpecializedILi4ELi2ELi16ELb1ELb0ELi2EEEJSL_NS6_IJSI_NSC_ILi32EEEEEENS_6half_tEPNS6_IJSE_lSN_EEES1P_S1R_NS1I_6fusion15FusionCallbacksIS1M_NS1S_17LinearCombinationIS1P_fS1P_fLNS_15FloatRoundStyleE2EEESL_S1O_JEEES14_NS15_INS16_ILi3ELi4ELi3EEENS18_ILi16EEENSY_INS6_IJSK_S1A_EEENS6_IJSE_SK_EEEEEEENS5_17SM75_U16x8_LDSM_TENS5_14SM90_TMA_STOREES23_NS5_17SM90_U16x8_STSM_TENS5_9Copy_AtomIJNS5_17SM90_U32x4_STSM_NES1P_EEEvEEEvvEEEEvNT_6ParamsE,@function
        .size           _ZN7cutlass13device_kernelINS_4gemm6kernel13GemmUniversalINS1_17GroupProblemShapeIN4cute5tupleIJiiiEEEEENS1_10collective13CollectiveMmaINS1_39MainloopSm90ArrayTmaGmmaWarpSpecializedILi8ENS6_IJNS5_1CILi2EEENSC_ILi1EEESE_EEENS1_55KernelPtrArrayTmaWarpSpecializedCooperativeFP8FastAccumEEENS6_IJNSC_ILi128EEENSC_ILi256EEENSC_ILi64EEEEEENS_12float_e4m3_tEPNS6_IJlSE_NSC_ILi0EEEEEESM_SP_NS5_8TiledMMAINS5_8MMA_AtomIJNS5_4SM904GMMA31MMA_64x256x32_F32E4M3E4M3_SS_TNILNST_7ScaleInE1ELSV_1EEEEEENS5_6LayoutISF_NS6_IJSE_SN_SN_EEEEENS6_IJNS5_10UnderscoreES11_S11_EEEEENS5_13SM90_TMA_LOADENS5_14ComposedLayoutINS5_7SwizzleILi2ELi4ELi3EEENS5_18smem_ptr_flag_bitsILi8EEENSY_INS6_IJNSC_ILi8EEESK_EEENS6_IJSK_SE_EEEEEEEvNS5_8identityENS5_23SM90_TMA_LOAD_MULTICASTES1E_vS1F_EENS_8epilogue10collective18CollectiveEpilogueINS1I_30Sm90PtrArrayTmaWarpSpecializedILi4ELi2ELi16ELb1ELb0ELi2EEEJSL_NS6_IJSI_NSC_ILi32EEEEEENS_6half_tEPNS6_IJSE_lSN_EEES1P_S1R_NS1I_6fusion15FusionCallbacksIS1M_NS1S_17LinearCombinationIS1P_fS1P_fLNS_15FloatRoundStyleE2EEESL_S1O_JEEES14_NS15_INS16_ILi3ELi4ELi3EEENS18_ILi16EEENSY_INS6_IJSK_S1A_EEENS6_IJSE_SK_EEEEEEENS5_17SM75_U16x8_LDSM_TENS5_14SM90_TMA_STOREES23_NS5_17SM90_U16x8_STSM_TENS5_9Copy_AtomIJNS5_17SM90_U32x4_STSM_NES1P_EEEvEEEvvEEEEvNT_6ParamsE,(.L_x_327 - _ZN7cutlass13device_kernelINS_4gemm6kernel13GemmUniversalINS1_17GroupProblemShapeIN4cute5tupleIJiiiEEEEENS1_10collective13CollectiveMmaINS1_39MainloopSm90ArrayTmaGmmaWarpSpecializedILi8ENS6_IJNS5_1CILi2EEENSC_ILi1EEESE_EEENS1_55KernelPtrArrayTmaWarpSpecializedCooperativeFP8FastAccumEEENS6_IJNSC_ILi128EEENSC_ILi256EEENSC_ILi64EEEEEENS_12float_e4m3_tEPNS6_IJlSE_NSC_ILi0EEEEEESM_SP_NS5_8TiledMMAINS5_8MMA_AtomIJNS5_4SM904GMMA31MMA_64x256x32_F32E4M3E4M3_SS_TNILNST_7ScaleInE1ELSV_1EEEEEENS5_6LayoutISF_NS6_IJSE_SN_SN_EEEEENS6_IJNS5_10UnderscoreES11_S11_EEEEENS5_13SM90_TMA_LOADENS5_14ComposedLayoutINS5_7SwizzleILi2ELi4ELi3EEENS5_18smem_ptr_flag_bitsILi8EEENSY_INS6_IJNSC_ILi8EEESK_EEENS6_IJSK_SE_EEEEEEEvNS5_8identityENS5_23SM90_TMA_LOAD_MULTICASTES1E_vS1F_EENS_8epilogue10collective18CollectiveEpilogueINS1I_30Sm90PtrArrayTmaWarpSpecializedILi4ELi2ELi16ELb1ELb0ELi2EEEJSL_NS6_IJSI_NSC_ILi32EEEEEENS_6half_tEPNS6_IJSE_lSN_EEES1P_S1R_NS1I_6fusion15FusionCallbacksIS1M_NS1S_17LinearCombinationIS1P_fS1P_fLNS_15FloatRoundStyleE2EEESL_S1O_JEEES14_NS15_INS16_ILi3ELi4ELi3EEENS18_ILi16EEENSY_INS6_IJSK_S1A_EEENS6_IJSE_SK_EEEEEEENS5_17SM75_U16x8_LDSM_TENS5_14SM90_TMA_STOREES23_NS5_17SM90_U16x8_STSM_TENS5_9Copy_AtomIJNS5_17SM90_U32x4_STSM_NES1P_EEEvEEEvvEEEEvNT_6ParamsE)
        .other          _ZN7cutlass13device_kernelINS_4gemm6kernel13GemmUniversalINS1_17GroupProblemShapeIN4cute5tupleIJiiiEEEEENS1_10collective13CollectiveMmaINS1_39MainloopSm90ArrayTmaGmmaWarpSpecializedILi8ENS6_IJNS5_1CILi2EEENSC_ILi1EEESE_EEENS1_55KernelPtrArrayTmaWarpSpecializedCooperativeFP8FastAccumEEENS6_IJNSC_ILi128EEENSC_ILi256EEENSC_ILi64EEEEEENS_12float_e4m3_tEPNS6_IJlSE_NSC_ILi0EEEEEESM_SP_NS5_8TiledMMAINS5_8MMA_AtomIJNS5_4SM904GMMA31MMA_64x256x32_F32E4M3E4M3_SS_TNILNST_7ScaleInE1ELSV_1EEEEEENS5_6LayoutISF_NS6_IJSE_SN_SN_EEEEENS6_IJNS5_10UnderscoreES11_S11_EEEEENS5_13SM90_TMA_LOADENS5_14ComposedLayoutINS5_7SwizzleILi2ELi4ELi3EEENS5_18smem_ptr_flag_bitsILi8EEENSY_INS6_IJNSC_ILi8EEESK_EEENS6_IJSK_SE_EEEEEEEvNS5_8identityENS5_23SM90_TMA_LOAD_MULTICASTES1E_vS1F_EENS_8epilogue10collective18CollectiveEpilogueINS1I_30Sm90PtrArrayTmaWarpSpecializedILi4ELi2ELi16ELb1ELb0ELi2EEEJSL_NS6_IJSI_NSC_ILi32EEEEEENS_6half_tEPNS6_IJSE_lSN_EEES1P_S1R_NS1I_6fusion15FusionCallbacksIS1M_NS1S_17LinearCombinationIS1P_fS1P_fLNS_15FloatRoundStyleE2EEESL_S1O_JEEES14_NS15_INS16_ILi3ELi4ELi3EEENS18_ILi16EEENSY_INS6_IJSK_S1A_EEENS6_IJSE_SK_EEEEEEENS5_17SM75_U16x8_LDSM_TENS5_14SM90_TMA_STOREES23_NS5_17SM90_U16x8_STSM_TENS5_9Copy_AtomIJNS5_17SM90_U32x4_STSM_NES1P_EEEvEEEvvEEEEvNT_6ParamsE,@"STO_CUDA_ENTRY STV_DEFAULT"
_ZN7cutlass13device_kernelINS_4gemm6kernel13GemmUniversalINS1_17GroupProblemShapeIN4cute5tupleIJiiiEEEEENS1_10collective13CollectiveMmaINS1_39MainloopSm90ArrayTmaGmmaWarpSpecializedILi8ENS6_IJNS5_1CILi2EEENSC_ILi1EEESE_EEENS1_55KernelPtrArrayTmaWarpSpecializedCooperativeFP8FastAccumEEENS6_IJNSC_ILi128EEENSC_ILi256EEENSC_ILi64EEEEEENS_12float_e4m3_tEPNS6_IJlSE_NSC_ILi0EEEEEESM_SP_NS5_8TiledMMAINS5_8MMA_AtomIJNS5_4SM904GMMA31MMA_64x256x32_F32E4M3E4M3_SS_TNILNST_7ScaleInE1ELSV_1EEEEEENS5_6LayoutISF_NS6_IJSE_SN_SN_EEEEENS6_IJNS5_10UnderscoreES11_S11_EEEEENS5_13SM90_TMA_LOADENS5_14ComposedLayoutINS5_7SwizzleILi2ELi4ELi3EEENS5_18smem_ptr_flag_bitsILi8EEENSY_INS6_IJNSC_ILi8EEESK_EEENS6_IJSK_SE_EEEEEEEvNS5_8identityENS5_23SM90_TMA_LOAD_MULTICASTES1E_vS1F_EENS_8epilogue10collective18CollectiveEpilogueINS1I_30Sm90PtrArrayTmaWarpSpecializedILi4ELi2ELi16ELb1ELb0ELi2EEEJSL_NS6_IJSI_NSC_ILi32EEEEEENS_6half_tEPNS6_IJSE_lSN_EEES1P_S1R_NS1I_6fusion15FusionCallbacksIS1M_NS1S_17LinearCombinationIS1P_fS1P_fLNS_15FloatRoundStyleE2EEESL_S1O_JEEES14_NS15_INS16_ILi3ELi4ELi3EEENS18_ILi16EEENSY_INS6_IJSK_S1A_EEENS6_IJSE_SK_EEEEEEENS5_17SM75_U16x8_LDSM_TENS5_14SM90_TMA_STOREES23_NS5_17SM90_U16x8_STSM_TENS5_9Copy_AtomIJNS5_17SM90_U32x4_STSM_NES1P_EEEvEEEvvEEEEvNT_6ParamsE:
[----:B------:R-:W1:Y:S08]  /*0000*/  LDC R1, c[0x0][0x28] ;  /* 0x00000a00ff017b82 */ /* 0x000e700000000800 */
[----:B------:R-:W2:Y:S01]  /*0010*/  LDC.64 R4, c[0x0][0x918] ;  /* 0x00024600ff047b82 */ /* 0x000ea20000000a00 */
[----:B------:R-:W-:Y:S01]  /*0020*/  ULDC.64 UR56, c[0x0][0x208] ;  /* 0x0000820000387ab9 */ /* 0x000fe20000000a00 */
[----:B------:R-:W3:Y:S01]  /*0030*/  S2R R19, SR_TID.X ;  /* 0x0000000000137919 */ /* 0x000ee20000002100 */
[----:B------:R-:W-:Y:S01]  /*0040*/  ULDC UR4, c[0x0][0x910] ;  /* 0x0002440000047ab9 */ /* 0x000fe20000000800 */
[----:B------:R-:W-:Y:S01]  /*0050*/  ULDC.64 UR20, c[0x0][0x8d0] ;  /* 0x0002340000147ab9 */ /* 0x000fe20000000a00 */
[----:B------:R-:W-:Y:S01]  /*0060*/  ULDC.64 UR14, c[0x0][0x8c8] ;  /* 0x00023200000e7ab9 */ /* 0x000fe20000000a00 */
[----:B------:R-:W-:Y:S01]  /*0070*/  IMAD.MOV.U32 R8, RZ, RZ, RZ ;  /* 0x000000ffff087224 */ /* 0x000fe200078e00ff */
[----:B------:R-:W-:Y:S01]  /*0080*/  ULDC.64 UR16, c[0x0][0x8e0] ;  /* 0x0002380000107ab9 */ /* 0x000fe20000000a00 */
[----:B------:R-:W4:Y:S01]  /*0090*/  S2UR UR8, SR_CTAID.Y ;  /* 0x00000000000879c3 */ /* 0x000f220000002600 */
[----:B------:R-:W-:Y:S01]  /*00a0*/  IMAD.MOV.U32 R10, RZ, RZ, RZ ;  /* 0x000000ffff0a7224 */ /* 0x000fe200078e00ff */
[----:B------:R-:W-:Y:S01]  /*00b0*/  ULDC.64 UR22, c[0x0][0x8e8] ;  /* 0x00023a0000167ab9 */ /* 0x000fe20000000a00 */
[----:B--2---:R-:W2:Y:S01]  /*00c0*/  LDG.E R7, desc[UR56][R4.64] ;  /* 0x0000003804077981 */ /* 0x004ea2000c1e1900 */
[----:B------:R-:W-:-:S03]  /*00d0*/  IMAD.U32 R0, RZ, RZ, UR4 ;  /* 0x00000004ff007e24 */ /* 0x000fc6000f8e00ff */
[----:B------:R-:W2:Y:S01]  /*00e0*/  LDG.E R6, desc[UR56][R4.64+0x4] ;  /* 0x0000043804067981 */ /* 0x000ea2000c1e1900 */
[----:B---3--:R-:W-:Y:S01]  /*00f0*/  LOP3.LUT R9, R19, 0x1f, RZ, 0xc0, !PT ;  /* 0x0000001f13097812 */ /* 0x008fe200078ec0ff */
[----:B------:R-:W-:Y:S01]  /*0100*/  UISETP.NE.U32.AND UP0, UPT, UR20, URZ, UPT ;  /* 0x0000003f1400728c */ /* 0x000fe2000bf05070 */
[----:B------:R-:W3:Y:S01]  /*0110*/  S2UR UR40, SR_CTAID.X ;  /* 0x00000000002879c3 */ /* 0x000ee20000002500 */
[----:B------:R-:W-:Y:S01]  /*0120*/  ULDC UR4, c[0x0][0x908] ;  /* 0x0002420000047ab9 */ /* 0x000fe20000000800 */
[----:B------:R-:W-:Y:S01]  /*0130*/  ISETP.GE.AND P0, PT, R9, R0, PT ;  /* 0x000000000900720c */ /* 0x000fe20003f06270 */
[----:B------:R-:W-:Y:S02]  /*0140*/  UISETP.NE.AND.EX UP0, UPT, UR21, URZ, UPT, UP0 ;  /* 0x0000003f1500728c */ /* 0x000fe4000bf05300 */
[----:B------:R-:W-:-:S09]  /*0150*/  UISETP.NE.AND UP3, UPT, UR4, 0x1, UPT ;  /* 0x000000010400788c */ /* 0x000fd2000bf65270 */
[----:B------:R-:W-:Y:S01]  /*0160*/  @UP0 ULDC UR10, c[0x0][0x8dc] ;  /* 0x00023700000a0ab9 */ /* 0x000fe20000000800 */
[----:B------:R-:W1:Y:S01]  /*0170*/  @!P0 LDC.64 R2, c[0x0][0x918] ;  /* 0x00024600ff028b82 */ /* 0x000e620000000a00 */
[----:B----4-:R-:W-:Y:S01]  /*0180*/  @UP3 UMOV UR6, UR8 ;  /* 0x0000000800063c82 */ /* 0x010fe20008000000 */
[----:B------:R-:W-:Y:S01]  /*0190*/  @UP3 ULDC UR18, c[0x0][0x10] ;  /* 0x0000040000123ab9 */ /* 0x000fe20000000800 */
[----:B------:R-:W-:Y:S01]  /*01a0*/  @UP3 UMOV UR4, UR6 ;  /* 0x0000000600043c82 */ /* 0x000fe20008000000 */
[----:B------:R-:W-:Y:S01]  /*01b0*/  @UP3 UMOV UR5, URZ ;  /* 0x0000003f00053c82 */ /* 0x000fe20008000000 */
[----:B------:R-:W-:Y:S01]  /*01c0*/  @!UP3 UMOV UR6, UR8 ;  /* 0x000000080006bc82 */ /* 0x000fe20008000000 */
[----:B---3--:R-:W-:Y:S01]  /*01d0*/  @UP3 UIMAD.WIDE.U32 UR18, UR40, UR18, UR4 ;  /* 0x00000012281232a5 */ /* 0x008fe2000f8e0004 */
[----:B------:R-:W-:Y:S01]  /*01e0*/  @UP3 UMOV UR9, URZ ;  /* 0x0000003f00093c82 */ /* 0x000fe20008000000 */
[----:B-1----:R-:W-:-:S05]  /*01f0*/  @!P0 IMAD.WIDE.U32 R2, R9, 0xc, R2 ;  /* 0x0000000c09028825 */ /* 0x002fca00078e0002 */
[----:B------:R1:W5:Y:S04]  /*0200*/  @!P0 LDG.E R8, desc[UR56][R2.64] ;  /* 0x0000003802088981 */ /* 0x000368000c1e1900 */
[----:B------:R1:W5:Y:S01]  /*0210*/  @!P0 LDG.E R10, desc[UR56][R2.64+0x4] ;  /* 0x00000438020a8981 */ /* 0x000362000c1e1900 */
[----:B------:R-:W-:Y:S01]  /*0220*/  ISETP.NE.U32.AND P0, PT, RZ, UR22, PT ;  /* 0x00000016ff007c0c */ /* 0x000fe2000bf05070 */
[----:B------:R-:W-:-:S03]  /*0230*/  @!UP3 ULDC UR7, c[0x0][0xc] ;  /* 0x000003000007bab9 */ /* 0x000fc60000000800 */
[----:B------:R-:W-:Y:S01]  /*0240*/  ISETP.NE.AND.EX P0, PT, RZ, UR23, PT, P0 ;  /* 0x00000017ff007c0c */ /* 0x000fe2000bf05300 */
[----:B------:R-:W-:Y:S01]  /*0250*/  UMOV UR41, URZ ;  /* 0x0000003f00297c82 */ /* 0x000fe20008000000 */
[----:B------:R-:W-:Y:S01]  /*0260*/  @UP3 UIADD3 UR9, UR19, UR9, URZ ;  /* 0x0000000913093290 */ /* 0x000fe2000fffe03f */
[----:B--2---:R-:W-:Y:S02]  /*0270*/  R2UR UR12, R7 ;  /* 0x00000000070c72ca */ /* 0x004fe400000e0000 */
[----:B------:R-:W-:-:S11]  /*0280*/  R2UR UR26, R6 ;  /* 0x00000000061a72ca */ /* 0x000fd600000e0000 */
[----:B------:R-:W-:-:S04]  /*0290*/  UIADD3 UR11, UP1, UR12, UR14, URZ ;  /* 0x0000000e0c0b7290 */ /* 0x000fc8000ff3e03f */
[----:B------:R-:W-:Y:S02]  /*02a0*/  ULEA.HI.X.SX32 UR12, UR12, UR15, 0x1, UP1 ;  /* 0x0000000f0c0c7291 */ /* 0x000fe400088f0e3f */
[----:B------:R-:W-:-:S04]  /*02b0*/  UIADD3 UR11, UP1, UR11, -0x1, URZ ;  /* 0xffffffff0b0b7890 */ /* 0x000fc8000ff3e03f */
[----:B------:R-:W-:Y:S02]  /*02c0*/  UIADD3.X UR12, UR12, -0x1, URZ, UP1, !UPT ;  /* 0xffffffff0c0c7890 */ /* 0x000fe40008ffe43f */
[----:B------:R-:W-:-:S04]  /*02d0*/  @UP0 UIADD3 UR10, UP1, UR11, UR10, URZ ;  /* 0x0000000a0b0a0290 */ /* 0x000fc8000ff3e03f */
[----:B------:R-:W-:Y:S02]  /*02e0*/  @UP0 UIADD3.X UR28, URZ, UR12, URZ, UP1, !UPT ;  /* 0x0000000c3f1c0290 */ /* 0x000fe40008ffe43f */
[----:B------:R-:W-:Y:S02]  /*02f0*/  UIADD3 UR13, UP1, UR26, UR16, URZ ;  /* 0x000000101a0d7290 */ /* 0x000fe4000ff3e03f */
[----:B------:R-:W-:Y:S02]  /*0300*/  @UP0 UIMAD.WIDE.U32 UR24, UR28, UR20, URZ ;  /* 0x000000141c1802a5 */ /* 0x000fe4000f8e003f */
[----:B------:R-:W-:Y:S02]  /*0310*/  ULEA.HI.X.SX32 UR8, UR26, UR17, 0x1, UP1 ;  /* 0x000000111a087291 */ /* 0x000fe400088f0e3f */
[----:B------:R-:W-:Y:S02]  /*0320*/  @UP0 UIMAD.WIDE.U32 UR24, UP1, UR10, UR21, UR24 ;  /* 0x000000150a1802a5 */ /* 0x000fe4000f820018 */
[----:B------:R-:W-:-:S02]  /*0330*/  @UP0 UIMAD.WIDE.U32 UR4, UR10, UR20, URZ ;  /* 0x000000140a0402a5 */ /* 0x000fc4000f8e003f */
[----:B------:R-:W-:Y:S02]  /*0340*/  @UP0 UIADD3.X UR27, URZ, URZ, URZ, UP1, !UPT ;  /* 0x0000003f3f1b0290 */ /* 0x000fe40008ffe43f */
[----:B------:R-:W-:Y:S01]  /*0350*/  @UP0 UIADD3 URZ, UP1, UR5, UR24, URZ ;  /* 0x00000018053f0290 */ /* 0x000fe2000ff3e03f */
[----:B------:R-:W-:Y:S01]  /*0360*/  @UP0 UMOV UR26, UR25 ;  /* 0x00000019001a0c82 */ /* 0x000fe20008000000 */
[----:B------:R-:W-:Y:S02]  /*0370*/  @!UP3 UIMAD.WIDE.U32 UR4, UR7, UR6, UR40 ;  /* 0x000000060704b2a5 */ /* 0x000fe4000f8e0028 */
[----:B------:R-:W-:Y:S02]  /*0380*/  @UP0 UIMAD.WIDE.U32.X UR24, UR28, UR21, UR26, UP1 ;  /* 0x000000151c1802a5 */ /* 0x000fe400088e041a */
[----:B------:R-:W-:Y:S01]  /*0390*/  UIADD3 UR13, UP2, UR13, -0x1, URZ ;  /* 0xffffffff0d0d7890 */ /* 0x000fe2000ff5e03f */
[----:B------:R-:W-:Y:S02]  /*03a0*/  @UP3 UMOV UR10, UR18 ;  /* 0x00000012000a3c82 */ /* 0x000fe40008000000 */
[----:B------:R-:W-:Y:S01]  /*03b0*/  @!UP3 UMOV UR10, UR4 ;  /* 0x00000004000abc82 */ /* 0x000fe20008000000 */
[----:B------:R-:W-:Y:S01]  /*03c0*/  UIADD3.X UR19, UR8, -0x1, URZ, UP2, !UPT ;  /* 0xffffffff08137890 */ /* 0x000fe200097fe43f */
[----:B------:R-:W-:Y:S01]  /*03d0*/  @!UP3 UMOV UR9, UR5 ;  /* 0x000000050009bc82 */ /* 0x000fe20008000000 */
[----:B------:R-:W-:Y:S01]  /*03e0*/  @UP0 UMOV UR11, UR24 ;  /* 0x00000018000b0c82 */ /* 0x000fe20008000000 */
[----:B------:R-:W-:Y:S01]  /*03f0*/  @UP0 UMOV UR12, UR25 ;  /* 0x00000019000c0c82 */ /* 0x000fe20008000000 */
[----:B-1----:R-:W-:Y:S08]  /*0400*/  @!P0 BRA `(.L_x_0) ;  /* 0x0000000000308947 */ /* 0x002ff00003800000 */
[----:B------:R-:W-:Y:S02]  /*0410*/  ULDC UR7, c[0x0][0x8f4] ;  /* 0x00023d0000077ab9 */ /* 0x000fe40000000800 */
[----:B------:R-:W-:-:S04]  /*0420*/  UIADD3 UR7, UP1, UR13, UR7, URZ ;  /* 0x000000070d077290 */ /* 0x000fc8000ff3e03f */
[----:B------:R-:W-:-:S04]  /*0430*/  UIADD3.X UR8, URZ, UR19, URZ, UP1, !UPT ;  /* 0x000000133f087290 */ /* 0x000fc80008ffe43f */
[----:B------:R-:W-:-:S04]  /*0440*/  UIMAD.WIDE.U32 UR4, UR8, UR22, URZ ;  /* 0x00000016080472a5 */ /* 0x000fc8000f8e003f */
[----:B------:R-:W-:Y:S02]  /*0450*/  UIMAD.WIDE.U32 UR18, UP1, UR7, UR23, UR4 ;  /* 0x00000017071272a5 */ /* 0x000fe4000f820004 */
[----:B------:R-:W-:Y:S02]  /*0460*/  UIMAD.WIDE.U32 UR4, UR7, UR22, URZ ;  /* 0x00000016070472a5 */ /* 0x000fe4000f8e003f */
[----:B------:R-:W-:Y:S02]  /*0470*/  UIADD3.X UR25, URZ, URZ, URZ, UP1, !UPT ;  /* 0x0000003f3f197290 */ /* 0x000fe40008ffe43f */
[----:B------:R-:W-:Y:S01]  /*0480*/  UIADD3 URZ, UP1, UR5, UR18, URZ ;  /* 0x00000012053f7290 */ /* 0x000fe2000ff3e03f */
[----:B------:R-:W-:-:S03]  /*0490*/  UMOV UR24, UR19 ;  /* 0x0000001300187c82 */ /* 0x000fc60008000000 */
[----:B------:R-:W-:-:S07]  /*04a0*/  UIMAD.WIDE.U32.X UR4, UR8, UR23, UR24, UP1 ;  /* 0x00000017080472a5 */ /* 0x000fce00088e0418 */
[----:B------:R-:W-:Y:S01]  /*04b0*/  UMOV UR13, UR4 ;  /* 0x00000004000d7c82 */ /* 0x000fe20008000000 */
[----:B------:R-:W-:-:S05]  /*04c0*/  UMOV UR19, UR5 ;  /* 0x0000000500137c82 */ /* 0x000fca0008000000 */
.L_x_0:
[----:B------:R-:W-:Y:S01]  /*04d0*/  ULDC UR8, c[0x0][0x934] ;  /* 0x00024d0000087ab9 */ /* 0x000fe20000000800 */
[----:B------:R-:W-:Y:S01]  /*04e0*/  ULDC UR7, c[0x0][0x904] ;  /* 0x0002410000077ab9 */ /* 0x000fe20000000800 */
[----:B------:R-:W-:Y:S01]  /*04f0*/  ULDC UR4, c[0x0][0x938] ;  /* 0x00024e0000047ab9 */ /* 0x000fe20000000800 */
[----:B------:R-:W-:Y:S01]  /*0500*/  USHF.L.U32 UR8, UR8, UR7, URZ ;  /* 0x0000000708087299 */ /* 0x000fe2000800063f */
[----:B------:R-:W-:Y:S01]  /*0510*/  SHF.R.U32.HI R13, RZ, 0x5, R19 ;  /* 0x00000005ff0d7819 */ /* 0x000fe20000011613 */
[----:B------:R-:W-:Y:S01]  /*0520*/  USHF.L.U32 UR7, UR4, UR7, URZ ;  /* 0x0000000704077299 */ /* 0x000fe2000800063f */
[----:B------:R-:W-:Y:S01]  /*0530*/  ULDC UR26, c[0x0][0x8d8] ;  /* 0x00023600001a7ab9 */ /* 0x000fe20000000800 */
[----:B------:R-:W-:Y:S02]  /*0540*/  ULDC UR30, c[0x0][0x8f0] ;  /* 0x00023c00001e7ab9 */ /* 0x000fe40000000800 */
[----:B------:R-:W-:Y:S01]  /*0550*/  IMAD.U32 R11, RZ, RZ, UR8 ;  /* 0x00000008ff0b7e24 */ /* 0x000fe2000f8e00ff */
[----:B------:R-:W-:Y:S01]  /*0560*/  USHF.R.U64 UR18, UR11, UR26, UR12 ;  /* 0x0000001a0b127299 */ /* 0x000fe2000800120c */
[----:B------:R-:W-:Y:S01]  /*0570*/  IMAD.U32 R20, RZ, RZ, UR7 ;  /* 0x00000007ff147e24 */ /* 0x000fe2000f8e00ff */
[----:B------:R-:W-:-:S02]  /*0580*/  USHF.R.U64 UR11, UR13, UR30, UR19 ;  /* 0x0000001e0d0b7299 */ /* 0x000fc40008001213 */
[----:B------:R-:W-:Y:S01]  /*0590*/  IABS R2, R11 ;  /* 0x0000000b00027213 */ /* 0x000fe20000000000 */
[----:B------:R-:W-:Y:S01]  /*05a0*/  UIADD3 UR18, UR18, -0x1, UR8 ;  /* 0xffffffff12127890 */ /* 0x000fe2000fffe008 */
[----:B------:R-:W-:Y:S01]  /*05b0*/  IABS R3, R20 ;  /* 0x0000001400037213 */ /* 0x000fe20000000000 */
[----:B------:R-:W-:Y:S01]  /*05c0*/  UIADD3 UR11, UR11, -0x1, UR7 ;  /* 0xffffffff0b0b7890 */ /* 0x000fe2000fffe007 */
[----:B------:R-:W-:Y:S01]  /*05d0*/  R2UR UR28, R2 ;  /* 0x00000000021c72ca */ /* 0x000fe200000e0000 */
[----:B------:R-:W-:Y:S01]  /*05e0*/  UMOV UR12, URZ ;  /* 0x0000003f000c7c82 */ /* 0x000fe20008000000 */
[----:B------:R-:W-:Y:S01]  /*05f0*/  UISETP.GE.AND UP5, UPT, UR18, URZ, UPT ;  /* 0x0000003f1200728c */ /* 0x000fe2000bfa6270 */
[----:B------:R-:W-:Y:S01]  /*0600*/  IMAD.MOV.U32 R2, RZ, RZ, R3 ;  /* 0x000000ffff027224 */ /* 0x000fe200078e0003 */
[----:B------:R-:W-:Y:S01]  /*0610*/  UISETP.NE.AND UP4, UPT, UR8, URZ, UPT ;  /* 0x0000003f0800728c */ /* 0x000fe2000bf85270 */
[----:B------:R-:W-:-:S03]  /*0620*/  UMOV UR54, 0x1 ;  /* 0x0000000100367882 */ /* 0x000fc60000000000 */
[----:B------:R-:W-:-:S05]  /*0630*/  R2UR UR27, R2 ;  /* 0x00000000021b72ca */ /* 0x000fca00000e0000 */
[----:B------:R-:W1:Y:S08]  /*0640*/  I2F.RP R2, UR28 ;  /* 0x0000001c00027d06 */ /* 0x000e700008209400 */
[----:B------:R-:W2:Y:S08]  /*0650*/  I2F.RP R4, UR27 ;  /* 0x0000001b00047d06 */ /* 0x000eb00008209400 */
[----:B-1----:R-:W1:Y:S08]  /*0660*/  MUFU.RCP R2, R2 ;  /* 0x0000000200027308 */ /* 0x002e700000001000 */
[----:B--2---:R-:W2:Y:S01]  /*0670*/  MUFU.RCP R4, R4 ;  /* 0x0000000400047308 */ /* 0x004ea20000001000 */
[----:B-1----:R-:W-:-:S02]  /*0680*/  VIADD R3, R2, 0xffffffe ;  /* 0x0ffffffe02037836 */ /* 0x002fc40000000000 */
[----:B------:R-:W-:-:S05]  /*0690*/  IMAD.U32 R2, RZ, RZ, UR18 ;  /* 0x00000012ff027e24 */ /* 0x000fca000f8e00ff */
[----:B------:R-:W1:Y:S01]  /*06a0*/  F2I.FTZ.U32.TRUNC.NTZ R3, R3 ;  /* 0x0000000300037305 */ /* 0x000e62000021f000 */
[----:B------:R-:W-:Y:S01]  /*06b0*/  IABS R2, R2 ;  /* 0x0000000200027213 */ /* 0x000fe20000000000 */
[----:B--2---:R-:W-:Y:S01]  /*06c0*/  VIADD R5, R4, 0xffffffe ;  /* 0x0ffffffe04057836 */ /* 0x004fe20000000000 */
[----:B------:R-:W-:Y:S02]  /*06d0*/  IABS R4, R11 ;  /* 0x0000000b00047213 */ /* 0x000fe40000000000 */
[----:B------:R-:W-:-:S03]  /*06e0*/  R2UR UR32, R2 ;  /* 0x00000000022072ca */ /* 0x000fc600000e0000 */
[----:B------:R-:W2:Y:S01]  /*06f0*/  F2I.FTZ.U32.TRUNC.NTZ R5, R5 ;  /* 0x0000000500057305 */ /* 0x000ea2000021f000 */
[----:B------:R-:W-:Y:S01]  /*0700*/  IMAD.MOV R4, RZ, RZ, -R4 ;  /* 0x000000ffff047224 */ /* 0x000fe200078e0a04 */
[----:B-1----:R-:W-:Y:S01]  /*0710*/  R2UR UR13, R3 ;  /* 0x00000000030d72ca */ /* 0x002fe200000e0000 */
[----:B------:R-:W-:Y:S01]  /*0720*/  IMAD.U32 R3, RZ, RZ, UR11 ;  /* 0x0000000bff037e24 */ /* 0x000fe2000f8e00ff */
[----:B--2---:R-:W-:-:S04]  /*0730*/  R2UR UR5, R5 ;  /* 0x00000000050572ca */ /* 0x004fc800000e0000 */
[----:B------:R-:W-:Y:S01]  /*0740*/  IABS R5, R3 ;  /* 0x0000000300057213 */ /* 0x000fe20000000000 */
[----:B------:R-:W-:Y:S01]  /*0750*/  IMAD.MOV.U32 R3, RZ, RZ, R4 ;  /* 0x000000ffff037224 */ /* 0x000fe200078e0004 */
[----:B------:R-:W-:-:S05]  /*0760*/  IABS R4, R20 ;  /* 0x0000001400047213 */ /* 0x000fca0000000000 */
[----:B------:R-:W-:Y:S01]  /*0770*/  UIADD3 UR4, URZ, -UR13, URZ ;  /* 0x8000000d3f047290 */ /* 0x000fe2000fffe03f */
[----:B------:R-:W-:Y:S01]  /*0780*/  IMAD.MOV.U32 R2, RZ, RZ, R5 ;  /* 0x000000ffff027224 */ /* 0x000fe200078e0005 */
[----:B------:R-:W-:Y:S01]  /*0790*/  R2UR UR29, R3 ;  /* 0x00000000031d72ca */ /* 0x000fe200000e0000 */
[----:B------:R-:W-:Y:S01]  /*07a0*/  IMAD.MOV R4, RZ, RZ, -R4 ;  /* 0x000000ffff047224 */ /* 0x000fe200078e0a04 */
[----:B------:R-:W-:Y:S01]  /*07b0*/  UIMAD UR4, UR4, UR28, URZ ;  /* 0x0000001c040472a4 */ /* 0x000fe2000f8e023f */
[----:B------:R-:W1:Y:S01]  /*07c0*/  SHFL.IDX PT, R3, R13, RZ, 0x1f ;  /* 0x00001fff0d037589 */ /* 0x000e6200000e0000 */
[----:B------:R-:W-:Y:S01]  /*07d0*/  R2UR UR33, R2 ;  /* 0x00000000022172ca */ /* 0x000fe200000e0000 */
[----:B------:R-:W-:Y:S01]  /*07e0*/  UIADD3 UR24, URZ, -UR5, URZ ;  /* 0x800000053f187290 */ /* 0x000fe2000fffe03f */
[----:B------:R-:W-:Y:S01]  /*07f0*/  IMAD.MOV.U32 R2, RZ, RZ, R4 ;  /* 0x000000ffff027224 */ /* 0x000fe200078e0004 */
[----:B------:R-:W-:Y:S02]  /*0800*/  UIMAD.WIDE.U32 UR12, UR13, UR4, UR12 ;  /* 0x000000040d0c72a5 */ /* 0x000fe4000f8e000c */
[----:B------:R-:W-:Y:S01]  /*0810*/  UIMAD UR24, UR24, UR27, URZ ;  /* 0x0000001b181872a4 */ /* 0x000fe2000f8e023f */
[----:B------:R-:W-:Y:S01]  /*0820*/  UMOV UR4, URZ ;  /* 0x0000003f00047c82 */ /* 0x000fe20008000000 */
[----:B------:R-:W-:-:S02]  /*0830*/  R2UR UR31, R2 ;  /* 0x00000000021f72ca */ /* 0x000fc400000e0000 */
[----:B------:R-:W-:Y:S01]  /*0840*/  UIMAD.WIDE.U32 UR24, UR5, UR24, UR4 ;  /* 0x00000018051872a5 */ /* 0x000fe2000f8e0004 */
[----:B------:R-:W-:Y:S01]  /*0850*/  SHF.R.U32.HI R2, RZ, 0x7, R19 ;  /* 0x00000007ff027819 */ /* 0x000fe20000011613 */
[----:B------:R-:W-:-:S04]  /*0860*/  UIMAD.WIDE.U32 UR4, UR13, UR32, URZ ;  /* 0x000000200d0472a5 */ /* 0x000fc8000f8e003f */
[----:B------:R-:W-:Y:S01]  /*0870*/  UIMAD UR5, UR5, UR29, UR32 ;  /* 0x0000001d050572a4 */ /* 0x000fe2000f8e0220 */
[----:B------:R-:W2:Y:S01]  /*0880*/  SHFL.IDX PT, R2, R2, RZ, 0x1f ;  /* 0x00001fff02027589 */ /* 0x000ea200000e0000 */
[----:B------:R-:W-:Y:S01]  /*0890*/  UMOV UR19, UR25 ;  /* 0x0000001900137c82 */ /* 0x000fe20008000000 */
[----:B------:R-:W-:Y:S02]  /*08a0*/  ULOP3.LUT UR32, URZ, UR8, URZ, 0x33, !UPT ;  /* 0x000000083f207292 */ /* 0x000fe4000f8e333f */
[----:B------:R-:W-:Y:S02]  /*08b0*/  UIMAD.WIDE.U32 UR24, UR19, UR33, URZ ;  /* 0x00000021131872a5 */ /* 0x000fe4000f8e003f */
[----:B------:R-:W-:Y:S01]  /*08c0*/  UISETP.GT.U32.AND UP1, UPT, UR28, UR5, UPT ;  /* 0x000000051c00728c */ /* 0x000fe2000bf24070 */
[----:B-1----:R-:W-:Y:S01]  /*08d0*/  R2UR UR34, R3 ;  /* 0x00000000032272ca */ /* 0x002fe200000e0000 */
[----:B------:R-:W-:Y:S02]  /*08e0*/  UIMAD UR25, UR25, UR31, UR33 ;  /* 0x0000001f191972a4 */ /* 0x000fe4000f8e0221 */
[----:B------:R-:W-:-:S02]  /*08f0*/  ULOP3.LUT UR33, URZ, UR7, URZ, 0x33, !UPT ;  /* 0x000000073f217292 */ /* 0x000fc4000f8e333f */
[----:B------:R-:W-:-:S05]  /*0900*/  UISETP.GT.U32.AND UP2, UPT, UR27, UR25, UPT ;  /* 0x000000191b00728c */ /* 0x000fca000bf44070 */
[----:B------:R-:W-:-:S03]  /*0910*/  @!UP1 UIADD3 UR5, UR5, -UR28, URZ ;  /* 0x8000001c05059290 */ /* 0x000fc6000fffe03f */
[----:B------:R-:W-:Y:S02]  /*0920*/  USHF.R.S32.HI UR4, URZ, 0x1f, UR34 ;  /* 0x0000001f3f047899 */ /* 0x000fe40008011422 */
[----:B------:R-:W-:Y:S01]  /*0930*/  ISETP.NE.AND P1, PT, RZ, UR34, PT ;  /* 0x00000022ff007c0c */ /* 0x000fe2000bf25270 */
[----:B------:R-:W-:Y:S02]  /*0940*/  UISETP.GT.U32.AND UP6, UPT, UR28, UR5, UPT ;  /* 0x000000051c00728c */ /* 0x000fe4000bfc4070 */
[----:B------:R-:W-:Y:S01]  /*0950*/  @!UP2 UIADD3 UR25, UR25, -UR27, URZ ;  /* 0x8000001b1919a290 */ /* 0x000fe2000fffe03f */
[----:B--2---:R-:W-:Y:S01]  /*0960*/  R2UR UR12, R2 ;  /* 0x00000000020c72ca */ /* 0x004fe200000e0000 */
[----:B------:R-:W-:Y:S02]  /*0970*/  UISETP.NE.AND UP2, UPT, UR7, URZ, UPT ;  /* 0x0000003f0700728c */ /* 0x000fe4000bf45270 */
[----:B------:R-:W-:Y:S02]  /*0980*/  UISETP.GT.U32.AND UP1, UPT, UR27, UR25, UPT ;  /* 0x000000191b00728c */ /* 0x000fe4000bf24070 */
[----:B------:R-:W-:-:S03]  /*0990*/  ULEA.HI UR4, UR4, UR34, URZ, 0x2 ;  /* 0x0000002204047291 */ /* 0x000fc6000f8f103f */
[----:B------:R-:W-:Y:S02]  /*09a0*/  @!UP6 UIADD3 UR5, UR5, -UR28, URZ ;  /* 0x8000001c0505e290 */ /* 0x000fe4000fffe03f */
[----:B------:R-:W-:Y:S02]  /*09b0*/  UISETP.GE.AND UP6, UPT, UR11, URZ, UPT ;  /* 0x0000003f0b00728c */ /* 0x000fe4000bfc6270 */
[----:B------:R-:W-:Y:S02]  /*09c0*/  @!UP5 UIADD3 UR5, -UR5, URZ, URZ ;  /* 0x0000003f0505d290 */ /* 0x000fe4000fffe13f */
[----:B------:R-:W-:Y:S02]  /*09d0*/  @!UP1 UIADD3 UR25, UR25, -UR27, URZ ;  /* 0x8000001b19199290 */ /* 0x000fe4000fffe03f */
[----:B------:R-:W-:Y:S02]  /*09e0*/  USEL UR5, UR32, UR5, !UP4 ;  /* 0x0000000520057287 */ /* 0x000fe4000e000000 */
[----:B------:R-:W-:-:S02]  /*09f0*/  ULOP3.LUT UR4, UR4, 0xfffffffc, URZ, 0xc0, !UPT ;  /* 0xfffffffc04047892 */ /* 0x000fc4000f8ec03f */
[----:B------:R-:W-:Y:S02]  /*0a00*/  UIADD3 UR5, UR18, -UR5, URZ ;  /* 0x8000000512057290 */ /* 0x000fe4000fffe03f */
[----:B------:R-:W-:Y:S02]  /*0a10*/  @!UP6 UIADD3 UR25, -UR25, URZ, URZ ;  /* 0x0000003f1919e290 */ /* 0x000fe4000fffe13f */
[----:B------:R-:W-:Y:S02]  /*0a20*/  UIADD3 UR55, UR34, -UR4, URZ ;  /* 0x8000000422377290 */ /* 0x000fe4000fffe03f */
[----:B------:R-:W-:Y:S02]  /*0a30*/  USEL UR25, UR33, UR25, !UP2 ;  /* 0x0000001921197287 */ /* 0x000fe4000d000000 */
[----:B------:R-:W-:Y:S02]  /*0a40*/  UISETP.NE.AND UP1, UPT, UR12, URZ, UPT ;  /* 0x0000003f0c00728c */ /* 0x000fe4000bf25270 */
[----:B------:R-:W-:-:S02]  /*0a50*/  UIADD3 UR25, UR11, -UR25, URZ ;  /* 0x800000190b197290 */ /* 0x000fc4000fffe03f */
[----:B------:R-:W-:Y:S02]  /*0a60*/  UISETP.EQ.AND UP5, UPT, UR55, 0x3, !UP1 ;  /* 0x000000033700788c */ /* 0x000fe4000cfa2270 */
[----:B------:R-:W-:Y:S02]  /*0a70*/  UIMAD UR24, UR5, UR25, URZ ;  /* 0x00000019051872a4 */ /* 0x000fe4000f8e023f */
[----:B------:R-:W-:Y:S02]  /*0a80*/  USEL UR4, UR25, UR5, !UP3 ;  /* 0x0000000519047287 */ /* 0x000fe4000d800000 */
[----:B------:R-:W-:Y:S02]  /*0a90*/  USHF.R.S32.HI UR25, URZ, 0x1f, UR24 ;  /* 0x0000001f3f197899 */ /* 0x000fe40008011418 */
[----:B------:R-:W-:Y:S01]  /*0aa0*/  USHF.R.S32.HI UR5, URZ, 0x1f, UR4 ;  /* 0x0000001f3f057899 */ /* 0x000fe20008011404 */
[----:B------:R-:W-:Y:S01]  /*0ab0*/  MOV R6, UR24 ;  /* 0x0000001800067c02 */ /* 0x000fe20008000f00 */
[----:B------:R-:W-:Y:S01]  /*0ac0*/  USEL UR54, UR54, 0x2, UP5 ;  /* 0x0000000236367887 */ /* 0x000fe2000a800000 */
[----:B------:R-:W-:-:S02]  /*0ad0*/  IMAD.U32 R4, RZ, RZ, UR4 ;  /* 0x00000004ff047e24 */ /* 0x000fc4000f8e00ff */
[----:B------:R-:W-:Y:S02]  /*0ae0*/  IMAD.U32 R7, RZ, RZ, UR25 ;  /* 0x00000019ff077e24 */ /* 0x000fe4000f8e00ff */
[----:B------:R-:W-:Y:S01]  /*0af0*/  IMAD.U32 R5, RZ, RZ, UR5 ;  /* 0x00000005ff057e24 */ /* 0x000fe2000f8e00ff */
[----:B------:R-:W-:Y:S06]  /*0b00*/  @P1 BRA `(.L_x_1) ;  /* 0x0000000000841947 */ /* 0x000fec0003800000 */
[----:B------:R-:W-:Y:S01]  /*0b10*/  ELECT P1, URZ, PT ;  /* 0x00000000003f782f */ /* 0x000fe20003820000 */
[----:B------:R-:W-:-:S12]  /*0b20*/  BSSY B0, `(.L_x_1) ;  /* 0x000001f000007945 */ /* 0x000fd80003800000 */
[----:B------:R-:W-:Y:S05]  /*0b30*/  @!P1 BRA `(.L_x_2) ;  /* 0x0000000000749947 */ /* 0x000fea0003800000 */
[----:B------:R-:W1:Y:S01]  /*0b40*/  S2UR UR11, SR_CgaCtaId ;  /* 0x00000000000b79c3 */ /* 0x000e620000008800 */
[----:B------:R-:W-:Y:S01]  /*0b50*/  UMOV UR4, 0x400 ;  /* 0x0000040000047882 */ /* 0x000fe20000000000 */
[----:B------:R-:W-:Y:S01]  /*0b60*/  UMOV UR5, 0x1 ;  /* 0x0000000100057882 */ /* 0x000fe20000000000 */
[----:B------:R-:W-:Y:S02]  /*0b70*/  UMOV UR24, 0x140 ;  /* 0x0000014000187882 */ /* 0x000fe40000000000 */
[----:B------:R-:W-:-:S04]  /*0b80*/  UIADD3 UR24, -UR24, 0x100000, URZ ;  /* 0x0010000018187890 */ /* 0x000fc8000fffe13f */
[----:B------:R-:W-:Y:S02]  /*0b90*/  USHF.L.U32 UR25, UR24, 0xb, URZ ;  /* 0x0000000b18197899 */ /* 0x000fe4000800063f */
[----:B------:R-:W-:Y:S02]  /*0ba0*/  USHF.L.U32 UR24, UR24, 0x1, URZ ;  /* 0x0000000118187899 */ /* 0x000fe4000800063f */
[----:B-1----:R-:W-:Y:S02]  /*0bb0*/  ULEA UR11, UR11, UR4, 0x18 ;  /* 0x000000040b0b7291 */ /* 0x002fe4000f8ec03f */
[----:B------:R-:W-:-:S04]  /*0bc0*/  UIADD3 UR4, -UR5, 0x100000, URZ ;  /* 0x0010000005047890 */ /* 0x000fc8000fffe13f */
[----:B------:R-:W-:Y:S02]  /*0bd0*/  USHF.L.U32 UR5, UR4, 0xb, URZ ;  /* 0x0000000b04057899 */ /* 0x000fe4000800063f */
[----:B------:R-:W-:Y:S01]  /*0be0*/  USHF.L.U32 UR4, UR4, 0x1, URZ ;  /* 0x0000000104047899 */ /* 0x000fe2000800063f */
[----:B------:R-:W1:Y:S11]  /*0bf0*/  FENCE.VIEW.ASYNC.S ;  /* 0x00000000000073c6 */ /* 0x000e760000000000 */
[----:B-1----:R1:W2:Y:S01]  /*0c00*/  SYNCS.EXCH.64 URZ, [UR11+0x38400], UR4 ;  /* 0x038400040b3f75b2 */ /* 0x0022a20008000100 */
[----:B------:R1:W3:Y:S01]  /*0c10*/  SYNCS.EXCH.64 URZ, [UR11+0x38440], UR24 ;  /* 0x038440180b3f75b2 */ /* 0x0002e20008000100 */
[----:B------:R1:W4:Y:S01]  /*0c20*/  SYNCS.EXCH.64 URZ, [UR11+0x38408], UR4 ;  /* 0x038408040b3f75b2 */ /* 0x0003220008000100 */
[----:B------:R1:W1:Y:S01]  /*0c30*/  SYNCS.EXCH.64 URZ, [UR11+0x38448], UR24 ;  /* 0x038448180b3f75b2 */ /* 0x0002620008000100 */
        /* <DEDUP_REMOVED lines=12> */
[----:B------:R-:W-:Y:S01]  /*0d00*/  NOP ;  /* 0x0000000000007918 */ /* 0x000fe20000000000 */
.L_x_2:
[----:B-1----:R-:W-:Y:S05]  /*0d10*/  BSYNC B0 ;  /* 0x0000000000007941 */ /* 0x002fea0003800000 */
.L_x_1:
[----:B------:R-:W1:Y:S01]  /*0d20*/  SHFL.IDX PT, R2, R13, RZ, 0x1f ;  /* 0x00001fff0d027589 */ /* 0x000e6200000e0000 */
[----:B------:R-:W-:Y:S01]  /*0d30*/  UIADD3 UR18, UR12, -0x1, URZ ;  /* 0xffffffff0c127890 */ /* 0x000fe2000fffe03f */
[----:B------:R-:W-:Y:S01]  /*0d40*/  I2FP.F32.U32 R3, UR6 ;  /* 0x0000000600037c45 */ /* 0x000fe20008201000 */
[----:B------:R-:W-:Y:S01]  /*0d50*/  UISETP.LT.U32.AND UP6, UPT, UR55, 0x2, !UP1 ;  /* 0x000000023700788c */ /* 0x000fe2000cfc1070 */
[----:B------:R-:W-:Y:S01]  /*0d60*/  NOP ;  /* 0x0000000000007918 */ /* 0x000fe20000000000 */
[----:B------:R-:W-:Y:S02]  /*0d70*/  UISETP.GE.U32.AND UP5, UPT, UR18, 0x2, UPT ;  /* 0x000000021200788c */ /* 0x000fe4000bfa6070 */
[----:B------:R-:W-:-:S04]  /*0d80*/  USEL UR53, URZ, 0x1, !UP6 ;  /* 0x000000013f357887 */ /* 0x000fc8000f000000 */
[----:B------:R-:W-:Y:S01]  /*0d90*/  USEL UR53, UR53, 0x2, UP5 ;  /* 0x0000000235357887 */ /* 0x000fe2000a800000 */
[----:B-1----:R-:W-:-:S13]  /*0da0*/  ISETP.NE.AND P1, PT, R2, RZ, PT ;  /* 0x000000ff0200720c */ /* 0x002fda0003f25270 */
[----:B------:R-:W-:Y:S05]  /*0db0*/  @P1 BRA `(.L_x_3) ;  /* 0x0000000000841947 */ /* 0x000fea0003800000 */
[----:B------:R-:W-:Y:S01]  /*0dc0*/  ELECT P1, URZ, PT ;  /* 0x00000000003f782f */ /* 0x000fe20003820000 */
[----:B------:R-:W-:-:S12]  /*0dd0*/  BSSY B0, `(.L_x_3) ;  /* 0x000001f000007945 */ /* 0x000fd80003800000 */
[----:B------:R-:W-:Y:S05]  /*0de0*/  @!P1 BRA `(.L_x_4) ;  /* 0x0000000000749947 */ /* 0x000fea0003800000 */
[----:B------:R-:W1:Y:S01]  /*0df0*/  S2UR UR5, SR_CgaCtaId ;  /* 0x00000000000579c3 */ /* 0x000e620000008800 */
[----:B------:R-:W-:Y:S01]  /*0e00*/  UMOV UR4, 0x400 ;  /* 0x0000040000047882 */ /* 0x000fe20000000000 */
[----:B------:R-:W-:Y:S01]  /*0e10*/  UMOV UR24, 0x1 ;  /* 0x0000000100187882 */ /* 0x000fe20000000000 */
[----:B------:R-:W-:Y:S01]  /*0e20*/  UMOV UR25, 0x4 ;  /* 0x0000000400197882 */ /* 0x000fe20000000000 */
[----:B-1----:R-:W-:Y:S02]  /*0e30*/  ULEA UR11, UR5, UR4, 0x18 ;  /* 0x00000004050b7291 */ /* 0x002fe4000f8ec03f */
[----:B------:R-:W-:-:S04]  /*0e40*/  UIADD3 UR4, -UR24, 0x100000, URZ ;  /* 0x0010000018047890 */ /* 0x000fc8000fffe13f */
[----:B------:R-:W-:Y:S02]  /*0e50*/  USHF.L.U32 UR5, UR4, 0xb, URZ ;  /* 0x0000000b04057899 */ /* 0x000fe4000800063f */
[----:B------:R-:W-:Y:S02]  /*0e60*/  USHF.L.U32 UR4, UR4, 0x1, URZ ;  /* 0x0000000104047899 */ /* 0x000fe4000800063f */
[----:B------:R-:W-:-:S04]  /*0e70*/  UIADD3 UR24, -UR25, 0x100000, URZ ;  /* 0x0010000019187890 */ /* 0x000fc8000fffe13f */
[----:B------:R-:W-:Y:S02]  /*0e80*/  USHF.L.U32 UR25, UR24, 0xb, URZ ;  /* 0x0000000b18197899 */ /* 0x000fe4000800063f */
[----:B------:R-:W-:Y:S01]  /*0e90*/  USHF.L.U32 UR24, UR24, 0x1, URZ ;  /* 0x0000000118187899 */ /* 0x000fe2000800063f */
[----:B------:R-:W1:Y:S03]  /*0ea0*/  FENCE.VIEW.ASYNC.S ;  /* 0x00000000000073c6 */ /* 0x000e660000000000 */
[----:B-1----:R1:W1:Y:S08]  /*0eb0*/  SYNCS.EXCH.64 URZ, [UR11+0x38480], UR4 ;  /* 0x038480040b3f75b2 */ /* 0x0022700008000100 */
        /* <DEDUP_REMOVED lines=16> */
.L_x_4:
[----:B-1----:R-:W-:Y:S05]  /*0fc0*/  BSYNC B0 ;  /* 0x0000000000007941 */ /* 0x002fea0003800000 */
.L_x_3:
[----:B------:R-:W1:Y:S01]  /*0fd0*/  SHFL.IDX PT, R15, R13, RZ, 0x1f ;  /* 0x00001fff0d0f7589 */ /* 0x000e6200000e0000 */
[----:B------:R-:W-:Y:S01]  /*0fe0*/  ULDC UR4, c[0x0][0x154] ;  /* 0x0000550000047ab9 */ /* 0x000fe20000000800 */
[----:B------:R-:W2:Y:S01]  /*0ff0*/  LDC R14, c[0x0][0x148] ;  /* 0x00005200ff0e7b82 */ /* 0x000ea20000000800 */
[----:B------:R-:W-:Y:S01]  /*1000*/  FMUL R12, R3, UR4 ;  /* 0x00000004030c7c20 */ /* 0x000fe20008400000 */
[----:B------:R-:W-:Y:S01]  /*1010*/  UISETP.EQ.AND UP6, UPT, UR55, 0x2, !UP1 ;  /* 0x000000023700788c */ /* 0x000fe2000cfc2270 */
[----:B------:R-:W-:Y:S01]  /*1020*/  I2FP.F32.U32 R3, UR40 ;  /* 0x0000002800037c45 */ /* 0x000fe20008201000 */
[----:B------:R-:W-:Y:S01]  /*1030*/  ULDC UR4, c[0x0][0x150] ;  /* 0x0000540000047ab9 */ /* 0x000fe20000000800 */
[----:B------:R-:W-:Y:S01]  /*1040*/  NOP ;  /* 0x0000000000007918 */ /* 0x000fe20000000000 */
[----:B------:R-:W-:Y:S01]  /*1050*/  USEL UR52, URZ, 0x1, !UP6 ;  /* 0x000000013f347887 */ /* 0x000fe2000f000000 */
[----:B------:R-:W3:Y:S01]  /*1060*/  F2I.U32.TRUNC.NTZ R12, R12 ;  /* 0x0000000c000c7305 */ /* 0x000ee2000020f000 */
[----:B------:R-:W-:-:S02]  /*1070*/  FMUL R17, R3, UR4 ;  /* 0x0000000403117c20 */ /* 0x000fc40008400000 */
[----:B------:R-:W-:Y:S01]  /*1080*/  USEL UR52, UR52, 0x2, UP5 ;  /* 0x0000000234347887 */ /* 0x000fe2000a800000 */
[----:B-1----:R-:W-:Y:S01]  /*1090*/  ISETP.NE.AND P1, PT, R15, RZ, PT ;  /* 0x000000ff0f00720c */ /* 0x002fe20003f25270 */
[----:B---3--:R-:W-:-:S04]  /*10a0*/  IMAD.MOV R21, RZ, RZ, -R12 ;  /* 0x000000ffff157224 */ /* 0x008fc800078e0a0c */
[----:B--2---:R-:W-:-:S08]  /*10b0*/  IMAD R21, R14, R21, UR6 ;  /* 0x000000060e157e24 */ /* 0x004fd0000f8e0215 */
[----:B------:R-:W-:Y:S05]  /*10c0*/  @P1 BRA `(.L_x_5) ;  /* 0x0000000000581947 */ /* 0x000fea0003800000 */
[----:B------:R-:W1:Y:S01]  /*10d0*/  S2UR UR5, SR_CgaCtaId ;  /* 0x00000000000579c3 */ /* 0x000e620000008800 */
[----:B------:R-:W-:Y:S01]  /*10e0*/  UMOV UR4, 0x400 ;  /* 0x0000040000047882 */ /* 0x000fe20000000000 */
[----:B------:R-:W-:Y:S01]  /*10f0*/  UMOV UR11, 0x20 ;  /* 0x00000020000b7882 */ /* 0x000fe20000000000 */
[----:B------:R-:W-:Y:S01]  /*1100*/  UMOV UR24, 0x100 ;  /* 0x0000010000187882 */ /* 0x000fe20000000000 */
[----:B------:R-:W-:Y:S01]  /*1110*/  ELECT P1, URZ, PT ;  /* 0x00000000003f782f */ /* 0x000fe20003820000 */
        /* <DEDUP_REMOVED lines=10> */
[----:B------:R1:W1:Y:S01]  /*11c0*/  SYNCS.EXCH.64 URZ, [UR6+0x38508], UR4 ;  /* 0x03850804063f75b2 */ /* 0x0002620008000100 */
[----:B------:R1:W1:Y:S01]  /*11d0*/  SYNCS.EXCH.64 URZ, [UR6+0x38528], UR24 ;  /* 0x03852818063f75b2 */ /* 0x0002620008000100 */
[----:B------:R1:W1:Y:S01]  /*11e0*/  SYNCS.EXCH.64 URZ, [UR6+0x38510], UR4 ;  /* 0x03851004063f75b2 */ /* 0x0002620008000100 */
[----:B------:R1:W1:Y:S01]  /*11f0*/  SYNCS.EXCH.64 URZ, [UR6+0x38530], UR24 ;  /* 0x03853018063f75b2 */ /* 0x0002620008000100 */
[----:B------:R1:W1:Y:S01]  /*1200*/  SYNCS.EXCH.64 URZ, [UR6+0x38518], UR4 ;  /* 0x03851804063f75b2 */ /* 0x0002620008000100 */
[----:B------:R1:W1:Y:S01]  /*1210*/  SYNCS.EXCH.64 URZ, [UR6+0x38538], UR24 ;  /* 0x03853818063f75b2 */ /* 0x0002620008000100 */
[----:B------:R-:W-:Y:S01]  /*1220*/  NOP ;  /* 0x0000000000007918 */ /* 0x000fe20000000000 */
.L_x_5:
[----:B------:R-:W-:Y:S01]  /*1230*/  SHF.R.S32.HI R14, RZ, 0x1f, R19 ;  /* 0x0000001fff0e7819 */ /* 0x000fe20000011413 */
[----:B------:R-:W4:Y:S01]  /*1240*/  SHFL.IDX PT, R15, R13, RZ, 0x1f ;  /* 0x00001fff0d0f7589 */ /* 0x000f2200000e0000 */
[----:B------:R-:W-:Y:S01]  /*1250*/  ELECT P1, URZ, PT ;  /* 0x00000000003f782f */ /* 0x000fe20003820000 */
[----:B------:R-:W2:Y:S01]  /*1260*/  LDC R18, c[0x0][0x144] ;  /* 0x00005100ff127b82 */ /* 0x000ea20000000800 */
[----:B------:R-:W-:Y:S01]  /*1270*/  LEA.HI R3, R14, R19, RZ, 0x7 ;  /* 0x000000130e037211 */ /* 0x000fe200078f38ff */
[----:B------:R-:W3:Y:S01]  /*1280*/  F2I.U32.TRUNC.NTZ R17, R17 ;  /* 0x0000001100117305 */ /* 0x000ee2000020f000 */
[----:B-1----:R-:W-:Y:S01]  /*1290*/  UMOV UR4, 0x20 ;  /* 0x0000002000047882 */ /* 0x002fe20000000000 */
[----:B------:R-:W-:Y:S01]  /*12a0*/  NOP ;  /* 0x0000000000007918 */ /* 0x000fe20000000000 */
[----:B------:R-:W-:Y:S01]  /*12b0*/  LOP3.LUT R12, R3, 0xffffff80, RZ, 0xc0, !PT ;  /* 0xffffff80030c7812 */ /* 0x000fe200078ec0ff */
[----:B------:R-:W-:Y:S01]  /*12c0*/  IMAD.MOV.U32 R23, RZ, RZ, 0x1 ;  /* 0x00000001ff177424 */ /* 0x000fe200078e00ff */
[----:B------:R-:W-:-:S03]  /*12d0*/  ULDC UR41, c[0x0][0xc] ;  /* 0x0000030000297ab9 */ /* 0x000fc60000000800 */
[----:B------:R-:W-:-:S05]  /*12e0*/  IMAD.IADD R12, R19, 0x1, -R12 ;  /* 0x00000001130c7824 */ /* 0x000fca00078e0a0c */
[----:B------:R-:W-:-:S04]  /*12f0*/  SHF.R.S32.HI R3, RZ, 0x1f, R12 ;  /* 0x0000001fff037819 */ /* 0x000fc8000001140c */
[----:B------:R-:W-:Y:S02]  /*1300*/  LEA.HI R3, R3, R12, RZ, 0x3 ;  /* 0x0000000c03037211 */ /* 0x000fe400078f18ff */
[----:B----4-:R-:W-:Y:S02]  /*1310*/  ISETP.NE.OR P1, PT, R15, RZ, !P1 ;  /* 0x000000ff0f00720c */ /* 0x010fe40004f25670 */
[--C-:B------:R-:W-:Y:S02]  /*1320*/  SHF.R.S32.HI R15, RZ, 0x3, R3.reuse ;  /* 0x00000003ff0f7819 */ /* 0x100fe40000011403 */
[----:B------:R-:W-:Y:S02]  /*1330*/  SHF.R.S32.HI R16, RZ, 0x1f, R3 ;  /* 0x0000001fff107819 */ /* 0x000fe40000011403 */
[----:B------:R-:W-:Y:S02]  /*1340*/  SHF.R.S32.HI R3, RZ, 0x1f, R2 ;  /* 0x0000001fff037819 */ /* 0x000fe40000011402 */
[----:B------:R-:W-:-:S02]  /*1350*/  LEA.HI R16, R16, R15, RZ, 0x2 ;  /* 0x0000000f10107211 */ /* 0x000fc400078f10ff */
[----:B------:R-:W-:Y:S02]  /*1360*/  LEA.HI R3, R3, R2, RZ, 0x2 ;  /* 0x0000000203037211 */ /* 0x000fe400078f10ff */
[----:B------:R-:W-:Y:S01]  /*1370*/  LOP3.LUT R16, R16, 0xfffffffc, RZ, 0xc0, !PT ;  /* 0xfffffffc10107812 */ /* 0x000fe200078ec0ff */
[----:B------:R-:W-:Y:S01]  /*1380*/  VOTEU.ALL UP5, P1 ;  /* 0x00000000003f7886 */ /* 0x000fe200008a0000 */
[----:B------:R-:W-:Y:S01]  /*1390*/  LOP3.LUT R3, R3, 0x3ffffffc, RZ, 0xc0, !PT ;  /* 0x3ffffffc03037812 */ /* 0x000fe200078ec0ff */
[----:B------:R-:W-:Y:S02]  /*13a0*/  VOTEU.ALL UP6, P1 ;  /* 0x00000000003f7886 */ /* 0x000fe400008c0000 */
[----:B------:R-:W-:Y:S01]  /*13b0*/  IMAD.IADD R16, R15, 0x1, -R16 ;  /* 0x000000010f107824 */ /* 0x000fe200078e0a10 */
[----:B------:R-:W1:Y:S01]  /*13c0*/  @!UP5 S2UR UR11, SR_CgaCtaId ;  /* 0x00000000000bd9c3 */ /* 0x000e620000008800 */
[----:B------:R-:W-:Y:S01]  /*13d0*/  IMAD.IADD R3, R2, 0x1, -R3 ;  /* 0x0000000102037824 */ /* 0x000fe200078e0a03 */
[----:B------:R-:W-:Y:S01]  /*13e0*/  @!UP5 UMOV UR6, 0x400 ;  /* 0x000004000006d882 */ /* 0x000fe20000000000 */
[----:B---3--:R-:W-:Y:S01]  /*13f0*/  IMAD.MOV R15, RZ, RZ, -R17 ;  /* 0x000000ffff0f7224 */ /* 0x008fe200078e0a11 */
[----:B------:R-:W-:-:S04]  /*1400*/  @!UP5 UIADD3 UR4, -UR4, 0x100000, URZ ;  /* 0x001000000404d890 */ /* 0x000fc8000fffe13f */
[----:B------:R-:W-:Y:S02]  /*1410*/  @!UP5 USHF.L.U32 UR5, UR4, 0xb, URZ ;  /* 0x0000000b0405d899 */ /* 0x000fe4000800063f */
[----:B------:R-:W-:Y:S01]  /*1420*/  @!UP5 USHF.L.U32 UR4, UR4, 0x1, URZ ;  /* 0x000000010404d899 */ /* 0x000fe2000800063f */
[----:B------:R-:W-:Y:S02]  /*1430*/  IMAD R3, R3, 0x4, R16 ;  /* 0x0000000403037824 */ /* 0x000fe400078e0210 */
[----:B--2---:R-:W-:Y:S02]  /*1440*/  IMAD R15, R18, R15, UR40 ;  /* 0x00000028120f7e24 */ /* 0x004fe4000f8e020f */
[C---:B------:R-:W-:Y:S01]  /*1450*/  IMAD.SHL.U32 R22, R3.reuse, 0x4, RZ ;  /* 0x0000000403167824 */ /* 0x040fe200078e00ff */
[----:B------:R-:W-:-:S04]  /*1460*/  LEA.HI R2, R3, R3, RZ, 0x1 ;  /* 0x0000000303027211 */ /* 0x000fc800078f08ff */
[----:B------:R-:W-:Y:S02]  /*1470*/  LOP3.LUT R2, R2, 0xfffffffe, RZ, 0xc0, !PT ;  /* 0xfffffffe02027812 */ /* 0x000fe400078ec0ff */
[----:B------:R-:W-:-:S03]  /*1480*/  LOP3.LUT R22, R3, 0xc, R22, 0x78, !PT ;  /* 0x0000000c03167812 */ /* 0x000fc600078e7816 */
[----:B------:R-:W-:-:S05]  /*1490*/  IMAD.IADD R2, R3, 0x1, -R2 ;  /* 0x0000000103027824 */ /* 0x000fca00078e0a02 */
[----:B------:R-:W-:Y:S01]  /*14a0*/  ISETP.NE.AND P2, PT, R2, R15, PT ;  /* 0x0000000f0200720c */ /* 0x000fe20003f45270 */
[----:B-1----:R-:W-:Y:S01]  /*14b0*/  @!UP5 ULEA UR6, UR11, UR6, 0x18 ;  /* 0x000000060b06d291 */ /* 0x002fe2000f8ec03f */
[----:B------:R-:W1:Y:S01]  /*14c0*/  LDC R15, c[0x0][0x140] ;  /* 0x00005000ff0f7b82 */ /* 0x000e620000000800 */
[----:B------:R-:W-:Y:S01]  /*14d0*/  VOTEU.ALL UP5, P1 ;  /* 0x00000000003f7886 */ /* 0x000fe200008a0000 */
[----:B------:R-:W-:-:S04]  /*14e0*/  LOP3.LUT P1, RZ, R12, 0x7, RZ, 0xc0, !PT ;  /* 0x000000070cff7812 */ /* 0x000fc8000782c0ff */
[----:B------:R-:W-:-:S05]  /*14f0*/  ISETP.LT.U32.AND P1, PT, R22, 0x2, !P1 ;  /* 0x000000021600780c */ /* 0x000fca0004f21070 */
[----:B------:R-:W-:Y:S01]  /*1500*/  @P2 LEA.HI R2, R22, R22, RZ, 0x1 ;  /* 0x0000001616022211 */ /* 0x000fe200078f08ff */
[----:B------:R-:W2:Y:S02]  /*1510*/  FENCE.VIEW.ASYNC.S ;  /* 0x00000000000073c6 */ /* 0x000ea40000000000 */
[----:B--2---:R-:W2:Y:S01]  /*1520*/  @!UP5 SYNCS.EXCH.64 URZ, [UR6+0x38540], UR4 ;  /* 0x03854004063fd5b2 */ /* 0x004ea20008000100 */
[----:B------:R-:W-:-:S04]  /*1530*/  @P2 SHF.R.S32.HI R2, RZ, 0x1, R2 ;  /* 0x00000001ff022819 */ /* 0x000fc80000011402 */
[----:B------:R-:W-:Y:S02]  /*1540*/  @P2 ISETP.NE.AND P3, PT, R2, R21, PT ;  /* 0x000000150200220c */ /* 0x000fe40003f65270 */
[----:B------:R-:W-:Y:S02]  /*1550*/  SEL R2, RZ, 0x1, !P1 ;  /* 0x00000001ff027807 */ /* 0x000fe40004800000 */
[----:B------:R-:W-:Y:S02]  /*1560*/  @P2 SEL R23, RZ, 0x1, P3 ;  /* 0x00000001ff172807 */ /* 0x000fe40001800000 */
[----:B-1----:R-:W-:Y:S02]  /*1570*/  ISETP.EQ.U32.AND P4, PT, R15, 0x1, PT ;  /* 0x000000010f00780c */ /* 0x002fe40003f82070 */
[----:B------:R-:W-:Y:S01]  /*1580*/  LOP3.LUT R23, R23, R2, RZ, 0xc0, !PT ;  /* 0x0000000217177212 */ /* 0x000fe200078ec0ff */
[----:B------:R1:W3:Y:S01]  /*1590*/  @!UP6 SYNCS.EXCH.64 URZ, [UR6+0x38548], UR4 ;  /* 0x03854804063fe5b2 */ /* 0x0002e20008000100 */
[----:B------:R-:W-:Y:S01]  /*15a0*/  NOP ;  /* 0x0000000000007918 */ /* 0x000fe20000000000 */
[----:B-1----:R-:W-:-:S08]  /*15b0*/  ULDC.U8 UR4, c[0x0][0x900] ;  /* 0x0002400000047ab9 */ /* 0x002fd00000000000 */
[----:B--2---:R-:W-:Y:S05]  /*15c0*/  @!P4 BRA `(.L_x_6) ;  /* 0x000000000008c947 */ /* 0x004fea0003800000 */
[----:B---3--:R-:W-:Y:S01]  /*15d0*/  UCGABAR_ARV ;  /* 0x00000000000079c7 */ /* 0x008fe20008000000 */
[----:B------:R-:W-:Y:S05]  /*15e0*/  BRA `(.L_x_7) ;  /* 0x0000000000047947 */ /* 0x000fea0003800000 */
.L_x_6:
[----:B---3--:R-:W-:Y:S01]  /*15f0*/  NOP ;  /* 0x0000000000007918 */ /* 0x008fe20000000000 */
.L_x_7:
[----:B------:R-:W-:Y:S05]  /*1600*/  @!P4 BRA `(.L_x_8) ;  /* 0x00000000000cc947 */ /* 0x000fea0003800000 */
[----:B------:R-:W-:Y:S01]  /*1610*/  UCGABAR_WAIT ;  /* 0x0000000000007dc7 */ /* 0x000fe20008000000 */
[----:B------:R-:W-:Y:S01]  /*1620*/  CCTL.IVALL ;  /* 0x00000000ff00798f */ /* 0x000fe20002000000 */
[----:B------:R-:W-:Y:S05]  /*1630*/  BRA `(.L_x_9) ;  /* 0x0000000000047947 */ /* 0x000fea0003800000 */
.L_x_8:
[----:B------:R-:W-:Y:S06]  /*1640*/  BAR.SYNC.DEFER_BLOCKING 0x0 ;  /* 0x0000000000007b1d */ /* 0x000fec0000010000 */
.L_x_9:
[----:B------:R-:W1:Y:S01]  /*1650*/  LDC.64 R16, c[0x0][0x8f8] ;  /* 0x00023e00ff107b82 */ /* 0x000e620000000a00 */
[----:B------:R-:W-:Y:S01]  /*1660*/  IMAD.U32 R2, RZ, RZ, UR9 ;  /* 0x00000009ff027e24 */ /* 0x000fe2000f8e00ff */
[----:B------:R-:W-:Y:S01]  /*1670*/  ISETP.NE.AND P2, PT, RZ, UR4, PT ;  /* 0x00000004ff007c0c */ /* 0x000fe2000bf45270 */
[----:B------:R-:W-:Y:S01]  /*1680*/  UMOV UR6, URZ ;  /* 0x0000003f00067c82 */ /* 0x000fe20008000000 */
[----:B------:R-:W-:Y:S01]  /*1690*/  UMOV UR5, URZ ;  /* 0x0000003f00057c82 */ /* 0x000fe20008000000 */
[----:B------:R-:W-:Y:S01]  /*16a0*/  UMOV UR4, URZ ;  /* 0x0000003f00047c82 */ /* 0x000fe20008000000 */
[----:B------:R-:W-:Y:S01]  /*16b0*/  UMOV UR11, URZ ;  /* 0x0000003f000b7c82 */ /* 0x000fe20008000000 */
[----:B------:R-:W-:Y:S02]  /*16c0*/  P2R R21, PR, RZ, 0x4 ;  /* 0x00000004ff157803 */ /* 0x000fe40000000000 */
[----:B------:R-:W-:Y:S02]  /*16d0*/  MOV R18, 0xffffffff ;  /* 0xffffffff00127802 */ /* 0x000fe40000000f00 */
[----:B-1----:R-:W-:Y:S01]  /*16e0*/  ISETP.LE.U32.AND P1, PT, R16, UR10, PT ;  /* 0x0000000a10007c0c */ /* 0x002fe2000bf23070 */
[----:B------:R-:W-:-:S03]  /*16f0*/  IMAD.MOV.U32 R16, RZ, RZ, -0x1 ;  /* 0xffffffffff107424 */ /* 0x000fc600078e00ff */
[----:B------:R-:W-:Y:S01]  /*1700*/  ISETP.GE.U32.AND.EX P1, PT, R2, R17, PT, P1 ;  /* 0x000000110200720c */ /* 0x000fe20003f26110 */
[----:B------:R-:W-:-:S12]  /*1710*/  IMAD.MOV.U32 R17, RZ, RZ, -0x1 ;  /* 0xffffffffff117424 */ /* 0x000fd800078e00ff */
[----:B------:R-:W-:Y:S05]  /*1720*/  @P2 BRA P1, `(.L_x_10) ;  /* 0x0000001400fc2947 */ /* 0x000fea0000800000 */
[----:B------:R-:W-:Y:S01]  /*1730*/  IMAD.U32 R3, RZ, RZ, UR9 ;  /* 0x00000009ff037e24 */ /* 0x000fe2000f8e00ff */
[----:B------:R-:W-:Y:S01]  /*1740*/  ISETP.LE.U32.AND P1, PT, R6, UR10, PT ;  /* 0x0000000a06007c0c */ /* 0x000fe2000bf23070 */
[----:B------:R-:W-:Y:S01]  /*1750*/  UMOV UR5, URZ ;  /* 0x0000003f00057c82 */ /* 0x000fe20008000000 */
[----:B------:R-:W-:Y:S01]  /*1760*/  UMOV UR4, URZ ;  /* 0x0000003f00047c82 */ /* 0x000fe20008000000 */
[----:B------:R-:W-:Y:S01]  /*1770*/  UMOV UR11, URZ ;  /* 0x0000003f000b7c82 */ /* 0x000fe20008000000 */
[----:B------:R-:W-:Y:S01]  /*1780*/  ISETP.GE.U32.AND.EX P1, PT, R3, R7, PT, P1 ;  /* 0x000000070300720c */ /* 0x000fe20003f26110 */
[----:B------:R-:W-:-:S12]  /*1790*/  UMOV UR6, URZ ;  /* 0x0000003f00067c82 */ /* 0x000fd80008000000 */
[----:B------:R-:W-:Y:S05]  /*17a0*/  @!P1 BRA `(.L_x_11) ;  /* 0x0000001000c89947 */ /* 0x000fea0003800000 */
[----:B------:R-:W-:Y:S02]  /*17b0*/  VIADD R7, R9, 0x20 ;  /* 0x0000002009077836 */ /* 0x000fe40000000000 */
[----:B------:R-:W-:Y:S02]  /*17c0*/  IMAD.MOV.U32 R3, RZ, RZ, R9 ;  /* 0x000000ffff037224 */ /* 0x000fe400078e0009 */
[----:B-----5:R-:W-:Y:S01]  /*17d0*/  IMAD.MOV.U32 R12, RZ, RZ, R8 ;  /* 0x000000ffff0c7224 */ /* 0x020fe200078e0008 */
[----:B------:R-:W-:-:S13]  /*17e0*/  ISETP.GE.AND P1, PT, R7, R0, PT ;  /* 0x000000000700720c */ /* 0x000fda0003f26270 */
[----:B------:R-:W1:Y:S01]  /*17f0*/  @!P1 LDC.64 R24, c[0x0][0x918] ;  /* 0x00024600ff189b82 */ /* 0x000e620000000a00 */
[----:B------:R-:W-:Y:S01]  /*1800*/  @!P1 VIADD R15, R3, 0x20 ;  /* 0x00000020030f9836 */ /* 0x000fe20000000000 */
[----:B------:R-:W-:Y:S02]  /*1810*/  UIADD3 UR16, UP5, UR16, -0x1, URZ ;  /* 0xffffffff10107890 */ /* 0x000fe4000ffbe03f */
[----:B------:R-:W-:Y:S01]  /*1820*/  UIADD3 UR14, UP6, UR14, -0x1, URZ ;  /* 0xffffffff0e0e7890 */ /* 0x000fe2000ffde03f */
[----:B------:R-:W-:Y:S01]  /*1830*/  BSSY B0, `(.L_x_12) ;  /* 0x0000051000007945 */ /* 0x000fe20003800000 */
[----:B------:R-:W-:Y:S01]  /*1840*/  UIADD3.X UR17, UR17, -0x1, URZ, UP5, !UPT ;  /* 0xffffffff11117890 */ /* 0x000fe2000affe43f */
[----:B-1----:R-:W-:-:S04]  /*1850*/  @!P1 IMAD.WIDE R24, R15, 0xc, R24 ;  /* 0x0000000c0f189825 */ /* 0x002fc800078e0218 */
[----:B------:R-:W-:Y:S01]  /*1860*/  IMAD.MOV.U32 R15, RZ, RZ, R10 ;  /* 0x000000ffff0f7224 */ /* 0x000fe200078e000a */
[----:B------:R1:W5:Y:S04]  /*1870*/  @!P1 LDG.E R8, desc[UR56][R24.64] ;  /* 0x0000003818089981 */ /* 0x000368000c1e1900 */
[----:B------:R1:W5:Y:S01]  /*1880*/  @!P1 LDG.E R10, desc[UR56][R24.64+0x4] ;  /* 0x00000438180a9981 */ /* 0x000362000c1e1900 */
[----:B------:R-:W-:Y:S01]  /*1890*/  ISETP.GE.AND P1, PT, R3, R0, PT ;  /* 0x000000000300720c */ /* 0x000fe20003f26270 */
[----:B------:R-:W-:Y:S01]  /*18a0*/  UIADD3.X UR15, UR15, -0x1, URZ, UP6, !UPT ;  /* 0xffffffff0f0f7890 */ /* 0x000fe2000b7fe43f */
[----:B------:R-:W-:Y:S01]  /*18b0*/  IMAD.MOV.U32 R6, RZ, RZ, RZ ;  /* 0x000000ffff067224 */ /* 0x000fe200078e00ff */
[----:B------:R-:W-:Y:S01]  /*18c0*/  UIADD3 UR4, UR8, -0x1, URZ ;  /* 0xffffffff08047890 */ /* 0x000fe2000fffe03f */
[----:B------:R-:W-:Y:S01]  /*18d0*/  IMAD.MOV.U32 R2, RZ, RZ, RZ ;  /* 0x000000ffff027224 */ /* 0x000fe200078e00ff */
[----:B------:R-:W-:Y:S01]  /*18e0*/  UIADD3 UR5, UR7, -0x1, URZ ;  /* 0xffffffff07057890 */ /* 0x000fe2000fffe03f */
[----:B------:R-:W-:-:S02]  /*18f0*/  IMAD.MOV.U32 R28, RZ, RZ, 0x7fffffff ;  /* 0x7fffffffff1c7424 */ /* 0x000fc400078e00ff */
[----:B------:R-:W-:-:S05]  /*1900*/  IMAD.MOV.U32 R29, RZ, RZ, RZ ;  /* 0x000000ffff1d7224 */ /* 0x000fca00078e00ff */
[----:B-1----:R-:W-:Y:S05]  /*1910*/  @P1 BRA `(.L_x_13) ;  /* 0x0000000400081947 */ /* 0x002fea0003800000 */
[----:B------:R-:W-:Y:S02]  /*1920*/  PLOP3.LUT P3, PT, PT, PT, UP0, 0x80, 0x0 ;  /* 0x000000000000781c */ /* 0x000fe40003f6f008 */
[C---:B------:R-:W-:Y:S02]  /*1930*/  IADD3 R17, P2, R15.reuse, UR16, RZ ;  /* 0x000000100f117c10 */ /* 0x040fe4000ff5e0ff */
[C---:B------:R-:W-:Y:S02]  /*1940*/  IADD3 R28, P1, R12.reuse, UR14, RZ ;  /* 0x0000000e0c1c7c10 */ /* 0x040fe4000ff3e0ff */
[----:B------:R-:W-:Y:S02]  /*1950*/  LEA.HI.X.SX32 R18, R15, UR17, 0x1, P2 ;  /* 0x000000110f127c11 */ /* 0x000fe400090f0eff */
[----:B------:R-:W-:-:S05]  /*1960*/  LEA.HI.X.SX32 R29, R12, UR15, 0x1, P1 ;  /* 0x0000000f0c1d7c11 */ /* 0x000fca00088f0eff */
[----:B------:R-:W-:Y:S05]  /*1970*/  @!P3 BRA `(.L_x_14) ;  /* 0x000000000030b947 */ /* 0x000fea0003800000 */
[----:B------:R-:W-:Y:S02]  /*1980*/  ULDC UR6, c[0x0][0x8dc] ;  /* 0x0002370000067ab9 */ /* 0x000fe40000000800 */
[----:B------:R-:W-:-:S05]  /*1990*/  IADD3 R15, P1, R28, UR6, RZ ;  /* 0x000000061c0f7c10 */ /* 0x000fca000ff3e0ff */
[----:B------:R-:W-:-:S04]  /*19a0*/  IMAD.X R29, RZ, RZ, R29, P1 ;  /* 0x000000ffff1d7224 */ /* 0x000fc800008e061d */
[----:B------:R-:W-:-:S04]  /*19b0*/  IMAD.WIDE.U32 R4, R29, UR20, RZ ;  /* 0x000000141d047c25 */ /* 0x000fc8000f8e00ff */
[----:B------:R-:W-:-:S04]  /*19c0*/  IMAD.WIDE.U32 R24, P1, R15, UR21, R4 ;  /* 0x000000150f187c25 */ /* 0x000fc8000f820004 */
[----:B------:R-:W-:-:S04]  /*19d0*/  IMAD.WIDE.U32 R4, R15, UR20, RZ ;  /* 0x000000140f047c25 */ /* 0x000fc8000f8e00ff */
[----:B------:R-:W-:Y:S01]  /*19e0*/  IMAD.X R27, RZ, RZ, RZ, P1 ;  /* 0x000000ffff1b7224 */ /* 0x000fe200008e06ff */
[----:B------:R-:W-:Y:S01]  /*19f0*/  IADD3 RZ, P1, R5, R24, RZ ;  /* 0x0000001805ff7210 */ /* 0x000fe20007f3e0ff */
[----:B------:R-:W-:-:S04]  /*1a00*/  IMAD.MOV.U32 R26, RZ, RZ, R25 ;  /* 0x000000ffff1a7224 */ /* 0x000fc800078e0019 */
[----:B------:R-:W-:-:S04]  /*1a10*/  IMAD.WIDE.U32.X R4, R29, UR21, R26, P1 ;  /* 0x000000151d047c25 */ /* 0x000fc800088e041a */
[----:B------:R-:W-:Y:S02]  /*1a20*/  IMAD.MOV.U32 R28, RZ, RZ, R4 ;  /* 0x000000ffff1c7224 */ /* 0x000fe400078e0004 */
[----:B------:R-:W-:-:S07]  /*1a30*/  IMAD.MOV.U32 R29, RZ, RZ, R5 ;  /* 0x000000ffff1d7224 */ /* 0x000fce00078e0005 */
.L_x_14:
[----:B------:R-:W-:Y:S05]  /*1a40*/  @!P0 BRA `(.L_x_15) ;  /* 0x0000000000308947 */ /* 0x000fea0003800000 */
[----:B------:R-:W-:Y:S02]  /*1a50*/  ULDC UR6, c[0x0][0x8f4] ;  /* 0x00023d0000067ab9 */ /* 0x000fe40000000800 */
[----:B------:R-:W-:-:S04]  /*1a60*/  IADD3 R15, P1, R17, UR6, RZ ;  /* 0x00000006110f7c10 */ /* 0x000fc8000ff3e0ff */
[----:B------:R-:W-:-:S05]  /*1a70*/  IADD3.X R17, RZ, R18, RZ, P1, !PT ;  /* 0x00000012ff117210 */ /* 0x000fca0000ffe4ff */
        /* <DEDUP_REMOVED lines=9> */
.L_x_15:
[----:B------:R-:W-:Y:S02]  /*1b10*/  SHF.R.U64 R5, R28, UR26, R29 ;  /* 0x0000001a1c057c19 */ /* 0x000fe4000800121d */
[----:B------:R-:W-:-:S03]  /*1b20*/  SHF.R.U64 R4, R17, UR30, R18 ;  /* 0x0000001e11047c19 */ /* 0x000fc60008001212 */
[----:B------:R-:W-:Y:S02]  /*1b30*/  VIADD R17, R5, UR4 ;  /* 0x0000000405117c36 */ /* 0x000fe40008000000 */
[----:B------:R-:W-:-:S03]  /*1b40*/  VIADD R18, R4, UR5 ;  /* 0x0000000504127c36 */ /* 0x000fc60008000000 */
[----:B------:R-:W-:Y:S02]  /*1b50*/  IABS R15, R17 ;  /* 0x00000011000f7213 */ /* 0x000fe40000000000 */
[----:B------:R-:W-:-:S03]  /*1b60*/  IABS R12, R18 ;  /* 0x00000012000c7213 */ /* 0x000fc60000000000 */
[----:B------:R-:W-:-:S04]  /*1b70*/  IMAD.HI.U32 R4, R15, UR13, RZ ;  /* 0x0000000d0f047c27 */ /* 0x000fc8000f8e00ff */
[----:B------:R-:W-:-:S04]  /*1b80*/  IMAD.HI.U32 R5, R12, UR19, RZ ;  /* 0x000000130c057c27 */ /* 0x000fc8000f8e00ff */
[----:B------:R-:W-:Y:S02]  /*1b90*/  IMAD R4, R4, UR29, R15 ;  /* 0x0000001d04047c24 */ /* 0x000fe4000f8e020f */
[----:B------:R-:W-:Y:S02]  /*1ba0*/  IMAD R5, R5, UR31, R12 ;  /* 0x0000001f05057c24 */ /* 0x000fe4000f8e020c */
[----:B------:R-:W-:Y:S01]  /*1bb0*/  IMAD.U32 R15, RZ, RZ, UR32 ;  /* 0x00000020ff0f7e24 */ /* 0x000fe2000f8e00ff */
[----:B------:R-:W-:Y:S01]  /*1bc0*/  ISETP.LT.U32.AND P1, PT, R4, UR28, PT ;  /* 0x0000001c04007c0c */ /* 0x000fe2000bf21070 */
[----:B------:R-:W-:Y:S01]  /*1bd0*/  IMAD.U32 R12, RZ, RZ, UR33 ;  /* 0x00000021ff0c7e24 */ /* 0x000fe2000f8e00ff */
[----:B------:R-:W-:-:S11]  /*1be0*/  ISETP.LT.U32.AND P2, PT, R5, UR27, PT ;  /* 0x0000001b05007c0c */ /* 0x000fd6000bf41070 */
[----:B------:R-:W-:Y:S01]  /*1bf0*/  @!P1 VIADD R4, R4, -UR28 ;  /* 0x8000001c04049c36 */ /* 0x000fe20008000000 */
[----:B------:R-:W-:Y:S01]  /*1c00*/  ISETP.GE.AND P1, PT, R18, RZ, PT ;  /* 0x000000ff1200720c */ /* 0x000fe20003f26270 */
[----:B------:R-:W-:Y:S01]  /*1c10*/  @!P2 VIADD R5, R5, -UR27 ;  /* 0x8000001b0505ac36 */ /* 0x000fe20008000000 */
[----:B------:R-:W-:Y:S02]  /*1c20*/  ISETP.GE.AND P2, PT, R17, RZ, PT ;  /* 0x000000ff1100720c */ /* 0x000fe40003f46270 */
[----:B------:R-:W-:Y:S02]  /*1c30*/  ISETP.LT.U32.AND P3, PT, R4, UR28, PT ;  /* 0x0000001c04007c0c */ /* 0x000fe4000bf61070 */
[----:B------:R-:W-:-:S11]  /*1c40*/  ISETP.LT.U32.AND P4, PT, R5, UR27, PT ;  /* 0x0000001b05007c0c */ /* 0x000fd6000bf81070 */
[----:B------:R-:W-:Y:S01]  /*1c50*/  @!P3 VIADD R4, R4, -UR28 ;  /* 0x8000001c0404bc36 */ /* 0x000fe20008000000 */
[----:B------:R-:W-:Y:S01]  /*1c60*/  PLOP3.LUT P3, PT, PT, PT, UP4, 0x80, 0x0 ;  /* 0x000000000000781c */ /* 0x000fe20003f6f048 */
[----:B------:R-:W-:Y:S01]  /*1c70*/  @!P4 VIADD R5, R5, -UR27 ;  /* 0x8000001b0505cc36 */ /* 0x000fe20008000000 */
[----:B------:R-:W-:Y:S01]  /*1c80*/  PLOP3.LUT P4, PT, PT, PT, UP2, 0x80, 0x0 ;  /* 0x000000000000781c */ /* 0x000fe20003f8f028 */
[----:B------:R-:W-:Y:S02]  /*1c90*/  @!P2 IMAD.MOV R4, RZ, RZ, -R4 ;  /* 0x000000ffff04a224 */ /* 0x000fe400078e0a04 */
[----:B------:R-:W-:Y:S01]  /*1ca0*/  @!P1 IMAD.MOV R5, RZ, RZ, -R5 ;  /* 0x000000ffff059224 */ /* 0x000fe200078e0a05 */
[----:B------:R-:W-:Y:S02]  /*1cb0*/  PLOP3.LUT P1, PT, PT, PT, UP3, 0x80, 0x0 ;  /* 0x000000000000781c */ /* 0x000fe40003f2f038 */
[----:B------:R-:W-:Y:S02]  /*1cc0*/  SEL R4, R15, R4, !P3 ;  /* 0x000000040f047207 */ /* 0x000fe40005800000 */
[----:B------:R-:W-:-:S03]  /*1cd0*/  SEL R5, R12, R5, !P4 ;  /* 0x000000050c057207 */ /* 0x000fc60006000000 */
[----:B------:R-:W-:Y:S01]  /*1ce0*/  IMAD.IADD R28, R17, 0x1, -R4 ;  /* 0x00000001111c7824 */ /* 0x000fe200078e0a04 */
[----:B------:R-:W-:-:S04]  /*1cf0*/  IADD3 R5, R18, -R5, RZ ;  /* 0x8000000512057210 */ /* 0x000fc80007ffe0ff */
[----:B------:R-:W-:Y:S01]  /*1d00*/  SEL R4, R5, R28, !P1 ;  /* 0x0000001c05047207 */ /* 0x000fe20004800000 */
[----:B------:R-:W-:-:S03]  /*1d10*/  IMAD R28, R28, R5, RZ ;  /* 0x000000051c1c7224 */ /* 0x000fc600078e02ff */
[----:B------:R-:W-:Y:S02]  /*1d20*/  SHF.R.S32.HI R5, RZ, 0x1f, R4 ;  /* 0x0000001fff057819 */ /* 0x000fe40000011404 */
[----:B------:R-:W-:-:S07]  /*1d30*/  SHF.R.S32.HI R29, RZ, 0x1f, R28 ;  /* 0x0000001fff1d7819 */ /* 0x000fce000001141c */
.L_x_13:
[----:B------:R-:W-:Y:S05]  /*1d40*/  BSYNC B0 ;  /* 0x0000000000007941 */ /* 0x000fea0003800000 */
.L_x_12:
[----:B------:R-:W1:Y:S01]  /*1d50*/  SHFL.UP PT, R15, R28, 0x1, RZ ;  /* 0x042000001c0f7989 */ /* 0x000e6200000e00ff */
[C---:B------:R-:W-:Y:S02]  /*1d60*/  ISETP.NE.AND P2, PT, R9.reuse, RZ, PT ;  /* 0x000000ff0900720c */ /* 0x040fe40003f45270 */
[C---:B------:R-:W-:Y:S01]  /*1d70*/  ISETP.GE.U32.AND P3, PT, R9.reuse, 0x2, PT ;  /* 0x000000020900780c */ /* 0x040fe20003f66070 */
[----:B------:R-:W2:Y:S01]  /*1d80*/  SHFL.UP PT, R12, R29, 0x1, RZ ;  /* 0x042000001d0c7989 */ /* 0x000ea200000e00ff */
[C---:B------:R-:W-:Y:S02]  /*1d90*/  ISETP.GE.U32.AND P4, PT, R9.reuse, 0x4, PT ;  /* 0x000000040900780c */ /* 0x040fe40003f86070 */
[C---:B------:R-:W-:Y:S02]  /*1da0*/  ISETP.GE.U32.AND P5, PT, R9.reuse, 0x8, PT ;  /* 0x000000080900780c */ /* 0x040fe40003fa6070 */
[----:B------:R-:W-:Y:S02]  /*1db0*/  ISETP.GE.U32.AND P6, PT, R9, 0x10, PT ;  /* 0x000000100900780c */ /* 0x000fe40003fc6070 */
[----:B-1----:R-:W-:-:S02]  /*1dc0*/  SEL R15, R15, RZ, P2 ;  /* 0x000000ff0f0f7207 */ /* 0x002fc40001000000 */
[----:B--2---:R-:W-:Y:S02]  /*1dd0*/  SEL R12, R12, RZ, P2 ;  /* 0x000000ff0c0c7207 */ /* 0x004fe40001000000 */
[----:B------:R-:W-:-:S05]  /*1de0*/  IADD3 R24, P1, R15, R28, RZ ;  /* 0x0000001c0f187210 */ /* 0x000fca0007f3e0ff */
[----:B------:R-:W-:Y:S01]  /*1df0*/  IMAD.X R17, R12, 0x1, R29, P1 ;  /* 0x000000010c117824 */ /* 0x000fe200008e061d */
[----:B------:R-:W1:Y:S04]  /*1e00*/  SHFL.UP PT, R15, R24, 0x2, RZ ;  /* 0x04400000180f7989 */ /* 0x000e6800000e00ff */
[----:B------:R-:W2:Y:S01]  /*1e10*/  SHFL.UP PT, R12, R17, 0x2, RZ ;  /* 0x04400000110c7989 */ /* 0x000ea200000e00ff */
[----:B-1----:R-:W-:-:S04]  /*1e20*/  SEL R15, R15, RZ, P3 ;  /* 0x000000ff0f0f7207 */ /* 0x002fc80001800000 */
[----:B------:R-:W-:Y:S02]  /*1e30*/  IADD3 R18, P1, R15, R24, RZ ;  /* 0x000000180f127210 */ /* 0x000fe40007f3e0ff */
[----:B--2---:R-:W-:-:S03]  /*1e40*/  SEL R12, R12, RZ, P3 ;  /* 0x000000ff0c0c7207 */ /* 0x004fc60001800000 */
[----:B------:R-:W1:Y:S02]  /*1e50*/  SHFL.UP PT, R15, R18, 0x4, RZ ;  /* 0x04800000120f7989 */ /* 0x000e6400000e00ff */
[----:B------:R-:W-:-:S05]  /*1e60*/  IMAD.X R25, R12, 0x1, R17, P1 ;  /* 0x000000010c197824 */ /* 0x000fca00008e0611 */
        /* <DEDUP_REMOVED lines=15> */
[----:B--2---:R-:W-:-:S05]  /*1f60*/  SEL R12, R12, RZ, P6 ;  /* 0x000000ff0c0c7207 */ /* 0x004fca0003000000 */
[----:B------:R-:W-:Y:S01]  /*1f70*/  IMAD.X R17, R12, 0x1, R25, P1 ;  /* 0x000000010c117824 */ /* 0x000fe200008e0619 */
[----:B------:R-:W-:-:S04]  /*1f80*/  ISETP.GT.U32.AND P1, PT, R15, UR10, PT ;  /* 0x0000000a0f007c0c */ /* 0x000fc8000bf24070 */
[----:B------:R-:W-:-:S13]  /*1f90*/  ISETP.GT.U32.AND.EX P1, PT, R17, UR9, PT, P1 ;  /* 0x0000000911007c0c */ /* 0x000fda000bf24110 */
[----:B------:R-:W-:-:S04]  /*1fa0*/  VOTE.ANY R12, PT, P1 ;  /* 0x00000000000c7806 */ /* 0x000fc800008e0100 */
[----:B------:R-:W-:-:S13]  /*1fb0*/  ISETP.NE.AND P1, PT, R12, RZ, PT ;  /* 0x000000ff0c00720c */ /* 0x000fda0003f25270 */
[----:B------:R-:W-:Y:S05]  /*1fc0*/  @P1 BRA `(.L_x_16) ;  /* 0x00000008006c1947 */ /* 0x000fea0003800000 */
[----:B------:R-:W1:Y:S01]  /*1fd0*/  LDC R0, c[0x0][0x910] ;  /* 0x00024400ff007b82 */ /* 0x000e620000000800 */
[----:B------:R-:W-:Y:S01]  /*1fe0*/  IMAD.MOV.U32 R26, RZ, RZ, R15 ;  /* 0x000000ffff1a7224 */ /* 0x000fe200078e000f */
[----:B------:R-:W-:Y:S01]  /*1ff0*/  ULDC UR13, c[0x0][0x8f4] ;  /* 0x00023d00000d7ab9 */ /* 0x000fe20000000800 */
[----:B------:R-:W-:Y:S01]  /*2000*/  IMAD.MOV.U32 R27, RZ, RZ, R17 ;  /* 0x000000ffff1b7224 */ /* 0x000fe200078e0011 */
[----:B------:R-:W-:Y:S01]  /*2010*/  ULDC UR6, c[0x0][0x8dc] ;  /* 0x0002370000067ab9 */ /* 0x000fe20000000800 */
[----:B------:R-:W-:Y:S01]  /*2020*/  ULDC UR19, c[0x0][0x8d8] ;  /* 0x0002360000137ab9 */ /* 0x000fe20000000800 */
[----:B------:R-:W-:Y:S01]  /*2030*/  ULDC UR24, c[0x0][0x8f0] ;  /* 0x00023c0000187ab9 */ /* 0x000fe20000000800 */
[----:B------:R-:W-:Y:S01]  /*2040*/  ULDC.64 UR20, c[0x0][0x8d0] ;  /* 0x0002340000147ab9 */ /* 0x000fe20000000a00 */
[----:B------:R-:W-:-:S05]  /*2050*/  ULDC.64 UR22, c[0x0][0x8e8] ;  /* 0x00023a0000167ab9 */ /* 0x000fca0000000a00 */
.L_x_21:
[----:B------:R-:W-:Y:S02]  /*2060*/  IMAD.MOV.U32 R3, RZ, RZ, R7 ;  /* 0x000000ffff037224 */ /* 0x000fe400078e0007 */
[----:B------:R-:W-:Y:S02]  /*2070*/  VIADD R7, R7, 0x20 ;  /* 0x0000002007077836 */ /* 0x000fe40000000000 */
[----:B-----5:R-:W-:-:S03]  /*2080*/  IMAD.MOV.U32 R12, RZ, RZ, R8 ;  /* 0x000000ffff0c7224 */ /* 0x020fc600078e0008 */
[----:B-1----:R-:W-:-:S13]  /*2090*/  ISETP.GE.AND P1, PT, R7, R0, PT ;  /* 0x000000000700720c */ /* 0x002fda0003f26270 */
[----:B------:R-:W1:Y:S01]  /*20a0*/  @!P1 LDC.64 R24, c[0x0][0x918] ;  /* 0x00024600ff189b82 */ /* 0x000e620000000a00 */
[----:B------:R-:W-:Y:S01]  /*20b0*/  @!P1 VIADD R15, R3, 0x20 ;  /* 0x00000020030f9836 */ /* 0x000fe20000000000 */
[----:B------:R2:W3:Y:S01]  /*20c0*/  SHFL.IDX PT, R2, R27, 0x1f, 0x1f ;  /* 0x03e01f001b027f89 */ /* 0x0004e200000e0000 */
[----:B------:R-:W-:Y:S03]  /*20d0*/  BSSY B0, `(.L_x_17) ;  /* 0x0000065000007945 */ /* 0x000fe60003800000 */
[----:B------:R2:W4:Y:S01]  /*20e0*/  SHFL.IDX PT, R6, R26, 0x1f, 0x1f ;  /* 0x03e01f001a067f89 */ /* 0x00052200000e0000 */
[----:B-1----:R-:W-:-:S04]  /*20f0*/  @!P1 IMAD.WIDE R24, R15, 0xc, R24 ;  /* 0x0000000c0f189825 */ /* 0x002fc800078e0218 */
[----:B------:R-:W-:Y:S01]  /*2100*/  IMAD.MOV.U32 R15, RZ, RZ, R10 ;  /* 0x000000ffff0f7224 */ /* 0x000fe200078e000a */
[----:B------:R2:W5:Y:S04]  /*2110*/  @!P1 LDG.E R8, desc[UR56][R24.64] ;  /* 0x0000003818089981 */ /* 0x000568000c1e1900 */
[----:B------:R2:W5:Y:S01]  /*2120*/  @!P1 LDG.E R10, desc[UR56][R24.64+0x4] ;  /* 0x00000438180a9981 */ /* 0x000562000c1e1900 */
[----:B------:R-:W-:Y:S01]  /*2130*/  ISETP.GE.AND P1, PT, R3, R0, PT ;  /* 0x000000000300720c */ /* 0x000fe20003f26270 */
[----:B------:R-:W-:Y:S02]  /*2140*/  IMAD.MOV.U32 R28, RZ, RZ, 0x7fffffff ;  /* 0x7fffffffff1c7424 */ /* 0x000fe400078e00ff */
[----:B------:R-:W-:-:S10]  /*2150*/  IMAD.MOV.U32 R29, RZ, RZ, RZ ;  /* 0x000000ffff1d7224 */ /* 0x000fd400078e00ff */
[----:B--234-:R-:W-:Y:S05]  /*2160*/  @P1 BRA `(.L_x_18) ;  /* 0x00000004006c1947 */ /* 0x01cfea0003800000 */
[----:B------:R-:W-:Y:S02]  /*2170*/  IABS R31, R20 ;  /* 0x00000014001f7213 */ /* 0x000fe40000000000 */
[C---:B------:R-:W-:Y:S02]  /*2180*/  IADD3 R17, P1, R12.reuse, UR14, RZ ;  /* 0x0000000e0c117c10 */ /* 0x040fe4000ff3e0ff */
[----:B------:R-:W1:Y:S02]  /*2190*/  I2F.RP R4, R31 ;  /* 0x0000001f00047306 */ /* 0x000e640000209400 */
[----:B------:R-:W-:Y:S02]  /*21a0*/  LEA.HI.X.SX32 R18, R12, UR15, 0x1, P1 ;  /* 0x0000000f0c127c11 */ /* 0x000fe400088f0eff */
[----:B------:R-:W-:-:S04]  /*21b0*/  IADD3 R12, P1, R15, UR16, RZ ;  /* 0x000000100f0c7c10 */ /* 0x000fc8000ff3e0ff */
[----:B------:R-:W-:Y:S02]  /*21c0*/  LEA.HI.X.SX32 R15, R15, UR17, 0x1, P1 ;  /* 0x000000110f0f7c11 */ /* 0x000fe400088f0eff */
[----:B------:R-:W-:Y:S01]  /*21d0*/  PLOP3.LUT P1, PT, PT, PT, UP0, 0x80, 0x0 ;  /* 0x000000000000781c */ /* 0x000fe20003f2f008 */
[----:B-1----:R-:W1:Y:S02]  /*21e0*/  MUFU.RCP R4, R4 ;  /* 0x0000000400047308 */ /* 0x002e640000001000 */
[----:B-1----:R-:W-:-:S06]  /*21f0*/  VIADD R5, R4, 0xffffffe ;  /* 0x0ffffffe04057836 */ /* 0x002fcc0000000000 */
[----:B------:R-:W1:Y:S02]  /*2200*/  F2I.FTZ.U32.TRUNC.NTZ R33, R5 ;  /* 0x0000000500217305 */ /* 0x000e64000021f000 */
[----:B-1----:R-:W-:Y:S02]  /*2210*/  IADD3 R28, RZ, -R33, RZ ;  /* 0x80000021ff1c7210 */ /* 0x002fe40007ffe0ff */
[----:B------:R-:W-:Y:S05]  /*2220*/  @!P1 BRA `(.L_x_19) ;  /* 0x00000000002c9947 */ /* 0x000fea0003800000 */
        /* <DEDUP_REMOVED lines=11> */
.L_x_19:
        /* <DEDUP_REMOVED lines=12> */
.L_x_20:
[----:B------:R-:W-:Y:S01]  /*23a0*/  SHF.R.U64 R12, R12, UR24, R15 ;  /* 0x000000180c0c7c19 */ /* 0x000fe2000800120f */
[----:B------:R-:W-:Y:S01]  /*23b0*/  IMAD.MOV.U32 R4, RZ, RZ, R28 ;  /* 0x000000ffff047224 */ /* 0x000fe200078e001c */
[----:B------:R-:W-:Y:S02]  /*23c0*/  IABS R5, R20 ;  /* 0x0000001400057213 */ /* 0x000fe40000000000 */
[----:B------:R-:W-:Y:S01]  /*23d0*/  SHF.R.U64 R17, R17, UR19, R18 ;  /* 0x0000001311117c19 */ /* 0x000fe20008001212 */
[----:B------:R-:W-:Y:S01]  /*23e0*/  VIADD R15, R12, UR5 ;  /* 0x000000050c0f7c36 */ /* 0x000fe20008000000 */
[----:B------:R-:W-:Y:S01]  /*23f0*/  IABS R28, R11 ;  /* 0x0000000b001c7213 */ /* 0x000fe20000000000 */
[----:B------:R-:W-:Y:S02]  /*2400*/  IMAD R12, R4, R31, RZ ;  /* 0x0000001f040c7224 */ /* 0x000fe400078e02ff */
[----:B------:R-:W-:Y:S01]  /*2410*/  IMAD.MOV R25, RZ, RZ, -R5 ;  /* 0x000000ffff197224 */ /* 0x000fe200078e0a05 */
[----:B------:R-:W-:Y:S01]  /*2420*/  IABS R24, R15 ;  /* 0x0000000f00187213 */ /* 0x000fe20000000000 */
[----:B------:R-:W-:-:S02]  /*2430*/  IMAD.MOV.U32 R4, RZ, RZ, RZ ;  /* 0x000000ffff047224 */ /* 0x000fc400078e00ff */
[----:B------:R-:W-:Y:S02]  /*2440*/  IMAD.MOV.U32 R5, RZ, RZ, R33 ;  /* 0x000000ffff057224 */ /* 0x000fe400078e0021 */
[----:B------:R-:W-:Y:S02]  /*2450*/  VIADD R18, R17, UR4 ;  /* 0x0000000411127c36 */ /* 0x000fe40008000000 */
[----:B------:R-:W-:Y:S01]  /*2460*/  IMAD.HI.U32 R4, R33, R12, R4 ;  /* 0x0000000c21047227 */ /* 0x000fe200078e0004 */
[----:B------:R-:W-:Y:S02]  /*2470*/  MOV R5, R24 ;  /* 0x0000001800057202 */ /* 0x000fe40000000f00 */
[----:B------:R-:W-:Y:S01]  /*2480*/  IABS R24, R11 ;  /* 0x0000000b00187213 */ /* 0x000fe20000000000 */
[----:B------:R-:W-:Y:S02]  /*2490*/  IMAD.MOV.U32 R12, RZ, RZ, R25 ;  /* 0x000000ffff0c7224 */ /* 0x000fe400078e0019 */
[----:B------:R-:W-:Y:S01]  /*24a0*/  IMAD.HI.U32 R4, R4, R5, RZ ;  /* 0x0000000504047227 */ /* 0x000fe200078e00ff */
[----:B------:R-:W1:Y:S03]  /*24b0*/  I2F.RP R25, R24 ;  /* 0x0000001800197306 */ /* 0x000e660000209400 */
[----:B------:R-:W-:-:S05]  /*24c0*/  IMAD R12, R4, R12, R5 ;  /* 0x0000000c040c7224 */ /* 0x000fca00078e0205 */
[----:B------:R-:W-:Y:S01]  /*24d0*/  ISETP.GT.U32.AND P1, PT, R31, R12, PT ;  /* 0x0000000c1f00720c */ /* 0x000fe20003f24070 */
[----:B-1----:R-:W1:-:S12]  /*24e0*/  MUFU.RCP R25, R25 ;  /* 0x0000001900197308 */ /* 0x002e580000001000 */
[----:B------:R-:W-:Y:S02]  /*24f0*/  @!P1 IMAD.IADD R12, R12, 0x1, -R31 ;  /* 0x000000010c0c9824 */ /* 0x000fe400078e0a1f */
[----:B-1----:R-:W-:-:S04]  /*2500*/  VIADD R4, R25, 0xffffffe ;  /* 0x0ffffffe19047836 */ /* 0x002fc80000000000 */
[----:B------:R1:W2:Y:S02]  /*2510*/  F2I.FTZ.U32.TRUNC.NTZ R5, R4 ;  /* 0x0000000400057305 */ /* 0x0002a4000021f000 */
[----:B-1----:R-:W-:Y:S02]  /*2520*/  IMAD.MOV.U32 R4, RZ, RZ, RZ ;  /* 0x000000ffff047224 */ /* 0x002fe400078e00ff */
[----:B--2---:R-:W-:-:S04]  /*2530*/  IMAD.MOV R27, RZ, RZ, -R5 ;  /* 0x000000ffff1b7224 */ /* 0x004fc800078e0a05 */
[----:B------:R-:W-:Y:S01]  /*2540*/  IMAD R17, R27, R24, RZ ;  /* 0x000000181b117224 */ /* 0x000fe200078e02ff */
[----:B------:R-:W-:-:S03]  /*2550*/  IABS R27, R18 ;  /* 0x00000012001b7213 */ /* 0x000fc60000000000 */
[----:B------:R-:W-:-:S04]  /*2560*/  IMAD.HI.U32 R26, R5, R17, R4 ;  /* 0x00000011051a7227 */ /* 0x000fc800078e0004 */
[----:B------:R-:W-:Y:S02]  /*2570*/  IMAD.MOV.U32 R5, RZ, RZ, R27 ;  /* 0x000000ffff057224 */ /* 0x000fe400078e001b */
[----:B------:R-:W-:Y:S02]  /*2580*/  IMAD.MOV R17, RZ, RZ, -R28 ;  /* 0x000000ffff117224 */ /* 0x000fe400078e0a1c */
[----:B------:R-:W-:-:S04]  /*2590*/  IMAD.HI.U32 R4, R26, R5, RZ ;  /* 0x000000051a047227 */ /* 0x000fc800078e00ff */
[----:B------:R-:W-:-:S05]  /*25a0*/  IMAD R5, R4, R17, R5 ;  /* 0x0000001104057224 */ /* 0x000fca00078e0205 */
[----:B------:R-:W-:-:S13]  /*25b0*/  ISETP.GT.U32.AND P1, PT, R24, R5, PT ;  /* 0x000000051800720c */ /* 0x000fda0003f24070 */
[----:B------:R-:W-:Y:S01]  /*25c0*/  @!P1 IMAD.IADD R5, R5, 0x1, -R24 ;  /* 0x0000000105059824 */ /* 0x000fe200078e0a18 */
[----:B------:R-:W-:-:S13]  /*25d0*/  ISETP.GT.U32.AND P1, PT, R31, R12, PT ;  /* 0x0000000c1f00720c */ /* 0x000fda0003f24070 */
[----:B------:R-:W-:Y:S01]  /*25e0*/  @!P1 IMAD.IADD R12, R12, 0x1, -R31 ;  /* 0x000000010c0c9824 */ /* 0x000fe200078e0a1f */
[----:B------:R-:W-:-:S03]  /*25f0*/  ISETP.GT.U32.AND P1, PT, R24, R5, PT ;  /* 0x000000051800720c */ /* 0x000fc60003f24070 */
[----:B------:R-:W-:-:S10]  /*2600*/  IMAD.MOV.U32 R4, RZ, RZ, R12 ;  /* 0x000000ffff047224 */ /* 0x000fd400078e000c */
[----:B------:R-:W-:Y:S01]  /*2610*/  @!P1 IMAD.IADD R5, R5, 0x1, -R24 ;  /* 0x0000000105059824 */ /* 0x000fe200078e0a18 */
[----:B------:R-:W-:-:S13]  /*2620*/  ISETP.GE.AND P1, PT, R15, RZ, PT ;  /* 0x000000ff0f00720c */ /* 0x000fda0003f26270 */
[----:B------:R-:W-:Y:S01]  /*2630*/  @!P1 IMAD.MOV R4, RZ, RZ, -R4 ;  /* 0x000000ffff049224 */ /* 0x000fe200078e0a04 */
[----:B------:R-:W-:-:S13]  /*2640*/  ISETP.GE.AND P1, PT, R18, RZ, PT ;  /* 0x000000ff1200720c */ /* 0x000fda0003f26270 */
[----:B------:R-:W-:Y:S01]  /*2650*/  @!P1 IMAD.MOV R5, RZ, RZ, -R5 ;  /* 0x000000ffff059224 */ /* 0x000fe200078e0a05 */
[----:B------:R-:W-:-:S13]  /*2660*/  ISETP.NE.AND P1, PT, RZ, UR7, PT ;  /* 0x00000007ff007c0c */ /* 0x000fda000bf25270 */
[----:B------:R-:W-:Y:S02]  /*2670*/  @!P1 LOP3.LUT R4, RZ, UR7, RZ, 0x33, !PT ;  /* 0x00000007ff049c12 */ /* 0x000fe4000f8e33ff */
[----:B------:R-:W-:-:S03]  /*2680*/  ISETP.NE.AND P1, PT, RZ, UR8, PT ;  /* 0x00000008ff007c0c */ /* 0x000fc6000bf25270 */
[----:B------:R-:W-:-:S10]  /*2690*/  IMAD.IADD R4, R15, 0x1, -R4 ;  /* 0x000000010f047824 */ /* 0x000fd400078e0a04 */
[----:B------:R-:W-:Y:S02]  /*26a0*/  @!P1 LOP3.LUT R5, RZ, UR8, RZ, 0x33, !PT ;  /* 0x00000008ff059c12 */ /* 0x000fe4000f8e33ff */
[----:B------:R-:W-:Y:S02]  /*26b0*/  PLOP3.LUT P1, PT, PT, PT, UP3, 0x80, 0x0 ;  /* 0x000000000000781c */ /* 0x000fe40003f2f038 */
[----:B------:R-:W-:-:S04]  /*26c0*/  IADD3 R5, -R5, R18, RZ ;  /* 0x0000001205057210 */ /* 0x000fc80007ffe1ff */
[CC--:B------:R-:W-:Y:S01]  /*26d0*/  SEL R15, R4.reuse, R5.reuse, !P1 ;  /* 0x00000005040f7207 */ /* 0x0c0fe20004800000 */
[----:B------:R-:W-:-:S03]  /*26e0*/  IMAD R28, R4, R5, RZ ;  /* 0x00000005041c7224 */ /* 0x000fc600078e02ff */
[--C-:B------:R-:W-:Y:S01]  /*26f0*/  SHF.R.S32.HI R5, RZ, 0x1f, R15.reuse ;  /* 0x0000001fff057819 */ /* 0x100fe2000001140f */
[----:B------:R-:W-:Y:S01]  /*2700*/  IMAD.MOV.U32 R4, RZ, RZ, R15 ;  /* 0x000000ffff047224 */ /* 0x000fe200078e000f */
[----:B------:R-:W-:-:S07]  /*2710*/  SHF.R.S32.HI R29, RZ, 0x1f, R28 ;  /* 0x0000001fff1d7819 */ /* 0x000fce000001141c */
.L_x_18:
[----:B------:R-:W-:Y:S05]  /*2720*/  BSYNC B0 ;  /* 0x0000000000007941 */ /* 0x000fea0003800000 */
.L_x_17:
[----:B------:R-:W1:Y:S04]  /*2730*/  SHFL.UP PT, R15, R28, 0x1, RZ ;  /* 0x042000001c0f7989 */ /* 0x000e6800000e00ff */
[----:B------:R-:W2:Y:S01]  /*2740*/  SHFL.UP PT, R12, R29, 0x1, RZ ;  /* 0x042000001d0c7989 */ /* 0x000ea200000e00ff */
[----:B-1----:R-:W-:Y:S02]  /*2750*/  SEL R15, R15, RZ, P2 ;  /* 0x000000ff0f0f7207 */ /* 0x002fe40001000000 */
[----:B--2---:R-:W-:Y:S02]  /*2760*/  SEL R12, R12, RZ, P2 ;  /* 0x000000ff0c0c7207 */ /* 0x004fe40001000000 */
[----:B------:R-:W-:-:S05]  /*2770*/  IADD3 R18, P1, R15, R28, RZ ;  /* 0x0000001c0f127210 */ /* 0x000fca0007f3e0ff */
[----:B------:R-:W-:Y:S01]  /*2780*/  IMAD.X R25, R12, 0x1, R29, P1 ;  /* 0x000000010c197824 */ /* 0x000fe200008e061d */
        /* <DEDUP_REMOVED lines=24> */
[----:B------:R-:W-:-:S05]  /*2910*/  IADD3 R26, P1, R15, R6, RZ ;  /* 0x000000060f1a7210 */ /* 0x000fca0007f3e0ff */
[----:B------:R-:W-:Y:S01]  /*2920*/  IMAD.X R27, R17, 0x1, R2, P1 ;  /* 0x00000001111b7824 */ /* 0x000fe200008e0602 */
[----:B------:R-:W-:-:S04]  /*2930*/  ISETP.GT.U32.AND P1, PT, R26, UR10, PT ;  /* 0x0000000a1a007c0c */ /* 0x000fc8000bf24070 */
[----:B------:R-:W-:-:S13]  /*2940*/  ISETP.GT.U32.AND.EX P1, PT, R27, UR9, PT, P1 ;  /* 0x000000091b007c0c */ /* 0x000fda000bf24110 */
[----:B------:R-:W-:-:S04]  /*2950*/  VOTE.ANY R12, PT, P1 ;  /* 0x00000000000c7806 */ /* 0x000fc800008e0100 */
[----:B------:R-:W-:-:S13]  /*2960*/  ISETP.NE.AND P1, PT, R12, RZ, PT ;  /* 0x000000ff0c00720c */ /* 0x000fda0003f25270 */
[----:B------:R-:W-:Y:S05]  /*2970*/  @!P1 BRA `(.L_x_21) ;  /* 0xfffffff400b89947 */ /* 0x000fea000383ffff */
.L_x_16:
[----:B------:R-:W1:Y:S08]  /*2980*/  BREV R12, R12 ;  /* 0x0000000c000c7301 */ /* 0x000e700000000000 */
[----:B-1----:R-:W1:Y:S02]  /*2990*/  FLO.U32.SH R7, R12 ;  /* 0x0000000c00077300 */ /* 0x002e6400000e0400 */
[----:B-1----:R-:W1:Y:S02]  /*29a0*/  SHFL.IDX PT, R3, R3, R7, 0x1f ;  /* 0x00001f0703037589 */ /* 0x002e6400000e0000 */
[----:B-1----:R-:W-:-:S13]  /*29b0*/  R2UR UR6, R3 ;  /* 0x00000000030672ca */ /* 0x002fda00000e0000 */
[----:B------:R-:W-:-:S05]  /*29c0*/  VIADD R27, R9, UR6 ;  /* 0x00000006091b7c36 */ /* 0x000fca0008000000 */
[----:B------:R-:W-:-:S13]  /*29d0*/  ISETP.GE.AND P1, PT, R27, R0, PT ;  /* 0x000000001b00720c */ /* 0x000fda0003f26270 */
[----:B------:R-:W1:Y:S02]  /*29e0*/  @!P1 LDC.64 R24, c[0x0][0x918] ;  /* 0x00024600ff189b82 */ /* 0x000e640000000a00 */
[----:B-1----:R-:W-:-:S05]  /*29f0*/  @!P1 IMAD.WIDE R24, R27, 0xc, R24 ;  /* 0x0000000c1b189825 */ /* 0x002fca00078e0218 */
[----:B-----5:R1:W5:Y:S04]  /*2a00*/  @!P1 LDG.E R8, desc[UR56][R24.64] ;  /* 0x0000003818089981 */ /* 0x020368000c1e1900 */
[----:B------:R1:W5:Y:S01]  /*2a10*/  @!P1 LDG.E R10, desc[UR56][R24.64+0x4] ;  /* 0x00000438180a9981 */ /* 0x000362000c1e1900 */
[----:B------:R-:W-:-:S03]  /*2a20*/  IADD3 R18, P1, P2, R15, R6, -R28 ;  /* 0x000000060f127210 */ /* 0x000fc60007a3e81c */
[----:B------:R-:W-:Y:S01]  /*2a30*/  SHFL.IDX PT, R6, R28, R7, 0x1f ;  /* 0x00001f071c067589 */ /* 0x000fe200000e0000 */
[----:B------:R-:W-:-:S03]  /*2a40*/  IADD3.X R26, R17, R2, ~R29, P1, P2 ;  /* 0x00000002111a7210 */ /* 0x000fc60000fe4c1d */
[----:B------:R-:W2:Y:S04]  /*2a50*/  SHFL.IDX PT, R18, R18, R7, 0x1f ;  /* 0x00001f0712127589 */ /* 0x000ea800000e0000 */
[----:B------:R-:W3:Y:S04]  /*2a60*/  SHFL.IDX PT, R26, R26, R7, 0x1f ;  /* 0x00001f071a1a7589 */ /* 0x000ee800000e0000 */
[----:B------:R-:W4:Y:S04]  /*2a70*/  SHFL.IDX PT, R2, R29, R7, 0x1f ;  /* 0x00001f071d027589 */ /* 0x000f2800000e0000 */
[----:B------:R-:W1:Y:S04]  /*2a80*/  SHFL.IDX PT, R5, R5, R7, 0x1f ;  /* 0x00001f0705057589 */ /* 0x000e6800000e0000 */
[----:B------:R4:W1:Y:S01]  /*2a90*/  SHFL.IDX PT, R4, R4, R7, 0x1f ;  /* 0x00001f0704047589 */ /* 0x00086200000e0000 */
[----:B--2---:R-:W-:-:S02]  /*2aa0*/  R2UR UR5, R18 ;  /* 0x00000000120572ca */ /* 0x004fc400000e0000 */
[----:B---3--:R-:W-:Y:S01]  /*2ab0*/  R2UR UR4, R26 ;  /* 0x000000001a0472ca */ /* 0x008fe200000e0000 */
[----:B----4-:R-:W-:-:S14]  /*2ac0*/  IMAD.MOV.U32 R7, RZ, RZ, R2 ;  /* 0x000000ffff077224 */ /* 0x010fdc00078e0002 */
.L_x_11:
[----:B------:R-:W-:Y:S01]  /*2ad0*/  ISETP.LE.AND P1, PT, R0, UR6, PT ;  /* 0x0000000600007c0c */ /* 0x000fe2000bf23270 */
[----:B------:R-:W-:Y:S02]  /*2ae0*/  IMAD.MOV.U32 R17, RZ, RZ, -0x1 ;  /* 0xffffffffff117424 */ /* 0x000fe400078e00ff */
[----:B------:R-:W-:-:S10]  /*2af0*/  IMAD.MOV.U32 R18, RZ, RZ, -0x1 ;  /* 0xffffffffff127424 */ /* 0x000fd400078e00ff */
[----:B------:R-:W-:Y:S05]  /*2b00*/  @P1 BRA `(.L_x_10) ;  /* 0x0000000400041947 */ /* 0x000fea0003800000 */
[----:B------:R-:W-:Y:S01]  /*2b10*/  UIADD3 UR15, UP2, -UR5, UR10, URZ ;  /* 0x0000000a050f7290 */ /* 0x000fe2000ff5e13f */
[----:B------:R-:W2:Y:S01]  /*2b20*/  S2UR UR19, SR_CTAID.Y ;  /* 0x00000000001379c3 */ /* 0x000ea20000002600 */
[----:B------:R-:W-:Y:S01]  /*2b30*/  ULDC UR17, c[0x0][0x8c0] ;  /* 0x0002300000117ab9 */ /* 0x000fe20000000800 */
[----:B------:R-:W-:Y:S01]  /*2b40*/  ULDC UR21, c[0x0][0x8b0] ;  /* 0x00022c0000157ab9 */ /* 0x000fe20000000800 */
[----:B------:R-:W-:Y:S01]  /*2b50*/  UIADD3.X UR11, ~UR4, UR9, URZ, UP2, !UPT ;  /* 0x00000009040b7290 */ /* 0x000fe200097fe53f */
[--C-:B-1----:R-:W-:Y:S01]  /*2b60*/  SHF.R.U32.HI R25, RZ, UR21, R5.reuse ;  /* 0x00000015ff197c19 */ /* 0x102fe20008011605 */
[----:B------:R-:W-:Y:S01]  /*2b70*/  ULDC UR20, c[0x0][0x904] ;  /* 0x0002410000147ab9 */ /* 0x000fe20000000800 */
[----:B------:R-:W-:Y:S01]  /*2b80*/  ULDC UR13, c[0x0][0x8a8] ;  /* 0x00022a00000d7ab9 */ /* 0x000fe20000000800 */
[----:B------:R-:W-:Y:S01]  /*2b90*/  USHF.R.U32.HI UR16, URZ, UR17, UR11 ;  /* 0x000000113f107299 */ /* 0x000fe2000801160b */
[----:B------:R-:W-:Y:S01]  /*2ba0*/  SHF.R.U64 R24, R4, UR21, R5 ;  /* 0x0000001504187c19 */ /* 0x000fe20008001205 */
[----:B------:R-:W-:-:S02]  /*2bb0*/  USHF.R.U64 UR15, UR15, UR17, UR11 ;  /* 0x000000110f0f7299 */ /* 0x000fc4000800120b */
[----:B------:R-:W-:Y:S02]  /*2bc0*/  USHF.R.U32.HI UR14, URZ, UR21, UR16 ;  /* 0x000000153f0e7299 */ /* 0x000fe40008011610 */
[----:B------:R-:W-:Y:S02]  /*2bd0*/  UIADD3 UR13, UR13, -0x1, URZ ;  /* 0xffffffff0d0d7890 */ /* 0x000fe4000fffe03f */
[----:B------:R-:W-:Y:S02]  /*2be0*/  USHF.R.U32.HI UR22, URZ, UR20, UR14 ;  /* 0x000000143f167299 */ /* 0x000fe4000801160e */
[----:B------:R-:W-:Y:S02]  /*2bf0*/  USHF.R.U64 UR16, UR15, UR21, UR16 ;  /* 0x000000150f107299 */ /* 0x000fe40008001210 */
[----:B------:R-:W-:Y:S02]  /*2c00*/  ULOP3.LUT UR15, UR15, UR13, URZ, 0xc0, !UPT ;  /* 0x0000000d0f0f7292 */ /* 0x000fe4000f8ec03f */
[----:B------:R-:W-:Y:S01]  /*2c10*/  LOP3.LUT R0, R25, UR22, RZ, 0xfc, !PT ;  /* 0x0000001619007c12 */ /* 0x000fe2000f8efcff */
[----:B------:R-:W-:-:S02]  /*2c20*/  USHF.R.U64 UR14, UR16, UR20, UR14 ;  /* 0x00000014100e7299 */ /* 0x000fc4000800120e */
[----:B--2---:R-:W-:Y:S01]  /*2c30*/  USEL UR11, UR40, UR19, !UP3 ;  /* 0x00000013280b7287 */ /* 0x004fe2000d800000 */
[----:B------:R-:W-:-:S13]  /*2c40*/  ISETP.NE.U32.AND P1, PT, R0, RZ, PT ;  /* 0x000000ff0000720c */ /* 0x000fda0003f25070 */
[----:B------:R-:W-:Y:S05]  /*2c50*/  @!P1 BRA `(.L_x_22) ;  /* 0x0000000000149947 */ /* 0x000fea0003800000 */
[----:B------:R-:W-:-:S07]  /*2c60*/  MOV R12, 0x2c80 ;  /* 0x00002c80000c7802 */ /* 0x000fce0000000f00 */
[----:B-----5:R-:W-:Y:S05]  /*2c70*/  CALL.REL.NOINC `($__internal_0_$__cuda_sm20_div_u64) ;  /* 0x000000c800b47944 */ /* 0x020fea0003c00000 */
[----:B------:R-:W-:-:S04]  /*2c80*/  IMAD.MOV R12, RZ, RZ, -R0 ;  /* 0x000000ffff0c7224 */ /* 0x000fc800078e0a00 */
[----:B------:R-:W-:Y:S01]  /*2c90*/  IMAD R12, R24, R12, UR14 ;  /* 0x0000000e180c7e24 */ /* 0x000fe2000f8e020c */
[----:B------:R-:W-:Y:S06]  /*2ca0*/  BRA `(.L_x_23) ;  /* 0x0000000000507947 */ /* 0x000fec0003800000 */
.L_x_22:
[----:B------:R-:W1:Y:S01]  /*2cb0*/  I2F.U32.RP R0, R24 ;  /* 0x0000001800007306 */ /* 0x000e620000209000 */
[----:B------:R-:W-:-:S07]  /*2cc0*/  ISETP.NE.U32.AND P3, PT, R24, RZ, PT ;  /* 0x000000ff1800720c */ /* 0x000fce0003f65070 */
[----:B-1----:R-:W1:Y:S02]  /*2cd0*/  MUFU.RCP R0, R0 ;  /* 0x0000000000007308 */ /* 0x002e640000001000 */
[----:B-1----:R-:W-:-:S06]  /*2ce0*/  VIADD R2, R0, 0xffffffe ;  /* 0x0ffffffe00027836 */ /* 0x002fcc0000000000 */
[----:B------:R1:W2:Y:S02]  /*2cf0*/  F2I.FTZ.U32.TRUNC.NTZ R3, R2 ;  /* 0x0000000200037305 */ /* 0x0002a4000021f000 */
[----:B-1----:R-:W-:Y:S02]  /*2d00*/  IMAD.MOV.U32 R2, RZ, RZ, RZ ;  /* 0x000000ffff027224 */ /* 0x002fe400078e00ff */
[----:B--2---:R-:W-:-:S04]  /*2d10*/  IMAD.MOV R15, RZ, RZ, -R3 ;  /* 0x000000ffff0f7224 */ /* 0x004fc800078e0a03 */
[----:B------:R-:W-:-:S04]  /*2d20*/  IMAD R15, R15, R24, RZ ;  /* 0x000000180f0f7224 */ /* 0x000fc800078e02ff */
[----:B------:R-:W-:-:S06]  /*2d30*/  IMAD.HI.U32 R3, R3, R15, R2 ;  /* 0x0000000f03037227 */ /* 0x000fcc00078e0002 */
[----:B------:R-:W-:-:S05]  /*2d40*/  IMAD.HI.U32 R0, R3, UR14, RZ ;  /* 0x0000000e03007c27 */ /* 0x000fca000f8e00ff */
[----:B------:R-:W-:-:S05]  /*2d50*/  IADD3 R3, -R0, RZ, RZ ;  /* 0x000000ff00037210 */ /* 0x000fca0007ffe1ff */
[----:B------:R-:W-:-:S05]  /*2d60*/  IMAD R3, R24, R3, UR14 ;  /* 0x0000000e18037e24 */ /* 0x000fca000f8e0203 */
[----:B------:R-:W-:-:S13]  /*2d70*/  ISETP.GE.U32.AND P1, PT, R3, R24, PT ;  /* 0x000000180300720c */ /* 0x000fda0003f26070 */
[----:B------:R-:W-:Y:S02]  /*2d80*/  @P1 IMAD.IADD R3, R3, 0x1, -R24 ;  /* 0x0000000103031824 */ /* 0x000fe400078e0a18 */
[----:B------:R-:W-:-:S03]  /*2d90*/  @P1 VIADD R0, R0, 0x1 ;  /* 0x0000000100001836 */ /* 0x000fc60000000000 */
[----:B------:R-:W-:-:S13]  /*2da0*/  ISETP.GE.U32.AND P2, PT, R3, R24, PT ;  /* 0x000000180300720c */ /* 0x000fda0003f46070 */
[----:B------:R-:W-:Y:S01]  /*2db0*/  @P2 VIADD R0, R0, 0x1 ;  /* 0x0000000100002836 */ /* 0x000fe20000000000 */
[----:B------:R-:W-:-:S05]  /*2dc0*/  @!P3 LOP3.LUT R0, RZ, R24, RZ, 0x33, !PT ;  /* 0x00000018ff00b212 */ /* 0x000fca00078e33ff */
[----:B------:R-:W-:-:S04]  /*2dd0*/  IMAD.MOV R12, RZ, RZ, -R0 ;  /* 0x000000ffff0c7224 */ /* 0x000fc800078e0a00 */
[----:B------:R-:W-:-:S07]  /*2de0*/  IMAD R12, R24, R12, UR14 ;  /* 0x0000000e180c7e24 */ /* 0x000fce000f8e020c */
.L_x_23:
[----:B------:R-:W1:Y:S01]  /*2df0*/  LDC R15, c[0x0][0x8a8] ;  /* 0x00022a00ff0f7b82 */ /* 0x000e620000000800 */
[----:B------:R-:W-:Y:S01]  /*2e00*/  ULDC UR14, c[0x0][0x904] ;  /* 0x00024100000e7ab9 */ /* 0x000fe20000000800 */
[----:B------:R-:W-:Y:S01]  /*2e10*/  UMOV UR13, 0xffffffff ;  /* 0xffffffff000d7882 */ /* 0x000fe20000000000 */
[----:B------:R-:W-:Y:S01]  /*2e20*/  PLOP3.LUT P1, PT, PT, PT, UP3, 0x80, 0x0 ;  /* 0x000000000000781c */ /* 0x000fe20003f2f038 */
[----:B------:R-:W-:-:S04]  /*2e30*/  USHF.L.U32 UR13, UR13, UR14, URZ ;  /* 0x0000000e0d0d7299 */ /* 0x000fc8000800063f */
[----:B------:R-:W2:Y:S02]  /*2e40*/  LDC R17, c[0x0][0x8b8] ;  /* 0x00022e00ff117b82 */ /* 0x000ea40000000800 */
[----:B------:R-:W-:Y:S01]  /*2e50*/  LOP3.LUT R2, RZ, UR13, RZ, 0x33, !PT ;  /* 0x0000000dff027c12 */ /* 0x000fe2000f8e33ff */
[----:B------:R-:W-:Y:S02]  /*2e60*/  UMOV UR13, 0x1 ;  /* 0x00000001000d7882 */ /* 0x000fe40000000000 */
[----:B------:R-:W-:Y:S01]  /*2e70*/  USHF.L.U32 UR13, UR13, UR14, URZ ;  /* 0x0000000e0d0d7299 */ /* 0x000fe2000800063f */
[----:B------:R-:W-:Y:S02]  /*2e80*/  LOP3.LUT R3, R2, UR16, RZ, 0xc0, !PT ;  /* 0x0000001002037c12 */ /* 0x000fe4000f8ec0ff */
[----:B------:R-:W-:Y:S02]  /*2e90*/  @P1 IMAD.U32 R18, RZ, RZ, UR6 ;  /* 0x00000006ff121e24 */ /* 0x000fe4000f8e00ff */
[----:B------:R-:W-:-:S02]  /*2ea0*/  @!P1 IMAD.U32 R18, RZ, RZ, UR6 ;  /* 0x00000006ff129e24 */ /* 0x000fc4000f8e00ff */
[----:B------:R-:W-:Y:S02]  /*2eb0*/  IMAD R0, R0, UR13, R3 ;  /* 0x0000000d00007c24 */ /* 0x000fe4000f8e0203 */
[----:B-1----:R-:W-:-:S04]  /*2ec0*/  IMAD R12, R12, R15, UR15 ;  /* 0x0000000f0c0c7e24 */ /* 0x002fc8000f8e020f */
[----:B------:R-:W-:Y:S02]  /*2ed0*/  @P1 IMAD.MOV.U32 R16, RZ, RZ, R12 ;  /* 0x000000ffff101224 */ /* 0x000fe400078e000c */
[----:B--2---:R-:W-:Y:S01]  /*2ee0*/  IMAD R17, R0, R17, UR11 ;  /* 0x0000000b00117e24 */ /* 0x004fe2000f8e0211 */
[----:B------:R-:W-:-:S03]  /*2ef0*/  UMOV UR11, 0x1 ;  /* 0x00000001000b7882 */ /* 0x000fc60000000000 */
[----:B------:R-:W-:Y:S02]  /*2f00*/  @!P1 IMAD.MOV.U32 R16, RZ, RZ, R17 ;  /* 0x000000ffff109224 */ /* 0x000fe400078e0011 */
[----:B------:R-:W-:-:S07]  /*2f10*/  @!P1 IMAD.MOV.U32 R17, RZ, RZ, R12 ;  /* 0x000000ffff119224 */ /* 0x000fce00078e000c */
.L_x_10:
[----:B------:R-:W-:-:S13]  /*2f20*/  ISETP.NE.AND P1, PT, RZ, UR11, PT ;  /* 0x0000000bff007c0c */ /* 0x000fda000bf25270 */
[----:B------:R-:W-:Y:S05]  /*2f30*/  @!P1 EXIT ;  /* 0x000000000000994d */ /* 0x000fea0003800000 */
[----:B-1----:R-:W1:Y:S02]  /*2f40*/  LDC.64 R24, c[0x0][0x290] ;  /* 0x0000a400ff187b82 */ /* 0x002e640000000a00 */
[----:B-1----:R-:W-:-:S05]  /*2f50*/  IMAD.WIDE R24, R18, 0xc, R24 ;  /* 0x0000000c12187825 */ /* 0x002fca00078e0218 */
[----:B------:R1:W5:Y:S04]  /*2f60*/  LDG.E R2, desc[UR56][R24.64] ;  /* 0x0000003818027981 */ /* 0x000368000c1e1900 */
[----:B------:R1:W5:Y:S04]  /*2f70*/  LDG.E R0, desc[UR56][R24.64+0x4] ;  /* 0x0000043818007981 */ /* 0x000368000c1e1900 */
[----:B------:R1:W5:Y:S01]  /*2f80*/  LDG.E R36, desc[UR56][R24.64+0x8] ;  /* 0x0000083818247981 */ /* 0x000362000c1e1900 */
[----:B------:R-:W-:Y:S01]  /*2f90*/  PLOP3.LUT P1, PT, PT, PT, UP1, 0x80, 0x0 ;  /* 0x000000000000781c */ /* 0x000fe20003f2f018 */
[----:B------:R-:W2:Y:S01]  /*2fa0*/  S2UR UR42, SR_CgaCtaId ;  /* 0x00000000002a79c3 */ /* 0x000ea20000008800 */
[----:B------:R-:W-:-:S11]  /*2fb0*/  SHF.R.S32.HI R3, RZ, 0x1f, R18 ;  /* 0x0000001fff037819 */ /* 0x000fd60000011412 */
[----:B-1----:R-:W-:Y:S05]  /*2fc0*/  @!P1 BRA `(.L_x_24) ;  /* 0x0000005400a09947 */ /* 0x002fea0003800000 */
[----:B------:R-:W-:-:S06]  /*2fd0*/  UISETP.GT.U32.AND UP0, UPT, UR18, 0x1, UPT ;  /* 0x000000011200788c */ /* 0x000fcc000bf04070 */
[----:B------:R-:W-:-:S13]  /*2fe0*/  PLOP3.LUT P0, PT, PT, PT, UP0, 0x80, 0x0 ;  /* 0x000000000000781c */ /* 0x000fda0003f0f008 */
[----:B--2---:R-:W-:Y:S05]  /*2ff0*/  @P0 EXIT ;  /* 0x000000000000094d */ /* 0x004fea0003800000 */
.L_x_25:
[----:B------:R-:W-:-:S08]  /*3000*/  NOP ;  /* 0x0000000000007918 */ /* 0x000fd00000000000 */
[----:B------:R-:W1:Y:S02]  /*3010*/  USETMAXREG.TRY_ALLOC.CTAPOOL UP0, 0xe8 ;  /* 0x000000e8000079c8 */ /* 0x000e640008000600 */
[----:B-1----:R-:W-:-:S13]  /*3020*/  PLOP3.LUT P0, PT, PT, PT, UP0, 0x80, 0x0 ;  /* 0x000000000000781c */ /* 0x002fda0003f0f008 */
[----:B------:R-:W-:Y:S05]  /*3030*/  @!P0 BRA `(.L_x_25) ;  /* 0xfffffffc00f08947 */ /* 0x000fea000383ffff */
[----:B------:R-:W1:Y:S01]  /*3040*/  SHFL.IDX PT, R13, R13, RZ, 0x1f ;  /* 0x00001fff0d0d7589 */ /* 0x000e6200000e0000 */
[----:B------:R-:W2:Y:S01]  /*3050*/  S2UR UR4, SR_CTAID.Y ;  /* 0x00000000000479c3 */ /* 0x000ea20000002600 */
[----:B------:R-:W-:Y:S01]  /*3060*/  UMOV UR58, URZ ;  /* 0x0000003f003a7c82 */ /* 0x000fe20008000000 */
[----:B------:R-:W-:Y:S01]  /*3070*/  UMOV UR59, URZ ;  /* 0x0000003f003b7c82 */ /* 0x000fe20008000000 */
[----:B-1----:R-:W-:Y:S01]  /*3080*/  LOP3.LUT P0, RZ, R13, 0x3, RZ, 0xc0, !PT ;  /* 0x000000030dff7812 */ /* 0x002fe2000780c0ff */
[----:B--2---:R-:W-:-:S12]  /*3090*/  UIMAD UR4, UR4, UR41, UR40 ;  /* 0x00000029040472a4 */ /* 0x004fd8000f8e0228 */
[----:B------:R-:W-:Y:S05]  /*30a0*/  @P0 BRA `(.L_x_26) ;  /* 0x0000000000a40947 */ /* 0x000fea0003800000 */
[----:B------:R-:W-:Y:S01]  /*30b0*/  ELECT P0, URZ, PT ;  /* 0x00000000003f782f */ /* 0x000fe20003800000 */
[----:B------:R-:W-:-:S12]  /*30c0*/  BSSY B0, `(.L_x_27) ;  /* 0x0000020000007945 */ /* 0x000fd80003800000 */
[----:B------:R-:W-:Y:S05]  /*30d0*/  @!P0 BRA `(.L_x_28) ;  /* 0x0000000000788947 */ /* 0x000fea0003800000 */
[----:B------:R-:W1:Y:S01]  /*30e0*/  S2UR UR6, SR_CgaCtaId ;  /* 0x00000000000679c3 */ /* 0x000e620000008800 */
[----:B------:R-:W-:Y:S01]  /*30f0*/  UISETP.NE.AND UP0, UPT, UR12, 0x1, UPT ;  /* 0x000000010c00788c */ /* 0x000fe2000bf05270 */
[----:B------:R-:W-:-:S06]  /*3100*/  UMOV UR5, 0x400 ;  /* 0x0000040000057882 */ /* 0x000fcc0000000000 */
[----:B------:R-:W2:Y:S08]  /*3110*/  LDC.64 R4, c[0x0][0x700] ;  /* 0x0001c000ff047b82 */ /* 0x000eb00000000a00 */
[----:B------:R-:W2:Y:S08]  /*3120*/  LDC.64 R6, c[0x0][0x708] ;  /* 0x0001c200ff067b82 */ /* 0x000eb00000000a00 */
[----:B-----5:R-:W3:Y:S01]  /*3130*/  LDC.64 R8, c[0x0][0x710] ;  /* 0x0001c400ff087b82 */ /* 0x020ee20000000a00 */
[----:B-1----:R-:W-:-:S04]  /*3140*/  ULEA UR5, UR6, UR5, 0x18 ;  /* 0x0000000506057291 */ /* 0x002fc8000f8ec03f */
[----:B------:R-:W-:Y:S02]  /*3150*/  UIADD3 UR6, UR5, 0x80, URZ ;  /* 0x0000008005067890 */ /* 0x000fe4000fffe03f */
[----:B------:R-:W-:Y:S01]  /*3160*/  @!UP0 UIADD3 UR6, UR5, URZ, URZ ;  /* 0x0000003f05068290 */ /* 0x000fe2000fffe03f */
[----:B------:R-:W3:Y:S08]  /*3170*/  LDC.64 R10, c[0x0][0x718] ;  /* 0x0001c600ff0a7b82 */ /* 0x000ef00000000a00 */
[----:B------:R-:W1:Y:S01]  /*3180*/  LDC.64 R24, c[0x0][0x720] ;  /* 0x0001c800ff187b82 */ /* 0x000e620000000a00 */
[----:B--2---:R2:W-:Y:S07]  /*3190*/  STS.128 [UR6+0x38780], R4 ;  /* 0x03878004ff007988 */ /* 0x0045ee0008000c06 */
[----:B------:R-:W1:Y:S08]  /*31a0*/  LDC.64 R26, c[0x0][0x728] ;  /* 0x0001ca00ff1a7b82 */ /* 0x000e700000000a00 */
[----:B------:R-:W4:Y:S01]  /*31b0*/  LDC.64 R28, c[0x0][0x730] ;  /* 0x0001cc00ff1c7b82 */ /* 0x000f220000000a00 */
[----:B---3--:R2:W-:Y:S07]  /*31c0*/  STS.128 [UR6+0x38790], R8 ;  /* 0x03879008ff007988 */ /* 0x0085ee0008000c06 */
[----:B------:R-:W4:Y:S08]  /*31d0*/  LDC.64 R30, c[0x0][0x738] ;  /* 0x0001ce00ff1e7b82 */ /* 0x000f300000000a00 */
[----:B------:R-:W3:Y:S01]  /*31e0*/  LDC.64 R32, c[0x0][0x740] ;  /* 0x0001d000ff207b82 */ /* 0x000ee20000000a00 */
[----:B-1----:R2:W-:Y:S07]  /*31f0*/  STS.128 [UR6+0x387a0], R24 ;  /* 0x0387a018ff007988 */ /* 0x0025ee0008000c06 */
[----:B------:R-:W3:Y:S08]  /*3200*/  LDC.64 R34, c[0x0][0x748] ;  /* 0x0001d200ff227b82 */ /* 0x000ef00000000a00 */
[----:B------:R-:W1:Y:S01]  /*3210*/  LDC.64 R36, c[0x0][0x750] ;  /* 0x0001d400ff247b82 */ /* 0x000e620000000a00 */
[----:B----4-:R2:W-:Y:S07]  /*3220*/  STS.128 [UR6+0x387b0], R28 ;  /* 0x0387b01cff007988 */ /* 0x0105ee0008000c06 */
[----:B------:R-:W1:Y:S08]  /*3230*/  LDC.64 R38, c[0x0][0x758] ;  /* 0x0001d600ff267b82 */ /* 0x000e700000000a00 */
[----:B------:R-:W4:Y:S01]  /*3240*/  LDC.64 R40, c[0x0][0x760] ;  /* 0x0001d800ff287b82 */ /* 0x000f220000000a00 */
[----:B---3--:R2:W-:Y:S07]  /*3250*/  STS.128 [UR6+0x387c0], R32 ;  /* 0x0387c020ff007988 */ /* 0x0085ee0008000c06 */
[----:B------:R-:W4:Y:S08]  /*3260*/  LDC.64 R42, c[0x0][0x768] ;  /* 0x0001da00ff2a7b82 */ /* 0x000f300000000a00 */
[----:B------:R-:W3:Y:S01]  /*3270*/  LDC.64 R44, c[0x0][0x770] ;  /* 0x0001dc00ff2c7b82 */ /* 0x000ee20000000a00 */
[----:B-1----:R2:W-:Y:S07]  /*3280*/  STS.128 [UR6+0x387d0], R36 ;  /* 0x0387d024ff007988 */ /* 0x0025ee0008000c06 */
[----:B------:R-:W3:Y:S01]  /*3290*/  LDC.64 R46, c[0x0][0x778] ;  /* 0x0001de00ff2e7b82 */ /* 0x000ee20000000a00 */
[----:B----4-:R2:W-:Y:S04]  /*32a0*/  STS.128 [UR6+0x387e0], R40 ;  /* 0x0387e028ff007988 */ /* 0x0105e80008000c06 */
[----:B---3--:R2:W-:Y:S02]  /*32b0*/  STS.128 [UR6+0x387f0], R44 ;  /* 0x0387f02cff007988 */ /* 0x0085e40008000c06 */
.L_x_28:
[----:B------:R-:W-:Y:S05]  /*32c0*/  BSYNC B0 ;  /* 0x0000000000007941 */ /* 0x000fea0003800000 */
.L_x_27:
[----:B------:R-:W-:Y:S01]  /*32d0*/  UISETP.NE.AND UP0, UPT, UR12, 0x1, UPT ;  /* 0x000000010c00788c */ /* 0x000fe2000bf05270 */
[----:B------:R-:W-:Y:S01]  /*32e0*/  NOP ;  /* 0x0000000000007918 */ /* 0x000fe20000000000 */
[----:B------:R-:W-:Y:S01]  /*32f0*/  ULDC UR5, c[0x0][0x884] ;  /* 0x0002210000057ab9 */ /* 0x000fe20000000800 */
[----:B------:R-:W-:Y:S01]  /*3300*/  ULDC.64 UR58, c[0x0][0x800] ;  /* 0x00020000003a7ab9 */ /* 0x000fe20000000a00 */
[----:B------:R-:W-:-:S04]  /*3310*/  USEL UR5, UR5, URZ, UP0 ;  /* 0x0000003f05057287 */ /* 0x000fc80008000000 */
[----:B------:R-:W-:-:S04]  /*3320*/  UIADD3 UR5, UR4, UR5, URZ ;  /* 0x0000000504057290 */ /* 0x000fc8000fffe03f */
[----:B------:R-:W-:-:S12]  /*3330*/  UIMAD.WIDE UR58, UR5, 0x80, UR58 ;  /* 0x00000080053a78a5 */ /* 0x000fd8000f8e023a */
.L_x_26:
[----:B------:R-:W-:-:S13]  /*3340*/  ISETP.NE.AND P0, PT, RZ, UR55, PT ;  /* 0x00000037ff007c0c */ /* 0x000fda000bf05270 */
[----:B------:R-:W-:Y:S05]  /*3350*/  @P0 BRA `(.L_x_29) ;  /* 0x00000004001c0947 */ /* 0x000fea0003800000 */
[----:B------:R-:W-:Y:S01]  /*3360*/  ELECT P0, URZ, PT ;  /* 0x00000000003f782f */ /* 0x000fe20003800000 */
[----:B------:R-:W-:-:S12]  /*3370*/  BSSY B0, `(.L_x_30) ;  /* 0x0000030000007945 */ /* 0x000fd80003800000 */
[----:B------:R-:W-:Y:S05]  /*3380*/  @!P0 BRA `(.L_x_31) ;  /* 0x0000000000b88947 */ /* 0x000fea0003800000 */
[C---:B--2---:R-:W-:Y:S01]  /*3390*/  IMAD.SHL.U32 R4, R18.reuse, 0x8, RZ ;  /* 0x0000000812047824 */ /* 0x044fe200078e00ff */
[----:B------:R-:W-:Y:S01]  /*33a0*/  ULDC.64 UR4, c[0x0][0x820] ;  /* 0x0002080000047ab9 */ /* 0x000fe20000000a00 */
[----:B------:R-:W-:-:S03]  /*33b0*/  SHF.L.U64.HI R3, R18, 0x3, R3 ;  /* 0x0000000312037819 */ /* 0x000fc60000010203 */
[----:B------:R-:W-:-:S04]  /*33c0*/  IADD3 R6, P0, R4, UR4, RZ ;  /* 0x0000000404067c10 */ /* 0x000fc8000ff1e0ff */
[----:B------:R-:W-:Y:S01]  /*33d0*/  IADD3.X R7, R3, UR5, RZ, P0, !PT ;  /* 0x0000000503077c10 */ /* 0x000fe200087fe4ff */
[----:B------:R-:W-:-:S05]  /*33e0*/  ULDC.64 UR4, c[0x0][0x818] ;  /* 0x0002060000047ab9 */ /* 0x000fca0000000a00 */
[----:B------:R-:W2:Y:S01]  /*33f0*/  LDG.E.64 R6, desc[UR56][R6.64] ;  /* 0x0000003806067981 */ /* 0x000ea2000c1e1b00 */
[----:B------:R-:W-:-:S04]  /*3400*/  IADD3 R4, P0, R4, UR4, RZ ;  /* 0x0000000404047c10 */ /* 0x000fc8000ff1e0ff */
[----:B------:R-:W-:-:S06]  /*3410*/  IADD3.X R5, R3, UR5, RZ, P0, !PT ;  /* 0x0000000503057c10 */ /* 0x000fcc00087fe4ff */
[----:B------:R-:W3:Y:S01]  /*3420*/  LDG.E.64 R4, desc[UR56][R4.64] ;  /* 0x0000003804047981 */ /* 0x000ee2000c1e1b00 */
[----:B------:R-:W1:Y:S01]  /*3430*/  S2UR UR5, SR_CgaCtaId ;  /* 0x00000000000579c3 */ /* 0x000e620000008800 */
[----:B------:R-:W-:Y:S01]  /*3440*/  UISETP.NE.AND UP0, UPT, UR12, 0x1, UPT ;  /* 0x000000010c00788c */ /* 0x000fe2000bf05270 */
[----:B-----5:R-:W-:Y:S01]  /*3450*/  VIADD R9, R0, 0xffffffff ;  /* 0xffffffff00097836 */ /* 0x020fe20000000000 */
[----:B------:R-:W-:Y:S01]  /*3460*/  UMOV UR4, 0x400 ;  /* 0x0000040000047882 */ /* 0x000fe20000000000 */
[----:B------:R-:W-:Y:S01]  /*3470*/  CS2R R10, SRZ ;  /* 0x00000000000a7805 */ /* 0x000fe2000001ff00 */
[----:B-1----:R-:W-:-:S04]  /*3480*/  ULEA UR4, UR5, UR4, 0x18 ;  /* 0x0000000405047291 */ /* 0x002fc8000f8ec03f */
[----:B------:R-:W-:-:S03]  /*3490*/  UIADD3 UR5, UR4, 0x80, URZ ;  /* 0x0000008004057890 */ /* 0x000fc6000fffe03f */
[----:B------:R-:W-:-:S04]  /*34a0*/  @!UP0 UIADD3 UR5, UR4, URZ, URZ ;  /* 0x0000003f04058290 */ /* 0x000fc8000fffe03f */
[----:B------:R-:W-:-:S05]  /*34b0*/  UIADD3 UR4, UR5, 0x38780, URZ ;  /* 0x0003878005047890 */ /* 0x000fca000fffe03f */
[----:B------:R-:W1:Y:S01]  /*34c0*/  LDS R3, [UR5+0x3879c] ;  /* 0x03879c05ff037984 */ /* 0x000e620008000800 */
[----:B------:R-:W-:-:S03]  /*34d0*/  IMAD.U32 R20, RZ, RZ, UR4 ;  /* 0x00000004ff147e24 */ /* 0x000fc6000f8e00ff */
[----:B------:R-:W-:Y:S02]  /*34e0*/  STS [UR5+0x387b0], RZ ;  /* 0x0387b0ffff007988 */ /* 0x000fe40008000805 */
[----:B------:R-:W-:-:S05]  /*34f0*/  SHF.R.U64 R20, R20, 0x4, RZ ;  /* 0x0000000414147819 */ /* 0x000fca00000012ff */
[----:B------:R-:W-:Y:S04]  /*3500*/  STS [UR5+0x38790], R20 ;  /* 0x03879014ff007988 */ /* 0x000fe80008000805 */
[----:B------:R-:W-:Y:S01]  /*3510*/  STS [UR5+0x38794], R20 ;  /* 0x03879414ff007988 */ /* 0x000fe20008000805 */
[C---:B--2---:R-:W-:Y:S01]  /*3520*/  SHF.L.U64.HI R13, R6.reuse, 0x1, R7 ;  /* 0x00000001060d7819 */ /* 0x044fe20000010207 */
[----:B------:R-:W-:-:S03]  /*3530*/  IMAD.SHL.U32 R6, R6, 0x2, RZ ;  /* 0x0000000206067824 */ /* 0x000fc600078e00ff */
[----:B------:R-:W-:Y:S02]  /*3540*/  LOP3.LUT R13, R13, 0x1fffffff, RZ, 0xc0, !PT ;  /* 0x1fffffff0d0d7812 */ /* 0x000fe400078ec0ff */
[----:B------:R-:W-:Y:S02]  /*3550*/  LOP3.LUT R0, R6, 0xfffffffe, RZ, 0xc0, !PT ;  /* 0xfffffffe06007812 */ /* 0x000fe400078ec0ff */
[--C-:B------:R-:W-:Y:S02]  /*3560*/  SHF.R.U32.HI R8, RZ, 0x4, R13.reuse ;  /* 0x00000004ff087819 */ /* 0x100fe4000001160d */
[----:B------:R-:W-:Y:S01]  /*3570*/  SHF.R.U64 R0, R0, 0x4, R13 ;  /* 0x0000000400007819 */ /* 0x000fe2000000120d */
[----:B---3--:R-:W-:Y:S01]  /*3580*/  STS.64 [UR5+0x38780], R4 ;  /* 0x03878004ff007988 */ /* 0x008fe20008000a05 */
[----:B-1----:R-:W-:-:S03]  /*3590*/  LOP3.LUT R3, R3, 0xf, R8, 0xb8, !PT ;  /* 0x0000000f03037812 */ /* 0x002fc600078eb808 */
[----:B------:R-:W-:Y:S04]  /*35a0*/  STS [UR5+0x3878c], R0 ;  /* 0x03878c00ff007988 */ /* 0x000fe80008000805 */
[----:B------:R-:W-:Y:S04]  /*35b0*/  STS [UR5+0x3879c], R3 ;  /* 0x03879c03ff007988 */ /* 0x000fe80008000805 */
[----:B------:R-:W1:Y:S02]  /*35c0*/  LDS R7, [UR5+0x3879c] ;  /* 0x03879c05ff077984 */ /* 0x000e640008000800 */
[----:B-1----:R-:W-:-:S05]  /*35d0*/  LOP3.LUT R7, R7, 0xf0, RZ, 0xb8, !PT ;  /* 0x000000f007077812 */ /* 0x002fca00078eb8ff */
[----:B------:R-:W-:Y:S04]  /*35e0*/  STS [UR5+0x3879c], R7 ;  /* 0x03879c07ff007988 */ /* 0x000fe80008000805 */
[----:B------:R-:W1:Y:S02]  /*35f0*/  LDS R8, [UR5+0x3879c] ;  /* 0x03879c05ff087984 */ /* 0x000e640008000800 */
[----:B-1----:R-:W-:Y:S01]  /*3600*/  LOP3.LUT R21, R8, 0xf00, RZ, 0xb8, !PT ;  /* 0x00000f0008157812 */ /* 0x002fe200078eb8ff */
[----:B------:R-:W-:-:S04]  /*3610*/  VIADD R8, R2, 0xffffffff ;  /* 0xffffffff02087836 */ /* 0x000fc80000000000 */
[----:B------:R-:W-:Y:S04]  /*3620*/  STS.64 [UR5+0x38798], R20 ;  /* 0x03879814ff007988 */ /* 0x000fe80008000a05 */
[----:B------:R-:W1:Y:S04]  /*3630*/  LDS R12, [UR5+0x3879c] ;  /* 0x03879c05ff0c7984 */ /* 0x000e680008000800 */
[----:B------:R3:W-:Y:S01]  /*3640*/  STS.128 [UR5+0x387a0], R8 ;  /* 0x0387a008ff007988 */ /* 0x0007e20008000c05 */
[----:B-1----:R-:W-:-:S05]  /*3650*/  LOP3.LUT R12, R12, 0xf000, RZ, 0xb8, !PT ;  /* 0x0000f0000c0c7812 */ /* 0x002fca00078eb8ff */
[----:B------:R3:W-:Y:S02]  /*3660*/  STS [UR5+0x3879c], R12 ;  /* 0x03879c0cff007988 */ /* 0x0007e40008000805 */
.L_x_31:
[----:B------:R-:W-:Y:S05]  /*3670*/  BSYNC B0 ;  /* 0x0000000000007941 */ /* 0x000fea0003800000 */
.L_x_30:
[----:B------:R-:W-:Y:S01]  /*3680*/  ELECT P0, URZ, PT ;  /* 0x00000000003f782f */ /* 0x000fe20003800000 */
[----:B------:R-:W-:Y:S01]  /*3690*/  NOP ;  /* 0x0000000000007918 */ /* 0x000fe20000000000 */
[----:B------:R-:W-:Y:S11]  /*36a0*/  BSSY B0, `(.L_x_32) ;  /* 0x0000004000007945 */ /* 0x000ff60003800000 */
[----:B------:R-:W-:Y:S05]  /*36b0*/  @!P0 BRA `(.L_x_33) ;  /* 0x0000000000088947 */ /* 0x000fea0003800000 */
[----:B------:R0:W-:Y:S01]  /*36c0*/  UTMACMDFLUSH ;  /* 0x00000000000079b7 */ /* 0x0001e20000000000 */
[----:B------:R-:W-:-:S04]  /*36d0*/  DEPBAR.LE SB0, 0x0 ;  /* 0x000080000000791a */ /* 0x000fc80000000000 */
.L_x_33:
[----:B------:R-:W-:Y:S05]  /*36e0*/  BSYNC B0 ;  /* 0x0000000000007941 */ /* 0x000fea0003800000 */
.L_x_32:
[----:B------:R-:W1:Y:S01]  /*36f0*/  S2UR UR5, SR_CgaCtaId ;  /* 0x00000000000579c3 */ /* 0x000e620000008800 */
[----:B-----5:R-:W4:Y:S01]  /*3700*/  S2R R0, SR_LANEID ;  /* 0x0000000000007919 */ /* 0x020f220000000000 */
[----:B------:R-:W-:Y:S01]  /*3710*/  UISETP.NE.AND UP0, UPT, UR12, 0x1, UPT ;  /* 0x000000010c00788c */ /* 0x000fe2000bf05270 */
[----:B------:R-:W-:Y:S02]  /*3720*/  UMOV UR4, 0x400 ;  /* 0x0000040000047882 */ /* 0x000fe40000000000 */
[----:B-1----:R-:W-:-:S04]  /*3730*/  ULEA UR4, UR5, UR4, 0x18 ;  /* 0x0000000405047291 */ /* 0x002fc8000f8ec03f */
[----:B------:R-:W-:-:S04]  /*3740*/  UIADD3 UR5, UR4, 0x80, URZ ;  /* 0x0000008004057890 */ /* 0x000fc8000fffe03f */
[----:B------:R-:W-:Y:S01]  /*3750*/  @!UP0 UIADD3 UR5, UR4, URZ, URZ ;  /* 0x0000003f04058290 */ /* 0x000fe2000fffe03f */
[----:B----4-:R-:W-:-:S05]  /*3760*/  IMAD.SHL.U32 R0, R0, 0x4, RZ ;  /* 0x0000000400007824 */ /* 0x010fca00078e00ff */
[----:B------:R-:W-:Y:S02]  /*3770*/  MOV R3, UR5 ;  /* 0x0000000500037c02 */ /* 0x000fe40008000f00 */
[C---:B------:R-:W-:Y:S02]  /*3780*/  IADD3 R2, P0, R0.reuse, UR58, RZ ;  /* 0x0000003a00027c10 */ /* 0x040fe4000ff1e0ff */
[----:B--2---:R-:W-:-:S03]  /*3790*/  IADD3 R4, R0, 0x38780, R3 ;  /* 0x0003878000047810 */ /* 0x004fc60007ffe003 */
[----:B------:R-:W-:Y:S02]  /*37a0*/  IMAD.X R3, RZ, RZ, UR59, P0 ;  /* 0x0000003bff037e24 */ /* 0x000fe400080e06ff */
[----:B------:R-:W1:Y:S04]  /*37b0*/  LDS R5, [R4] ;  /* 0x0000000004057984 */ /* 0x000e680000000800 */
[----:B-1----:R1:W5:Y:S02]  /*37c0*/  ATOMG.E.EXCH.STRONG.GPU PT, RZ, [R2], R5 ;  /* 0x0000000502ff73a8 */ /* 0x00236400041ee100 */
.L_x_29:
[----:B------:R-:W-:Y:S01]  /*37d0*/  LEA.HI R14, R14, R19, RZ, 0x8 ;  /* 0x000000130e0e7211 */ /* 0x000fe200078f40ff */
[----:B------:R-:W4:Y:S01]  /*37e0*/  S2UR UR43, SR_CgaCtaId ;  /* 0x00000000002b79c3 */ /* 0x000f220000008800 */
[----:B------:R-:W-:Y:S01]  /*37f0*/  UISETP.NE.AND UP0, UPT, UR12, 0x1, UPT ;  /* 0x000000010c00788c */ /* 0x000fe2000bf05270 */
[----:B------:R-:W-:Y:S01]  /*3800*/  IMAD.MOV.U32 R156, RZ, RZ, RZ ;  /* 0x000000ffff9c7224 */ /* 0x000fe200078e00ff */
[----:B------:R-:W-:Y:S01]  /*3810*/  LOP3.LUT R14, R14, 0xffffff00, RZ, 0xc0, !PT ;  /* 0xffffff000e0e7812 */ /* 0x000fe200078ec0ff */
[----:B------:R-:W-:Y:S01]  /*3820*/  UMOV UR47, 0x400 ;  /* 0x00000400002f7882 */ /* 0x000fe20000000000 */
[----:B------:R-:W-:Y:S02]  /*3830*/  ULOP3.LUT UR51, UR53, 0x1, URZ, 0xfc, !UPT ;  /* 0x0000000135337892 */ /* 0x000fe4000f8efc3f */
[----:B------:R-:W-:Y:S01]  /*3840*/  ULOP3.LUT UR50, UR54, 0x1, URZ, 0xfc, !UPT ;  /* 0x0000000136327892 */ /* 0x000fe2000f8efc3f */
[----:B------:R-:W-:Y:S01]  /*3850*/  IMAD.IADD R14, R19, 0x1, -R14 ;  /* 0x00000001130e7824 */ /* 0x000fe200078e0a0e */
[----:B------:R-:W-:Y:S01]  /*3860*/  ULOP3.LUT UR48, UR52, 0x1, URZ, 0xfc, !UPT ;  /* 0x0000000134307892 */ /* 0x000fe2000f8efc3f */
[----:B------:R-:W-:-:S02]  /*3870*/  UMOV UR36, URZ ;  /* 0x0000003f00247c82 */ /* 0x000fc40008000000 */
[C---:B--2---:R-:W-:Y:S01]  /*3880*/  IMAD.SHL.U32 R4, R14.reuse, 0x40, RZ ;  /* 0x000000400e047824 */ /* 0x044fe200078e00ff */
[----:B-1----:R-:W-:Y:S01]  /*3890*/  SHF.R.S32.HI R3, RZ, 0x1f, R14 ;  /* 0x0000001fff037819 */ /* 0x002fe2000001140e */
[C---:B------:R-:W-:Y:S01]  /*38a0*/  VIADD R154, R14.reuse, 0x1f ;  /* 0x0000001f0e9a7836 */ /* 0x040fe20000000000 */
[-C--:B-----5:R-:W-:Y:S01]  /*38b0*/  LEA.HI R0, R14, R14.reuse, RZ, 0x1 ;  /* 0x0000000e0e007211 */ /* 0x0a0fe200078f08ff */
[----:B------:R-:W-:Y:S01]  /*38c0*/  UMOV UR60, URZ ;  /* 0x0000003f003c7c82 */ /* 0x000fe20008000000 */
[CC--:B------:R-:W-:Y:S01]  /*38d0*/  LEA.HI R2, R3.reuse, R14.reuse, RZ, 0x5 ;  /* 0x0000000e03027211 */ /* 0x0c0fe200078f28ff */
[----:B------:R-:W-:Y:S01]  /*38e0*/  UMOV UR37, URZ ;  /* 0x0000003f00257c82 */ /* 0x000fe20008000000 */
[----:B------:R-:W-:Y:S01]  /*38f0*/  SHF.R.S32.HI R0, RZ, 0x1, R0 ;  /* 0x00000001ff007819 */ /* 0x000fe20000011400 */
[----:B------:R-:W-:Y:S01]  /*3900*/  UMOV UR38, URZ ;  /* 0x0000003f00267c82 */ /* 0x000fe20008000000 */
[----:B------:R-:W-:Y:S01]  /*3910*/  SHF.R.S32.HI R2, RZ, 0x5, R2 ;  /* 0x00000005ff027819 */ /* 0x000fe20000011402 */
[----:B------:R-:W-:Y:S01]  /*3920*/  UMOV UR39, URZ ;  /* 0x0000003f00277c82 */ /* 0x000fe20008000000 */
[CC--:B------:R-:W-:Y:S01]  /*3930*/  LEA.HI R6, R3.reuse, R14.reuse, RZ, 0x4 ;  /* 0x0000000e03067211 */ /* 0x0c0fe200078f20ff */
[----:B----4-:R-:W-:Y:S01]  /*3940*/  ULEA UR47, UR43, UR47, 0x18 ;  /* 0x0000002f2b2f7291 */ /* 0x010fe2000f8ec03f */
[----:B------:R-:W-:Y:S01]  /*3950*/  LOP3.LUT R4, R4, 0x40, RZ, 0xc0, !PT ;  /* 0x0000004004047812 */ /* 0x000fe200078ec0ff */
[----:B------:R-:W-:Y:S01]  /*3960*/  IMAD.SHL.U32 R5, R2, 0x10, RZ ;  /* 0x0000001002057824 */ /* 0x000fe200078e00ff */
[----:B---3--:R-:W-:Y:S01]  /*3970*/  SHF.R.S32.HI R9, RZ, 0x4, R6 ;  /* 0x00000004ff097819 */ /* 0x008fe20000011406 */
[----:B------:R-:W-:Y:S01]  /*3980*/  IMAD.SHL.U32 R2, R0, 0x80, RZ ;  /* 0x0000008000027824 */ /* 0x000fe200078e00ff */
[----:B------:R-:W-:Y:S01]  /*3990*/  LEA.HI R0, R3, R14, RZ, 0x3 ;  /* 0x0000000e03007211 */ /* 0x000fe200078f18ff */
[----:B------:R-:W-:Y:S01]  /*39a0*/  UIADD3 UR49, UR47, 0x80, URZ ;  /* 0x000000802f317890 */ /* 0x000fe2000fffe03f */
[----:B------:R-:W-:Y:S01]  /*39b0*/  LOP3.LUT R7, R4, 0x30, R5, 0xf8, !PT ;  /* 0x0000003004077812 */ /* 0x000fe200078ef805 */
[----:B------:R-:W-:Y:S01]  /*39c0*/  @!UP0 UIADD3 UR49, UR47, URZ, URZ ;  /* 0x0000003f2f318290 */ /* 0x000fe2000fffe03f */
[----:B------:R-:W-:-:S02]  /*39d0*/  LEA.HI R6, R6, R9, RZ, 0x1 ;  /* 0x0000000906067211 */ /* 0x000fc400078f08ff */
[----:B------:R-:W-:Y:S01]  /*39e0*/  LOP3.LUT R5, R2, 0x180, RZ, 0xc0, !PT ;  /* 0x0000018002057812 */ /* 0x000fe200078ec0ff */
[----:B------:R-:W-:Y:S01]  /*39f0*/  UIADD3 UR49, UR49, 0x38780, URZ ;  /* 0x0003878031317890 */ /* 0x000fe2000fffe03f */
[----:B------:R-:W-:Y:S02]  /*3a00*/  LOP3.LUT R6, R6, 0x7ffffe, RZ, 0xc0, !PT ;  /* 0x007ffffe06067812 */ /* 0x000fe400078ec0ff */
[----:B------:R-:W-:Y:S02]  /*3a10*/  LOP3.LUT R4, R5, R4, RZ, 0xfc, !PT ;  /* 0x0000000405047212 */ /* 0x000fe400078efcff */
[----:B------:R-:W-:Y:S01]  /*3a20*/  LEA.HI R152, R3, R14, RZ, 0x7 ;  /* 0x0000000e03987211 */ /* 0x000fe200078f38ff */
[----:B------:R-:W-:Y:S01]  /*3a30*/  IMAD.IADD R9, R9, 0x1, -R6 ;  /* 0x0000000109097824 */ /* 0x000fe200078e0a06 */
[----:B------:R-:W-:Y:S02]  /*3a40*/  LOP3.LUT R0, R7, 0x8, R0, 0xf8, !PT ;  /* 0x0000000807007812 */ /* 0x000fe400078ef800 */
[----:B------:R-:W-:-:S02]  /*3a50*/  SHF.R.U32.HI R4, RZ, 0x3, R4 ;  /* 0x00000003ff047819 */ /* 0x000fc40000011604 */
[----:B------:R-:W-:Y:S02]  /*3a60*/  SHF.R.S32.HI R152, RZ, 0x7, R152 ;  /* 0x00000007ff987819 */ /* 0x000fe40000011498 */
[----:B------:R-:W-:-:S03]  /*3a70*/  LOP3.LUT R0, R4, R0, R5, 0x1e, !PT ;  /* 0x0000000004007212 */ /* 0x000fc600078e1e05 */
[----:B------:R-:W-:-:S04]  /*3a80*/  IMAD R9, R152, 0x4, R9 ;  /* 0x0000000498097824 */ /* 0x000fc800078e0209 */
[----:B------:R-:W-:Y:S02]  /*3a90*/  IMAD.U32 R153, R9, 0x200, R0 ;  /* 0x0000020009997824 */ /* 0x000fe400078e0000 */
[----:B------:R-:W-:-:S07]  /*3aa0*/  IMAD.MOV.U32 R0, RZ, RZ, 0x1 ;  /* 0x00000001ff007424 */ /* 0x000fce00078e00ff */
.L_x_114:
[----:B---3--:R-:W1:Y:S02]  /*3ab0*/  LDC.64 R2, c[0x0][0x290] ;  /* 0x0000a400ff027b82 */ /* 0x008e640000000a00 */
[----:B-1----:R-:W-:-:S05]  /*3ac0*/  IMAD.WIDE R2, R18, 0xc, R2 ;  /* 0x0000000c12027825 */ /* 0x002fca00078e0202 */
[----:B------:R-:W2:Y:S01]  /*3ad0*/  LDG.E R155, desc[UR56][R2.64+0x8] ;  /* 0x00000838029b7981 */ /* 0x000ea2000c1e1900 */
[----:B------:R-:W-:Y:S01]  /*3ae0*/  UMOV UR8, URZ ;  /* 0x0000003f00087c82 */ /* 0x000fe20008000000 */
[----:B------:R-:W-:Y:S01]  /*3af0*/  UMOV UR10, UR37 ;  /* 0x00000025000a7c82 */ /* 0x000fe20008000000 */
[--C-:B------:R-:W-:Y:S01]  /*3b00*/  IMAD.MOV.U32 R157, RZ, RZ, R18.reuse ;  /* 0x000000ffff9d7224 */ /* 0x100fe200078e0012 */
[----:B-----5:R-:W1:Y:S01]  /*3b10*/  SHFL.IDX PT, R4, R152, RZ, 0x1f ;  /* 0x00001fff98047589 */ /* 0x020e6200000e0000 */
[----:B------:R-:W-:Y:S02]  /*3b20*/  SHF.R.S32.HI R19, RZ, 0x1f, R18 ;  /* 0x0000001fff137819 */ /* 0x000fe40000011412 */
[----:B------:R-:W-:Y:S02]  /*3b30*/  CS2R R150, SRZ ;  /* 0x0000000000967805 */ /* 0x000fe4000001ff00 */
[----:B------:R-:W-:Y:S02]  /*3b40*/  CS2R R24, SRZ ;  /* 0x0000000000187805 */ /* 0x000fe4000001ff00 */
[----:B------:R-:W-:-:S02]  /*3b50*/  CS2R R26, SRZ ;  /* 0x00000000001a7805 */ /* 0x000fc4000001ff00 */
[----:B------:R-:W-:Y:S02]  /*3b60*/  CS2R R28, SRZ ;  /* 0x00000000001c7805 */ /* 0x000fe4000001ff00 */
[----:B------:R-:W-:Y:S02]  /*3b70*/  CS2R R30, SRZ ;  /* 0x00000000001e7805 */ /* 0x000fe4000001ff00 */
[----:B------:R-:W-:Y:S02]  /*3b80*/  CS2R R32, SRZ ;  /* 0x0000000000207805 */ /* 0x000fe4000001ff00 */
        /* <DEDUP_REMOVED lines=16> */
[----:B-1----:R-:W-:Y:S01]  /*3c90*/  R2UR UR4, R4 ;  /* 0x00000000040472ca */ /* 0x002fe200000e0000 */
[----:B------:R-:W-:Y:S01]  /*3ca0*/  IMAD.U32 R4, RZ, RZ, UR38 ;  /* 0x00000026ff047e24 */ /* 0x000fe2000f8e00ff */
        /* <DEDUP_REMOVED lines=10> */
[----:B------:R-:W-:Y:S01]  /*3d50*/  CS2R R86, SRZ ;  /* 0x0000000000567805 */ /* 0x000fe2000001ff00 */
[----:B------:R-:W-:Y:S01]  /*3d60*/  ULEA.HI UR5, UR4, UR4, URZ, 0x1 ;  /* 0x0000000404057291 */ /* 0x000fe2000f8f083f */
[----:B------:R-:W-:Y:S02]  /*3d70*/  CS2R R88, SRZ ;  /* 0x0000000000587805 */ /* 0x000fe4000001ff00 */
[----:B------:R-:W-:Y:S02]  /*3d80*/  CS2R R90, SRZ ;  /* 0x00000000005a7805 */ /* 0x000fe4000001ff00 */
[----:B------:R-:W-:Y:S01]  /*3d90*/  CS2R R92, SRZ ;  /* 0x00000000005c7805 */ /* 0x000fe2000001ff00 */
[----:B------:R-:W-:Y:S01]  /*3da0*/  ULOP3.LUT UR5, UR5, 0x3e, URZ, 0xc0, !UPT ;  /* 0x0000003e05057892 */ /* 0x000fe2000f8ec03f */
[----:B------:R-:W-:Y:S02]  /*3db0*/  CS2R R94, SRZ ;  /* 0x00000000005e7805 */ /* 0x000fe4000001ff00 */
[----:B------:R-:W-:-:S02]  /*3dc0*/  CS2R R96, SRZ ;  /* 0x0000000000607805 */ /* 0x000fc4000001ff00 */
[----:B------:R-:W-:Y:S01]  /*3dd0*/  CS2R R98, SRZ ;  /* 0x0000000000627805 */ /* 0x000fe2000001ff00 */
[----:B------:R-:W-:Y:S01]  /*3de0*/  UIADD3 UR5, UR4, -UR5, URZ ;  /* 0x8000000504057290 */ /* 0x000fe2000fffe03f */
[----:B------:R-:W-:Y:S02]  /*3df0*/  CS2R R100, SRZ ;  /* 0x0000000000647805 */ /* 0x000fe4000001ff00 */
[----:B------:R-:W-:Y:S02]  /*3e00*/  CS2R R102, SRZ ;  /* 0x0000000000667805 */ /* 0x000fe4000001ff00 */
[----:B------:R-:W-:Y:S01]  /*3e10*/  CS2R R104, SRZ ;  /* 0x0000000000687805 */ /* 0x000fe2000001ff00 */
[----:B------:R-:W-:Y:S01]  /*3e20*/  ULEA UR5, UR5, UR47, 0xc ;  /* 0x0000002f05057291 */ /* 0x000fe2000f8e603f */
[----:B------:R-:W-:Y:S02]  /*3e30*/  CS2R R106, SRZ ;  /* 0x00000000006a7805 */ /* 0x000fe4000001ff00 */
[----:B------:R-:W-:-:S02]  /*3e40*/  CS2R R108, SRZ ;  /* 0x00000000006c7805 */ /* 0x000fc4000001ff00 */
[----:B------:R-:W-:Y:S01]  /*3e50*/  CS2R R110, SRZ ;  /* 0x00000000006e7805 */ /* 0x000fe2000001ff00 */
[----:B------:R-:W-:Y:S01]  /*3e60*/  USHF.R.U32.HI UR5, URZ, 0x4, UR5 ;  /* 0x000000043f057899 */ /* 0x000fe20008011605 */
[----:B------:R-:W-:Y:S02]  /*3e70*/  CS2R R112, SRZ ;  /* 0x0000000000707805 */ /* 0x000fe4000001ff00 */
[----:B------:R-:W-:Y:S02]  /*3e80*/  CS2R R114, SRZ ;  /* 0x0000000000727805 */ /* 0x000fe4000001ff00 */
[----:B------:R-:W-:Y:S01]  /*3e90*/  CS2R R116, SRZ ;  /* 0x0000000000747805 */ /* 0x000fe2000001ff00 */
[----:B------:R-:W-:Y:S01]  /*3ea0*/  ULOP3.LUT UR9, UR5, 0x3fff, URZ, 0xc0, !UPT ;  /* 0x00003fff05097892 */ /* 0x000fe2000f8ec03f */
        /* <DEDUP_REMOVED lines=16> */
[----:B--2---:R-:W-:-:S13]  /*3fb0*/  ISETP.GE.AND P0, PT, R155, 0x1, PT ;  /* 0x000000019b00780c */ /* 0x004fda0003f06270 */
[----:B------:R-:W-:Y:S05]  /*3fc0*/  @!P0 BRA `(.L_x_34) ;  /* 0x0000000000a08947 */ /* 0x000fea0003800000 */
[----:B------:R-:W-:-:S06]  /*3fd0*/  UISETP.NE.AND UP0, UPT, UR51, 0x3, UPT ;  /* 0x000000033300788c */ /* 0x000fcc000bf05270 */
[----:B------:R-:W-:-:S13]  /*3fe0*/  PLOP3.LUT P1, PT, PT, PT, UP0, 0x80, 0x0 ;  /* 0x000000000000781c */ /* 0x000fda0003f2f008 */
[----:B------:R-:W-:Y:S05]  /*3ff0*/  @!P1 BRA `(.L_x_35) ;  /* 0x0000000000049947 */ /* 0x000fea0003800000 */
[----:B------:R-:W-:Y:S01]  /*4000*/  BPT.TRAP 0x1 ;  /* 0x000000040000795c */ /* 0x000fe20000300000 */
.L_x_35:
[----:B------:R-:W-:Y:S01]  /*4010*/  ULEA UR4, UR37, UR47, 0x3 ;  /* 0x0000002f25047291 */ /* 0x000fe2000f8e183f */
[----:B------:R-:W-:-:S05]  /*4020*/  IMAD.U32 R2, RZ, RZ, UR38 ;  /* 0x00000026ff027e24 */ /* 0x000fca000f8e00ff */
[----:B------:R-:W-:-:S04]  /*4030*/  SHF.L.U32 R2, R2, 0x1f, RZ ;  /* 0x0000001f02027819 */ /* 0x000fc800000006ff */
[----:B------:R1:W2:Y:S01]  /*4040*/  SYNCS.PHASECHK.TRANS64.TRYWAIT P0, [UR4+0x38480], R2 ;  /* 0x03848002ff0075a7 */ /* 0x0002a20008000144 */
[----:B------:R-:W-:Y:S05]  /*4050*/  @!P1 BRA `(.L_x_36) ;  /* 0x0000000000049947 */ /* 0x000fea0003800000 */
[----:B------:R-:W-:Y:S01]  /*4060*/  BPT.TRAP 0x1 ;  /* 0x000000040000795c */ /* 0x000fe20000300000 */
.L_x_36:
[----:B--2---:R-:W-:Y:S05]  /*4070*/  @P0 BRA `(.L_x_37) ;  /* 0x0000000000080947 */ /* 0x004fea0003800000 */
[----:B------:R-:W2:Y:S02]  /*4080*/  SYNCS.PHASECHK.TRANS64.TRYWAIT P0, [UR4+0x38480], R2 ;  /* 0x03848002ff0075a7 */ /* 0x000ea40008000144 */
[----:B--2---:R-:W-:Y:S05]  /*4090*/  @!P0 BRA `(.L_x_38) ;  /* 0x000000a400708947 */ /* 0x004fea0003800000 */
.L_x_37:
[----:B------:R-:W-:Y:S01]  /*40a0*/  UIADD3 UR4, UR47, 0x10000, URZ ;  /* 0x000100002f047890 */ /* 0x000fe2000fffe03f */
[----:B------:R-:W-:Y:S01]  /*40b0*/  WARPGROUP.ARRIVE ;  /* 0x00000000000079c5 */ /* 0x000fe20000000000 */
[----:B------:R-:W-:Y:S02]  /*40c0*/  ULOP3.LUT UR5, UR9, 0x10000, URZ, 0xfc, !UPT ;  /* 0x0001000009057892 */ /* 0x000fe4000f8efc3f */
[----:B------:R-:W-:Y:S01]  /*40d0*/  USHF.R.U32.HI UR4, URZ, 0x4, UR4 ;  /* 0x000000043f047899 */ /* 0x000fe20008011604 */
[----:B------:R-:W-:Y:S01]  /*40e0*/  UMOV UR7, 0x80000020 ;  /* 0x8000002000077882 */ /* 0x000fe20000000000 */
[----:B------:R-:W-:Y:S02]  /*40f0*/  UIADD3 UR10, UR37, 0x1, URZ ;  /* 0x00000001250a7890 */ /* 0x000fe4000fffe03f */
[----:B------:R-:W-:Y:S02]  /*4100*/  ULOP3.LUT UR4, UR4, 0x3fff, URZ, 0xc0, !UPT ;  /* 0x00003fff04047892 */ /* 0x000fe4000f8ec03f */
[----:B------:R-:W-:-:S02]  /*4110*/  UISETP.NE.AND UP0, UPT, UR10, 0x8, UPT ;  /* 0x000000080a00788c */ /* 0x000fc4000bf05270 */
[----:B------:R-:W-:Y:S02]  /*4120*/  ULOP3.LUT UR6, UR4, 0x10000, URZ, 0xfc, !UPT ;  /* 0x0001000004067892 */ /* 0x000fe4000f8efc3f */
[----:B------:R-:W-:Y:S02]  /*4130*/  ULEA UR4, UR37, UR5, 0x9 ;  /* 0x0000000525047291 */ /* 0x000fe4000f8e483f */
[----:B------:R-:W-:Y:S01]  /*4140*/  ULEA UR6, UR37, UR6, 0xa ;  /* 0x0000000625067291 */ /* 0x000fe2000f8e503f */
[----:B------:R-:W-:Y:S01]  /*4150*/  UMOV UR5, 0x80000020 ;  /* 0x8000002000057882 */ /* 0x000fe20000000000 */
[----:B------:R-:W-:Y:S01]  /*4160*/  USEL UR10, UR10, URZ, UP0 ;  /* 0x0000003f0a0a7287 */ /* 0x000fe20008000000 */
[----:B------:R-:W-:-:S06]  /*4170*/  UMOV UR8, 0x1 ;  /* 0x0000000100087882 */ /* 0x000fcc0000000000 */
[----:B------:R-:W-:Y:S01]  /*4180*/  QGMMA.64x256x32.F32.E4M3.E4M3 R24, gdesc[UR4], RZ, !UPT, gsb0 ;  /* 0x03e00000041879f3 */ /* 0x000fe2000c0008ff */
[----:B------:R-:W-:Y:S02]  /*4190*/  UIADD3 UR4, UR4, 0x2, URZ ;  /* 0x0000000204047890 */ /* 0x000fe4000fffe03f */
[----:B------:R-:W-:Y:S01]  /*41a0*/  UIADD3 UR6, UR6, 0x2, URZ ;  /* 0x0000000206067890 */ /* 0x000fe2000fffe03f */
[----:B------:R-:W-:Y:S01]  /*41b0*/  UMOV UR5, 0x80000020 ;  /* 0x8000002000057882 */ /* 0x000fe20000000000 */
[----:B------:R-:W-:Y:S01]  /*41c0*/  UMOV UR7, 0x80000020 ;  /* 0x8000002000077882 */ /* 0x000fe20000000000 */
[----:B------:R-:W-:Y:S02]  /*41d0*/  WARPGROUP.DEPBAR.LE gsb0, 0x0 ;  /* 0x00008000000079c5 */ /* 0x000fe40000010000 */
[----:B------:R-:W-:-:S15]  /*41e0*/  WARPGROUP.ARRIVE ;  /* 0x00000000000079c5 */ /* 0x000fde0000000000 */
[----:B------:R-:W-:-:S05]  /*41f0*/  NOP ;  /* 0x0000000000007918 */ /* 0x000fca0000000000 */
[----:B------:R-:W-:Y:S01]  /*4200*/  QGMMA.64x256x32.F32.E4M3.E4M3 R24, gdesc[UR4], R24, gsb0 ;  /* 0x03e00000041879f3 */ /* 0x000fe20008000818 */
[----:B------:R-:W-:-:S04]  /*4210*/  USEL UR4, URZ, 0x1, UP0 ;  /* 0x000000013f047887 */ /* 0x000fc80008000000 */
[----:B------:R-:W-:-:S06]  /*4220*/  ULOP3.LUT UR4, UR38, UR4, URZ, 0x3c, !UPT ;  /* 0x0000000426047292 */ /* 0x000fcc000f8e3c3f */
[----:B------:R-:W-:Y:S01]  /*4230*/  IMAD.U32 R4, RZ, RZ, UR4 ;  /* 0x00000004ff047e24 */ /* 0x000fe2000f8e00ff */
[----:B------:R-:W-:-:S06]  /*4240*/  WARPGROUP.DEPBAR.LE gsb0, 0x0 ;  /* 0x00008000000079c5 */ /* 0x000fcc0000010000 */
.L_x_34:
[----:B-12---:R-:W-:-:S04]  /*4250*/  IADD3 R2, R155, 0x3f, RZ ;  /* 0x0000003f9b027810 */ /* 0x006fc80007ffe0ff */
[----:B------:R-:W-:-:S04]  /*4260*/  SHF.R.S32.HI R3, RZ, 0x1f, R2 ;  /* 0x0000001fff037819 */ /* 0x000fc80000011402 */
[----:B------:R-:W-:-:S04]  /*4270*/  LEA.HI R3, R3, R2, RZ, 0x6 ;  /* 0x0000000203037211 */ /* 0x000fc800078f30ff */
[----:B------:R-:W-:-:S04]  /*4280*/  SHF.R.S32.HI R3, RZ, 0x6, R3 ;  /* 0x00000006ff037819 */ /* 0x000fc80000011403 */
[----:B------:R-:W-:-:S05]  /*4290*/  VIMNMX R2, R3, 0x1, PT ;  /* 0x0000000103027848 */ /* 0x000fca0003fe0100 */
[----:B------:R-:W-:-:S05]  /*42a0*/  IMAD.IADD R6, R3, 0x1, -R2 ;  /* 0x0000000103067824 */ /* 0x000fca00078e0a02 */
[----:B------:R-:W-:-:S13]  /*42b0*/  ISETP.GE.AND P0, PT, R6, 0x1, PT ;  /* 0x000000010600780c */ /* 0x000fda0003f06270 */
[----:B------:R-:W-:Y:S05]  /*42c0*/  @!P0 BRA `(.L_x_39) ;  /* 0x0000000000e48947 */ /* 0x000fea0003800000 */
[----:B------:R-:W-:Y:S02]  /*42d0*/  IMAD.MOV.U32 R2, RZ, RZ, R6 ;  /* 0x000000ffff027224 */ /* 0x000fe400078e0006 */
[----:B------:R-:W-:-:S07]  /*42e0*/  IMAD.U32 R3, RZ, RZ, UR37 ;  /* 0x00000025ff037e24 */ /* 0x000fce000f8e00ff */
.L_x_46:
[----:B------:R-:W-:-:S06]  /*42f0*/  UISETP.NE.AND UP0, UPT, UR51, 0x3, UPT ;  /* 0x000000033300788c */ /* 0x000fcc000bf05270 */
[----:B------:R-:W-:-:S13]  /*4300*/  PLOP3.LUT P1, PT, PT, PT, UP0, 0x80, 0x0 ;  /* 0x000000000000781c */ /* 0x000fda0003f2f008 */
[----:B------:R-:W-:Y:S05]  /*4310*/  @!P1 BRA `(.L_x_40) ;  /* 0x0000000000049947 */ /* 0x000fea0003800000 */
[----:B------:R-:W-:Y:S01]  /*4320*/  BPT.TRAP 0x1 ;  /* 0x000000040000795c */ /* 0x000fe20000300000 */
.L_x_40:
[----:B------:R-:W-:Y:S01]  /*4330*/  ULEA UR4, UR10, UR47, 0x3 ;  /* 0x0000002f0a047291 */ /* 0x000fe2000f8e183f */
[----:B------:R-:W-:-:S08]  /*4340*/  SHF.L.U32 R5, R4, 0x1f, RZ ;  /* 0x0000001f04057819 */ /* 0x000fd000000006ff */
[----:B------:R1:W2:Y:S01]  /*4350*/  SYNCS.PHASECHK.TRANS64.TRYWAIT P0, [UR4+0x38480], R5 ;  /* 0x03848005ff0075a7 */ /* 0x0002a20008000144 */
[----:B------:R-:W-:Y:S05]  /*4360*/  @!P1 BRA `(.L_x_41) ;  /* 0x0000000000049947 */ /* 0x000fea0003800000 */
[----:B------:R-:W-:Y:S01]  /*4370*/  BPT.TRAP 0x1 ;  /* 0x000000040000795c */ /* 0x000fe20000300000 */
.L_x_41:
[----:B--2---:R-:W-:Y:S05]  /*4380*/  @P0 BRA `(.L_x_42) ;  /* 0x0000000000080947 */ /* 0x004fea0003800000 */
[----:B------:R-:W2:Y:S02]  /*4390*/  SYNCS.PHASECHK.TRANS64.TRYWAIT P0, [UR4+0x38480], R5 ;  /* 0x03848005ff0075a7 */ /* 0x000ea40008000144 */
[----:B--2---:R-:W-:Y:S05]  /*43a0*/  @!P0 BRA `(.L_x_43) ;  /* 0x000000a000c48947 */ /* 0x004fea0003800000 */
.L_x_42:
[----:B------:R-:W-:Y:S01]  /*43b0*/  UIADD3 UR4, UR47, 0x10000, URZ ;  /* 0x000100002f047890 */ /* 0x000fe2000fffe03f */
[----:B------:R-:W-:Y:S01]  /*43c0*/  WARPGROUP.ARRIVE ;  /* 0x00000000000079c5 */ /* 0x000fe20000000000 */
[----:B------:R-:W-:Y:S02]  /*43d0*/  UISETP.NE.U32.AND UP0, UPT, UR8, URZ, UPT ;  /* 0x0000003f0800728c */ /* 0x000fe4000bf05070 */
[----:B------:R-:W-:Y:S01]  /*43e0*/  USHF.R.U32.HI UR4, URZ, 0x4, UR4 ;  /* 0x000000043f047899 */ /* 0x000fe20008011604 */
[----:B------:R-:W-:-:S03]  /*43f0*/  UMOV UR7, 0x80000020 ;  /* 0x8000002000077882 */ /* 0x000fc60000000000 */
[----:B------:R-:W-:Y:S02]  /*4400*/  ULOP3.LUT UR5, UR4, 0x3fff, URZ, 0xc0, !UPT ;  /* 0x00003fff04057892 */ /* 0x000fe4000f8ec03f */
[----:B------:R-:W-:Y:S02]  /*4410*/  ULOP3.LUT UR4, UR9, 0x10000, URZ, 0xfc, !UPT ;  /* 0x0001000009047892 */ /* 0x000fe4000f8efc3f */
[----:B------:R-:W-:Y:S02]  /*4420*/  ULOP3.LUT UR5, UR5, 0x10000, URZ, 0xfc, !UPT ;  /* 0x0001000005057892 */ /* 0x000fe4000f8efc3f */
[----:B------:R-:W-:Y:S02]  /*4430*/  ULEA UR4, UR10, UR4, 0x9 ;  /* 0x000000040a047291 */ /* 0x000fe4000f8e483f */
[----:B------:R-:W-:-:S03]  /*4440*/  ULEA UR6, UR10, UR5, 0xa ;  /* 0x000000050a067291 */ /* 0x000fc6000f8e503f */
[----:B------:R-:W-:-:S06]  /*4450*/  UMOV UR5, 0x80000020 ;  /* 0x8000002000057882 */ /* 0x000fcc0000000000 */
[----:B------:R-:W-:Y:S01]  /*4460*/  QGMMA.64x256x32.F32.E4M3.E4M3 R24, gdesc[UR4], R24, UP0, gsb0 ;  /* 0x03e00000041879f3 */ /* 0x000fe2000b800818 */
[----:B------:R-:W-:Y:S02]  /*4470*/  UIADD3 UR4, UR4, 0x2, URZ ;  /* 0x0000000204047890 */ /* 0x000fe4000fffe03f */
[----:B------:R-:W-:Y:S01]  /*4480*/  UIADD3 UR6, UR6, 0x2, URZ ;  /* 0x0000000206067890 */ /* 0x000fe2000fffe03f */
[----:B------:R-:W-:Y:S01]  /*4490*/  UMOV UR5, 0x80000020 ;  /* 0x8000002000057882 */ /* 0x000fe20000000000 */
[----:B------:R-:W-:Y:S01]  /*44a0*/  UMOV UR7, 0x80000020 ;  /* 0x8000002000077882 */ /* 0x000fe20000000000 */
[----:B------:R-:W-:Y:S02]  /*44b0*/  WARPGROUP.DEPBAR.LE gsb0, 0x0 ;  /* 0x00008000000079c5 */ /* 0x000fe40000010000 */
[----:B------:R-:W-:-:S15]  /*44c0*/  WARPGROUP.ARRIVE ;  /* 0x00000000000079c5 */ /* 0x000fde0000000000 */
[----:B------:R-:W-:-:S05]  /*44d0*/  NOP ;  /* 0x0000000000007918 */ /* 0x000fca0000000000 */
[----:B------:R-:W-:Y:S03]  /*44e0*/  QGMMA.64x256x32.F32.E4M3.E4M3 R24, gdesc[UR4], R24, UP0, gsb0 ;  /* 0x03e00000041879f3 */ /* 0x000fe6000b800818 */
[----:B------:R-:W-:Y:S02]  /*44f0*/  WARPGROUP.DEPBAR.LE gsb0, 0x0 ;  /* 0x00008000000079c5 */ /* 0x000fe40000010000 */
[----:B------:R-:W-:Y:S05]  /*4500*/  @!P1 BRA `(.L_x_44) ;  /* 0x0000000000049947 */ /* 0x000fea0003800000 */
[----:B------:R-:W-:Y:S01]  /*4510*/  BPT.TRAP 0x1 ;  /* 0x000000040000795c */ /* 0x000fe20000300000 */
.L_x_44:
[----:B------:R-:W-:Y:S01]  /*4520*/  ISETP.NE.AND P0, PT, R23, RZ, PT ;  /* 0x000000ff1700720c */ /* 0x000fe20003f05270 */
[----:B------:R-:W-:-:S12]  /*4530*/  UISETP.GT.U32.AND UP0, UPT, UR53, 0x1, UPT ;  /* 0x000000013500788c */ /* 0x000fd8000bf04070 */
[----:B-12---:R-:W-:-:S05]  /*4540*/  @P0 LEA R5, R3, UR47, 0x3 ;  /* 0x0000002f03050c11 */ /* 0x006fca000f8e18ff */
[----:B------:R-:W-:-:S05]  /*4550*/  @P0 VIADD R5, R5, 0x384c0 ;  /* 0x000384c005050836 */ /* 0x000fca0000000000 */
[----:B------:R-:W-:-:S04]  /*4560*/  @P0 PRMT R5, R22, 0x654, R5 ;  /* 0x0000065416050816 */ /* 0x000fc80000000005 */
[----:B------:R1:W-:Y:S01]  /*4570*/  @P0 SYNCS.ARRIVE.TRANS64.RED.A1T0 RZ, [R5+URZ], RZ ;  /* 0x000000ff05ff09a7 */ /* 0x0003e2000810043f */
[----:B------:R-:W-:-:S13]  /*4580*/  PLOP3.LUT P0, PT, PT, PT, UP0, 0x80, 0x0 ;  /* 0x000000000000781c */ /* 0x000fda0003f0f008 */
[----:B-1----:R-:W-:Y:S05]  /*4590*/  @P0 BRA `(.L_x_45) ;  /* 0x0000000000040947 */ /* 0x002fea0003800000 */
[----:B------:R-:W-:Y:S01]  /*45a0*/  BPT.TRAP 0x1 ;  /* 0x000000040000795c */ /* 0x000fe20000300000 */
.L_x_45:
[----:B------:R-:W-:Y:S01]  /*45b0*/  UIADD3 UR10, UR10, 0x1, URZ ;  /* 0x000000010a0a7890 */ /* 0x000fe2000fffe03f */
[C---:B------:R-:W-:Y:S01]  /*45c0*/  ISETP.GT.AND P1, PT, R2.reuse, 0x1, PT ;  /* 0x000000010200780c */ /* 0x040fe20003f24270 */
[----:B------:R-:W-:Y:S02]  /*45d0*/  VIADD R3, R3, 0x1 ;  /* 0x0000000103037836 */ /* 0x000fe40000000000 */
[----:B------:R-:W-:Y:S01]  /*45e0*/  UISETP.NE.AND UP0, UPT, UR10, 0x8, UPT ;  /* 0x000000080a00788c */ /* 0x000fe2000bf05270 */
[----:B------:R-:W-:Y:S02]  /*45f0*/  VIADD R2, R2, 0xffffffff ;  /* 0xffffffff02027836 */ /* 0x000fe40000000000 */
[C---:B------:R-:W-:Y:S01]  /*4600*/  ISETP.NE.AND P0, PT, R3.reuse, 0x8, PT ;  /* 0x000000080300780c */ /* 0x040fe20003f05270 */
[----:B------:R-:W-:Y:S02]  /*4610*/  USEL UR4, URZ, 0x1, UP0 ;  /* 0x000000013f047887 */ /* 0x000fe40008000000 */
[----:B------:R-:W-:Y:S01]  /*4620*/  USEL UR10, UR10, URZ, UP0 ;  /* 0x0000003f0a0a7287 */ /* 0x000fe20008000000 */
[----:B------:R-:W-:-:S03]  /*4630*/  SEL R3, R3, RZ, P0 ;  /* 0x000000ff03037207 */ /* 0x000fc60000000000 */
[----:B------:R-:W-:Y:S01]  /*4640*/  LOP3.LUT R4, R4, UR4, RZ, 0x3c, !PT ;  /* 0x0000000404047c12 */ /* 0x000fe2000f8e3cff */
[----:B------:R-:W-:Y:S07]  /*4650*/  @P1 BRA `(.L_x_46) ;  /* 0xfffffffc00241947 */ /* 0x000fee000383ffff */
.L_x_39:
[----:B------:R-:W-:-:S13]  /*4660*/  ISETP.GE.AND P0, PT, R155, 0x1, PT ;  /* 0x000000019b00780c */ /* 0x000fda0003f06270 */
[----:B------:R-:W-:Y:S05]  /*4670*/  @!P0 BRA `(.L_x_47) ;  /* 0x0000000000408947 */ /* 0x000fea0003800000 */
[----:B------:R-:W-:-:S06]  /*4680*/  UISETP.NE.AND UP0, UPT, UR51, 0x3, UPT ;  /* 0x000000033300788c */ /* 0x000fcc000bf05270 */
[----:B------:R-:W-:-:S13]  /*4690*/  PLOP3.LUT P0, PT, PT, PT, UP0, 0x80, 0x0 ;  /* 0x000000000000781c */ /* 0x000fda0003f0f008 */
[----:B------:R-:W-:Y:S05]  /*46a0*/  @!P0 BRA `(.L_x_48) ;  /* 0x0000000000048947 */ /* 0x000fea0003800000 */
[----:B------:R-:W-:Y:S01]  /*46b0*/  BPT.TRAP 0x1 ;  /* 0x000000040000795c */ /* 0x000fe20000300000 */
.L_x_48:
[----:B------:R-:W-:Y:S01]  /*46c0*/  ISETP.NE.AND P0, PT, R23, RZ, PT ;  /* 0x000000ff1700720c */ /* 0x000fe20003f05270 */
[----:B------:R-:W-:Y:S01]  /*46d0*/  IMAD.U32 R3, RZ, RZ, UR47 ;  /* 0x0000002fff037e24 */ /* 0x000fe2000f8e00ff */
[----:B------:R-:W-:-:S11]  /*46e0*/  UISETP.GT.U32.AND UP0, UPT, UR53, 0x1, UPT ;  /* 0x000000013500788c */ /* 0x000fd6000bf04070 */
[----:B------:R-:W-:-:S04]  /*46f0*/  @P0 VIADD R2, R6, UR37 ;  /* 0x0000002506020c36 */ /* 0x000fc80008000000 */
[----:B------:R-:W-:-:S05]  /*4700*/  @P0 IMAD.SHL.U32 R2, R2, 0x8, RZ ;  /* 0x0000000802020824 */ /* 0x000fca00078e00ff */
[----:B------:R-:W-:-:S04]  /*4710*/  @P0 LOP3.LUT R2, R2, 0x38, RZ, 0xc0, !PT ;  /* 0x0000003802020812 */ /* 0x000fc800078ec0ff */
[----:B------:R-:W-:-:S04]  /*4720*/  @P0 IADD3 R3, R3, 0x384c0, R2 ;  /* 0x000384c003030810 */ /* 0x000fc80007ffe002 */
[----:B------:R-:W-:-:S04]  /*4730*/  @P0 PRMT R3, R22, 0x654, R3 ;  /* 0x0000065416030816 */ /* 0x000fc80000000003 */
[----:B------:R1:W-:Y:S01]  /*4740*/  @P0 SYNCS.ARRIVE.TRANS64.RED.A1T0 RZ, [R3+URZ], RZ ;  /* 0x000000ff03ff09a7 */ /* 0x0003e2000810043f */
[----:B------:R-:W-:-:S13]  /*4750*/  PLOP3.LUT P0, PT, PT, PT, UP0, 0x80, 0x0 ;  /* 0x000000000000781c */ /* 0x000fda0003f0f008 */
[----:B-1----:R-:W-:Y:S05]  /*4760*/  @P0 BRA `(.L_x_47) ;  /* 0x0000000000040947 */ /* 0x002fea0003800000 */
[----:B------:R-:W-:Y:S01]  /*4770*/  BPT.TRAP 0x1 ;  /* 0x000000040000795c */ /* 0x000fe20000300000 */
.L_x_47:
[----:B------:R-:W-:Y:S01]  /*4780*/  R2UR UR45, R16 ;  /* 0x00000000102d72ca */ /* 0x000fe200000e0000 */
[----:B------:R-:W-:Y:S01]  /*4790*/  UIADD3 UR4, UR47, 0x30000, URZ ;  /* 0x000300002f047890 */ /* 0x000fe2000fffe03f */
[----:B------:R-:W-:Y:S02]  /*47a0*/  R2UR UR46, R17 ;  /* 0x00000000112e72ca */ /* 0x000fe400000e0000 */
[----:B------:R-:W-:Y:S01]  /*47b0*/  LOP3.LUT P0, RZ, R0, 0xff, RZ, 0xc0, !PT ;  /* 0x000000ff00ff7812 */ /* 0x000fe2000780c0ff */
[----:B------:R-:W-:-:S06]  /*47c0*/  ULOP3.LUT UP0, URZ, UR4, 0x3ff, URZ, 0xc0, !UPT ;  /* 0x000003ff043f7892 */ /* 0x000fcc000f80c03f */
[----:B------:R-:W-:Y:S02]  /*47d0*/  PLOP3.LUT P1, PT, PT, PT, UP0, 0x80, 0x0 ;  /* 0x000000000000781c */ /* 0x000fe40003f2f008 */
[----:B------:R-:W-:Y:S02]  /*47e0*/  USHF.L.U32 UR45, UR45, 0x7, URZ ;  /* 0x000000072d2d7899 */ /* 0x000fe4000800063f */
[----:B------:R-:W-:Y:S02]  /*47f0*/  USHF.L.U32 UR46, UR46, 0x8, URZ ;  /* 0x000000082e2e7899 */ /* 0x000fe4000800063f */
[----:B------:R-:W-:Y:S10]  /*4800*/  @!P0 BRA `(.L_x_49) ;  /* 0x00000000000c8947 */ /* 0x000ff40003800000 */
[----:B------:R-:W-:-:S04]  /*4810*/  DEPBAR {5,4,3,2,1,0} ;  /* 0x0000003f0000791a */ /* 0x000fc80000000000 */
[----:B------:R1:W-:Y:S02]  /*4820*/  UTMACCTL.IV [UR58] ;  /* 0x000000003a0079b9 */ /* 0x0003e40008000000 */
[----:B-1----:R-:W-:Y:S01]  /*4830*/  NOP ;  /* 0x0000000000007918 */ /* 0x002fe20000000000 */
.L_x_49:
[----:B------:R-:W-:Y:S05]  /*4840*/  @!P1 BRA `(.L_x_50) ;  /* 0x00000000007c9947 */ /* 0x000fea0003800000 */
[----:B------:R-:W-:Y:S01]  /*4850*/  MOV R2, 0x0 ;  /* 0x0000000000027802 */ /* 0x000fe20000000f00 */
[----:B------:R-:W-:Y:S01]  /*4860*/  ULDC.64 UR4, c[0x4][0x68] ;  /* 0x01001a0000047ab9 */ /* 0x000fe20000000a00 */
[----:B------:R-:W-:Y:S01]  /*4870*/  ULDC.64 UR6, c[0x4][0x8] ;  /* 0x0100020000067ab9 */ /* 0x000fe20000000a00 */
[----:B------:R-:W-:Y:S01]  /*4880*/  IMAD.U32 R4, RZ, RZ, UR4 ;  /* 0x00000004ff047e24 */ /* 0x000fe2000f8e00ff */
[----:B------:R1:W2:Y:S01]  /*4890*/  LDC.64 R14, c[0x4][R2] ;  /* 0x01000000020e7b82 */ /* 0x0002a20000000a00 */
[----:B------:R-:W-:Y:S01]  /*48a0*/  IMAD.U32 R5, RZ, RZ, UR5 ;  /* 0x00000005ff057e24 */ /* 0x000fe2000f8e00ff */
[----:B------:R-:W-:Y:S01]  /*48b0*/  ULDC.64 UR4, c[0x4][0x70] ;  /* 0x01001c0000047ab9 */ /* 0x000fe20000000a00 */
[----:B------:R-:W-:Y:S01]  /*48c0*/  IMAD.U32 R10, RZ, RZ, UR6 ;  /* 0x00000006ff0a7e24 */ /* 0x000fe2000f8e00ff */
[----:B------:R-:W-:Y:S01]  /*48d0*/  MOV R8, 0x70 ;  /* 0x0000007000087802 */ /* 0x000fe20000000f00 */
[----:B------:R-:W-:Y:S02]  /*48e0*/  IMAD.U32 R6, RZ, RZ, UR4 ;  /* 0x00000004ff067e24 */ /* 0x000fe4000f8e00ff */
[----:B------:R-:W-:-:S02]  /*48f0*/  IMAD.U32 R7, RZ, RZ, UR5 ;  /* 0x00000005ff077e24 */ /* 0x000fc4000f8e00ff */
[----:B------:R-:W-:Y:S02]  /*4900*/  IMAD.U32 R11, RZ, RZ, UR7 ;  /* 0x00000007ff0b7e24 */ /* 0x000fe4000f8e00ff */
[----:B------:R-:W-:Y:S02]  /*4910*/  IMAD.MOV.U32 R12, RZ, RZ, 0x1 ;  /* 0x00000001ff0c7424 */ /* 0x000fe400078e00ff */
[----:B-1----:R-:W-:-:S07]  /*4920*/  IMAD.MOV.U32 R13, RZ, RZ, RZ ;  /* 0x000000ffff0d7224 */ /* 0x002fce00078e00ff */
[----:B------:R-:W-:-:S07]  /*4930*/  LEPC R20, `(.L_x_51) ;  /* 0x000000001014794e */ /* 0x000fce0000000000 */
[----:B--2---:R-:W-:Y:S05]  /*4940*/  CALL.ABS.NOINC R14 ;  /* 0x000000000e007343 */ /* 0x004fea0003c00000 */
.L_x_51:
[----:B------:R-:W1:Y:S01]  /*4950*/  LDC.64 R2, c[0x4][R2] ;  /* 0x0100000002027b82 */ /* 0x000e620000000a00 */
[----:B------:R-:W-:Y:S01]  /*4960*/  ULDC.64 UR4, c[0x4][0x68] ;  /* 0x01001a0000047ab9 */ /* 0x000fe20000000a00 */
[----:B------:R-:W-:Y:S01]  /*4970*/  ULDC.64 UR6, c[0x4][0x8] ;  /* 0x0100020000067ab9 */ /* 0x000fe20000000a00 */
[----:B------:R-:W-:Y:S02]  /*4980*/  IMAD.U32 R4, RZ, RZ, UR4 ;  /* 0x00000004ff047e24 */ /* 0x000fe4000f8e00ff */
[----:B------:R-:W-:Y:S01]  /*4990*/  IMAD.U32 R5, RZ, RZ, UR5 ;  /* 0x00000005ff057e24 */ /* 0x000fe2000f8e00ff */
[----:B------:R-:W-:Y:S01]  /*49a0*/  ULDC.64 UR4, c[0x4][0x70] ;  /* 0x01001c0000047ab9 */ /* 0x000fe20000000a00 */
[----:B------:R-:W-:Y:S02]  /*49b0*/  IMAD.U32 R10, RZ, RZ, UR6 ;  /* 0x00000006ff0a7e24 */ /* 0x000fe4000f8e00ff */
[----:B------:R-:W-:Y:S02]  /*49c0*/  IMAD.U32 R6, RZ, RZ, UR4 ;  /* 0x00000004ff067e24 */ /* 0x000fe4000f8e00ff */
[----:B------:R-:W-:-:S02]  /*49d0*/  IMAD.U32 R7, RZ, RZ, UR5 ;  /* 0x00000005ff077e24 */ /* 0x000fc4000f8e00ff */
[----:B------:R-:W-:Y:S02]  /*49e0*/  IMAD.U32 R11, RZ, RZ, UR7 ;  /* 0x00000007ff0b7e24 */ /* 0x000fe4000f8e00ff */
[----:B------:R-:W-:Y:S02]  /*49f0*/  IMAD.MOV.U32 R8, RZ, RZ, 0x70 ;  /* 0x00000070ff087424 */ /* 0x000fe400078e00ff */
[----:B------:R-:W-:Y:S02]  /*4a00*/  IMAD.MOV.U32 R12, RZ, RZ, 0x1 ;  /* 0x00000001ff0c7424 */ /* 0x000fe400078e00ff */
[----:B------:R-:W-:-:S07]  /*4a10*/  IMAD.MOV.U32 R13, RZ, RZ, RZ ;  /* 0x000000ffff0d7224 */ /* 0x000fce00078e00ff */
[----:B------:R-:W-:-:S07]  /*4a20*/  LEPC R20, `(.L_x_50) ;  /* 0x000000001014794e */ /* 0x000fce0000000000 */
[----:B-1----:R-:W-:Y:S05]  /*4a30*/  CALL.ABS.NOINC R2 ;  /* 0x0000000002007343 */ /* 0x002fea0003c00000 */
.L_x_50:
[----:B------:R-:W-:Y:S02]  /*4a40*/  ULDC.64 UR4, c[0x0][0x590] ;  /* 0x0001640000047ab9 */ /* 0x000fe40000000a00 */
[----:B------:R-:W-:-:S04]  /*4a50*/  ISETP.NE.U32.AND P0, PT, RZ, UR4, PT ;  /* 0x00000004ff007c0c */ /* 0x000fc8000bf05070 */
[----:B------:R-:W-:-:S13]  /*4a60*/  ISETP.NE.AND.EX P0, PT, RZ, UR5, PT, P0 ;  /* 0x00000005ff007c0c */ /* 0x000fda000bf05300 */
[----:B------:R-:W-:Y:S05]  /*4a70*/  @!P0 BRA `(.L_x_52) ;  /* 0x0000000000148947 */ /* 0x000fea0003800000 */
[----:B------:R-:W-:-:S04]  /*4a80*/  LEA R2, P0, R18, UR4, 0x3 ;  /* 0x0000000412027c11 */ /* 0x000fc8000f8018ff */
[----:B------:R-:W-:-:S06]  /*4a90*/  LEA.HI.X R3, R18, UR5, R19, 0x3, P0 ;  /* 0x0000000512037c11 */ /* 0x000fcc00080f1c13 */
[----:B------:R-:W2:Y:S04]  /*4aa0*/  LDG.E.64 R2, desc[UR56][R2.64] ;  /* 0x0000003802027981 */ /* 0x000ea8000c1e1b00 */
[----:B--2---:R1:W5:Y:S01]  /*4ab0*/  LD.E R0, desc[UR56][R2.64] ;  /* 0x0000003802007980 */ /* 0x004362000c101900 */
[----:B------:R-:W-:Y:S05]  /*4ac0*/  BRA `(.L_x_53) ;  /* 0x0000000000307947 */ /* 0x000fea0003800000 */
.L_x_52:
[----:B------:R-:W-:Y:S02]  /*4ad0*/  ULDC.64 UR4, c[0x0][0x588] ;  /* 0x0001620000047ab9 */ /* 0x000fe40000000a00 */
[----:B------:R-:W-:-:S04]  /*4ae0*/  ISETP.NE.U32.AND P0, PT, RZ, UR4, PT ;  /* 0x00000004ff007c0c */ /* 0x000fc8000bf05070 */
[----:B------:R-:W-:-:S13]  /*4af0*/  ISETP.NE.AND.EX P0, PT, RZ, UR5, PT, P0 ;  /* 0x00000005ff007c0c */ /* 0x000fda000bf05300 */
[----:B------:R-:W-:Y:S05]  /*4b00*/  @!P0 BRA `(.L_x_54) ;  /* 0x0000000000188947 */ /* 0x000fea0003800000 */
[----:B------:R-:W1:Y:S01]  /*4b10*/  LDC.64 R2, c[0x0][0x588] ;  /* 0x00016200ff027b82 */ /* 0x000e620000000a00 */
[----:B------:R-:W-:Y:S02]  /*4b20*/  ULDC UR4, c[0x0][0x598] ;  /* 0x0001660000047ab9 */ /* 0x000fe40000000800 */
[----:B------:R-:W-:-:S04]  /*4b30*/  IMAD R5, R18, UR4, RZ ;  /* 0x0000000412057c24 */ /* 0x000fc8000f8e02ff */
[----:B-1----:R-:W-:-:S05]  /*4b40*/  IMAD.WIDE R2, R5, 0x4, R2 ;  /* 0x0000000405027825 */ /* 0x002fca00078e0202 */
[----:B------:R2:W5:Y:S01]  /*4b50*/  LDG.E R0, desc[UR56][R2.64] ;  /* 0x0000003802007981 */ /* 0x000562000c1e1900 */
[----:B------:R-:W-:Y:S05]  /*4b60*/  BRA `(.L_x_53) ;  /* 0x0000000000087947 */ /* 0x000fea0003800000 */
.L_x_54:
[----:B------:R-:W-:Y:S02]  /*4b70*/  ULDC UR4, c[0x0][0x580] ;  /* 0x0001600000047ab9 */ /* 0x000fe40000000800 */
[----:B------:R-:W-:-:S07]  /*4b80*/  IMAD.U32 R0, RZ, RZ, UR4 ;  /* 0x00000004ff007e24 */ /* 0x000fce000f8e00ff */
.L_x_53:
[----:B------:R-:W-:Y:S02]  /*4b90*/  ULDC.64 UR4, c[0x0][0x5b8] ;  /* 0x00016e0000047ab9 */ /* 0x000fe40000000a00 */
[----:B------:R-:W-:-:S04]  /*4ba0*/  ISETP.NE.U32.AND P0, PT, RZ, UR4, PT ;  /* 0x00000004ff007c0c */ /* 0x000fc8000bf05070 */
[----:B------:R-:W-:-:S13]  /*4bb0*/  ISETP.NE.AND.EX P0, PT, RZ, UR5, PT, P0 ;  /* 0x00000005ff007c0c */ /* 0x000fda000bf05300 */
[----:B------:R-:W-:Y:S05]  /*4bc0*/  @!P0 BRA `(.L_x_55) ;  /* 0x0000000000148947 */ /* 0x000fea0003800000 */
[----:B------:R-:W-:-:S04]  /*4bd0*/  LEA R4, P0, R18, UR4, 0x3 ;  /* 0x0000000412047c11 */ /* 0x000fc8000f8018ff */
[----:B------:R-:W-:-:S05]  /*4be0*/  LEA.HI.X R5, R18, UR5, R19, 0x3, P0 ;  /* 0x0000000512057c11 */ /* 0x000fca00080f1c13 */
[----:B-12---:R-:W2:Y:S04]  /*4bf0*/  LDG.E.64 R2, desc[UR56][R4.64] ;  /* 0x0000003804027981 */ /* 0x006ea8000c1e1b00 */
[----:B--2---:R1:W5:Y:S01]  /*4c00*/  LD.E R2, desc[UR56][R2.64] ;  /* 0x0000003802027980 */ /* 0x004362000c101900 */
[----:B------:R-:W-:Y:S05]  /*4c10*/  BRA `(.L_x_56) ;  /* 0x0000000000307947 */ /* 0x000fea0003800000 */
.L_x_55:
[----:B------:R-:W-:Y:S02]  /*4c20*/  ULDC.64 UR4, c[0x0][0x5b0] ;  /* 0x00016c0000047ab9 */ /* 0x000fe40000000a00 */
[----:B------:R-:W-:-:S04]  /*4c30*/  ISETP.NE.U32.AND P0, PT, RZ, UR4, PT ;  /* 0x00000004ff007c0c */ /* 0x000fc8000bf05070 */
[----:B------:R-:W-:-:S13]  /*4c40*/  ISETP.NE.AND.EX P0, PT, RZ, UR5, PT, P0 ;  /* 0x00000005ff007c0c */ /* 0x000fda000bf05300 */
[----:B------:R-:W-:Y:S05]  /*4c50*/  @!P0 BRA `(.L_x_57) ;  /* 0x0000000000188947 */ /* 0x000fea0003800000 */
[----:B-12---:R-:W1:Y:S01]  /*4c60*/  LDC.64 R2, c[0x0][0x5b0] ;  /* 0x00016c00ff027b82 */ /* 0x006e620000000a00 */
[----:B------:R-:W-:Y:S02]  /*4c70*/  ULDC UR4, c[0x0][0x5c0] ;  /* 0x0001700000047ab9 */ /* 0x000fe40000000800 */
[----:B------:R-:W-:-:S04]  /*4c80*/  IMAD R5, R18, UR4, RZ ;  /* 0x0000000412057c24 */ /* 0x000fc8000f8e02ff */
[----:B-1----:R-:W-:-:S06]  /*4c90*/  IMAD.WIDE R2, R5, 0x4, R2 ;  /* 0x0000000405027825 */ /* 0x002fcc00078e0202 */
[----:B------:R2:W5:Y:S01]  /*4ca0*/  LDG.E R2, desc[UR56][R2.64] ;  /* 0x0000003802027981 */ /* 0x000562000c1e1900 */
[----:B------:R-:W-:Y:S05]  /*4cb0*/  BRA `(.L_x_56) ;  /* 0x0000000000087947 */ /* 0x000fea0003800000 */
.L_x_57:
[----:B------:R-:W-:Y:S02]  /*4cc0*/  ULDC UR4, c[0x0][0x5a8] ;  /* 0x00016a0000047ab9 */ /* 0x000fe40000000800 */
[----:B-12---:R-:W-:-:S07]  /*4cd0*/  IMAD.U32 R2, RZ, RZ, UR4 ;  /* 0x00000004ff027e24 */ /* 0x006fce000f8e00ff */
.L_x_56:
[----:B------:R-:W-:Y:S01]  /*4ce0*/  ISETP.GT.U32.AND P0, PT, R154, 0x3e, PT ;  /* 0x0000003e9a00780c */ /* 0x000fe20003f04070 */
[----:B------:R-:W-:Y:S01]  /*4cf0*/  BSSY B0, `(.L_x_58) ;  /* 0x0000007000007945 */ /* 0x000fe20003800000 */
[----:B------:R-:W-:-:S11]  /*4d00*/  PRMT R8, RZ, 0x7610, R8 ;  /* 0x00007610ff087816 */ /* 0x000fd60000000008 */
[----:B------:R-:W-:Y:S05]  /*4d10*/  @P0 BRA `(.L_x_59) ;  /* 0x0000000000100947 */ /* 0x000fea0003800000 */
[----:B------:R-:W-:-:S03]  /*4d20*/  UMOV UR4, 0xffffffff ;  /* 0xffffffff00047882 */ /* 0x000fc60000000000 */
[----:B------:R-:W-:Y:S05]  /*4d30*/  BRA.DIV UR4, `(.L_x_60) ;  /* 0x0000009a04787947 */ /* 0x000fea000b800000 */
[----:B------:R-:W-:-:S13]  /*4d40*/  ELECT P6, URZ, PT ;  /* 0x00000000003f782f */ /* 0x000fda00038c0000 */
.L_x_273:
[----:B------:R-:W-:-:S07]  /*4d50*/  SEL R8, RZ, 0x1, !P6 ;  /* 0x00000001ff087807 */ /* 0x000fce0007000000 */
.L_x_59:
[----:B------:R-:W-:Y:S05]  /*4d60*/  BSYNC B0 ;  /* 0x0000000000007941 */ /* 0x000fea0003800000 */
.L_x_58:
[----:B-12---:R-:W-:-:S05]  /*4d70*/  IMAD.U32 R3, RZ, RZ, UR48 ;  /* 0x00000030ff037e24 */ /* 0x006fca000f8e00ff */
[----:B------:R-:W-:-:S13]  /*4d80*/  ISETP.NE.AND P1, PT, R3, 0x3, PT ;  /* 0x000000030300780c */ /* 0x000fda0003f25270 */
[----:B------:R-:W-:Y:S05]  /*4d90*/  @!P1 BRA `(.L_x_61) ;  /* 0x0000000000049947 */ /* 0x000fea0003800000 */
[----:B------:R-:W-:Y:S01]  /*4da0*/  BPT.TRAP 0x1 ;  /* 0x000000040000795c */ /* 0x000fe20000300000 */
.L_x_61:
[----:B------:R-:W-:Y:S01]  /*4db0*/  SHF.L.U32 R3, RZ, 0x1f, RZ ;  /* 0x0000001fff037819 */ /* 0x000fe200000006ff */
[----:B------:R-:W-:Y:S01]  /*4dc0*/  IMAD.MOV.U32 R4, RZ, RZ, RZ ;  /* 0x000000ffff047224 */ /* 0x000fe200078e00ff */
[----:B-----5:R-:W-:Y:S02]  /*4dd0*/  FSETP.NEU.AND P0, PT, R0, RZ, PT ;  /* 0x000000ff0000720b */ /* 0x020fe40003f0d000 */
[----:B------:R-:W1:Y:S11]  /*4de0*/  SYNCS.PHASECHK.TRANS64.TRYWAIT P2, [UR47+0x38500], R3 ;  /* 0x03850003ff0075a7 */ /* 0x000e76000804016f */
[----:B------:R-:W-:Y:S01]  /*4df0*/  @P0 LEA R12, R153, UR47, 0x1 ;  /* 0x0000002f990c0c11 */ /* 0x000fe2000f8e08ff */
[----:B-1----:R-:W-:Y:S06]  /*4e00*/  @!P2 BRA `(.L_x_62) ;  /* 0x00000098005ca947 */ /* 0x002fec0003800000 */
.L_x_274:
[----:B------:R-:W-:Y:S05]  /*4e10*/  @P0 WARPSYNC.ALL ;  /* 0x0000000000000948 */ /* 0x000fea0003800000 */
[----:B-1----:R-:W1:Y:S01]  /*4e20*/  @P0 LDSM.16.MT88.4 R4, [R12+0x30000] ;  /* 0x030000000c04083b */ /* 0x002e620000004200 */
[----:B------:R-:W-:Y:S01]  /*4e30*/  PRMT R8, R8, 0x9910, RZ ;  /* 0x0000991008087816 */ /* 0x000fe200000000ff */
[----:B------:R-:W-:Y:S01]  /*4e40*/  BSSY B0, `(.L_x_63) ;  /* 0x000000d000007945 */ /* 0x000fe20003800000 */
[-C--:B------:R-:W-:Y:S01]  /*4e50*/  FMUL R24, R24, R2.reuse ;  /* 0x0000000218187220 */ /* 0x080fe20000400000 */
[-C--:B------:R-:W-:Y:S01]  /*4e60*/  FMUL R14, R25, R2.reuse ;  /* 0x00000002190e7220 */ /* 0x080fe20000400000 */
[----:B------:R-:W-:Y:S01]  /*4e70*/  ISETP.NE.AND P2, PT, R8, RZ, PT ;  /* 0x000000ff0800720c */ /* 0x000fe20003f45270 */
[----:B------:R-:W-:Y:S01]  /*4e80*/  FMUL R26, R26, R2 ;  /* 0x000000021a1a7220 */ /* 0x000fe20000400000 */
[----:B------:R2:W3:Y:S01]  /*4e90*/  @P0 LDSM.16.MT88.4 R8, [R12+0x30800] ;  /* 0x030800000c08083b */ /* 0x0004e20000004200 */
[----:B-1----:R-:W-:-:S02]  /*4ea0*/  HADD2.F32 R13, -RZ, R4.H0_H0 ;  /* 0x20000004ff0d7230 */ /* 0x002fc40000004100 */
[----:B------:R-:W-:Y:S01]  /*4eb0*/  HADD2.F32 R15, -RZ, R4.H1_H1 ;  /* 0x30000004ff0f7230 */ /* 0x000fe20000004100 */
[----:B--2---:R-:W-:Y:S07]  /*4ec0*/  @P0 BRA `(.L_x_64) ;  /* 0x0000000000100947 */ /* 0x004fee0003800000 */
[----:B------:R-:W-:Y:S02]  /*4ed0*/  MOV R5, RZ ;  /* 0x000000ff00057202 */ /* 0x000fe40000000f00 */
[----:B------:R-:W-:Y:S02]  /*4ee0*/  CS2R R6, SRZ ;  /* 0x0000000000067805 */ /* 0x000fe4000001ff00 */
[----:B---3--:R-:W-:Y:S02]  /*4ef0*/  CS2R R8, SRZ ;  /* 0x0000000000087805 */ /* 0x008fe4000001ff00 */
[----:B------:R-:W-:-:S07]  /*4f00*/  CS2R R10, SRZ ;  /* 0x00000000000a7805 */ /* 0x000fce000001ff00 */
.L_x_64:
[----:B------:R-:W-:Y:S05]  /*4f10*/  BSYNC B0 ;  /* 0x0000000000007941 */ /* 0x000fea0003800000 */
.L_x_63:
[--C-:B------:R-:W-:Y:S02]  /*4f20*/  HADD2.F32 R17, -RZ, R5.reuse.H0_H0 ;  /* 0x20000005ff117230 */ /* 0x100fe40000004100 */
[----:B------:R-:W-:Y:S01]  /*4f30*/  FMUL R16, R27, R2 ;  /* 0x000000021b107220 */ /* 0x000fe20000400000 */
[----:B------:R-:W-:Y:S02]  /*4f40*/  HADD2.F32 R19, -RZ, R5.H1_H1 ;  /* 0x30000005ff137230 */ /* 0x000fe40000004100 */
[-C--:B------:R-:W-:Y:S01]  /*4f50*/  FFMA R12, R13, R0.reuse, R24 ;  /* 0x000000000d0c7223 */ /* 0x080fe20000000018 */
[-C--:B------:R-:W-:Y:S01]  /*4f60*/  FFMA R21, R15, R0.reuse, R14 ;  /* 0x000000000f157223 */ /* 0x080fe2000000000e */
[-C--:B------:R-:W-:Y:S01]  /*4f70*/  FFMA R26, R17, R0.reuse, R26 ;  /* 0x00000000111a7223 */ /* 0x080fe2000000001a */
[--C-:B------:R-:W-:Y:S02]  /*4f80*/  HADD2.F32 R13, -RZ, R6.reuse.H0_H0 ;  /* 0x20000006ff0d7230 */ /* 0x100fe40000004100 */
[----:B------:R-:W-:Y:S01]  /*4f90*/  FFMA R25, R19, R0, R16 ;  /* 0x0000000013197223 */ /* 0x000fe20000000010 */
[----:B------:R-:W-:-:S02]  /*4fa0*/  HADD2.F32 R15, -RZ, R6.H1_H1 ;  /* 0x30000006ff0f7230 */ /* 0x000fc40000004100 */
[-C--:B------:R-:W-:Y:S01]  /*4fb0*/  FMUL R28, R28, R2.reuse ;  /* 0x000000021c1c7220 */ /* 0x080fe20000400000 */
[-C--:B------:R-:W-:Y:S01]  /*4fc0*/  FMUL R16, R29, R2.reuse ;  /* 0x000000021d107220 */ /* 0x080fe20000400000 */
[--C-:B------:R-:W-:Y:S02]  /*4fd0*/  HADD2.F32 R17, -RZ, R7.reuse.H0_H0 ;  /* 0x20000007ff117230 */ /* 0x100fe40000004100 */
[-C--:B------:R-:W-:Y:S01]  /*4fe0*/  FMUL R30, R30, R2.reuse ;  /* 0x000000021e1e7220 */ /* 0x080fe20000400000 */
[----:B------:R-:W-:Y:S02]  /*4ff0*/  HADD2.F32 R19, -RZ, R7.H1_H1 ;  /* 0x30000007ff137230 */ /* 0x000fe40000004100 */
[----:B------:R-:W-:Y:S01]  /*5000*/  FMUL R18, R31, R2 ;  /* 0x000000021f127220 */ /* 0x000fe20000400000 */
[-C--:B------:R-:W-:Y:S01]  /*5010*/  FFMA R14, R13, R0.reuse, R28 ;  /* 0x000000000d0e7223 */ /* 0x080fe2000000001c */
[-C--:B------:R-:W-:Y:S01]  /*5020*/  FFMA R27, R15, R0.reuse, R16 ;  /* 0x000000000f1b7223 */ /* 0x080fe20000000010 */
[-C--:B------:R-:W-:Y:S01]  /*5030*/  FFMA R30, R17, R0.reuse, R30 ;  /* 0x00000000111e7223 */ /* 0x080fe2000000001e */
[----:B------:R-:W-:Y:S01]  /*5040*/  FFMA R29, R19, R0, R18 ;  /* 0x00000000131d7223 */ /* 0x000fe20000000012 */
[----:B---3--:R-:W-:-:S02]  /*5050*/  HADD2.F32 R13, -RZ, R8.H0_H0 ;  /* 0x20000008ff0d7230 */ /* 0x008fc40000004100 */
[-C--:B------:R-:W-:Y:S01]  /*5060*/  FMUL R32, R32, R2.reuse ;  /* 0x0000000220207220 */ /* 0x080fe20000400000 */
[----:B------:R-:W-:Y:S02]  /*5070*/  HADD2.F32 R15, -RZ, R8.H1_H1 ;  /* 0x30000008ff0f7230 */ /* 0x000fe40000004100 */
        /* <DEDUP_REMOVED lines=9> */
[----:B------:R-:W-:-:S02]  /*5110*/  HADD2.F32 R13, -RZ, R10.H0_H0 ;  /* 0x2000000aff0d7230 */ /* 0x000fc40000004100 */
        /* <DEDUP_REMOVED lines=11> */
[----:B------:R-:W-:Y:S01]  /*51d0*/  F2FP.F16.F32.PACK_AB R33, R33, R34 ;  /* 0x000000222121723e */ /* 0x000fe200000000ff */
[----:B------:R-:W-:Y:S05]  /*51e0*/  WARPSYNC.ALL ;  /* 0x0000000000007948 */ /* 0x000fea0003800000 */
[----:B------:R-:W-:Y:S01]  /*51f0*/  F2FP.F16.F32.PACK_AB R12, R21, R12 ;  /* 0x0000000c150c723e */ /* 0x000fe200000000ff */
[----:B------:R-:W-:Y:S01]  /*5200*/  BSSY B0, `(.L_x_65) ;  /* 0x000001a000007945 */ /* 0x000fe20003800000 */
[----:B------:R-:W-:-:S02]  /*5210*/  F2FP.F16.F32.PACK_AB R13, R25, R26 ;  /* 0x0000001a190d723e */ /* 0x000fc400000000ff */
[----:B------:R-:W-:Y:S02]  /*5220*/  F2FP.F16.F32.PACK_AB R14, R27, R14 ;  /* 0x0000000e1b0e723e */ /* 0x000fe400000000ff */
[----:B------:R-:W-:Y:S02]  /*5230*/  F2FP.F16.F32.PACK_AB R15, R29, R30 ;  /* 0x0000001e1d0f723e */ /* 0x000fe400000000ff */
[----:B------:R-:W-:Y:S02]  /*5240*/  F2FP.F16.F32.PACK_AB R34, R35, R36 ;  /* 0x000000242322723e */ /* 0x000fe400000000ff */
[----:B------:R-:W-:Y:S02]  /*5250*/  LEA R16, R153, UR47, 0x1 ;  /* 0x0000002f99107c11 */ /* 0x000fe4000f8e08ff */
[----:B------:R-:W-:Y:S02]  /*5260*/  F2FP.F16.F32.PACK_AB R32, R31, R32 ;  /* 0x000000201f20723e */ /* 0x000fe400000000ff */
[----:B------:R-:W-:Y:S01]  /*5270*/  F2FP.F16.F32.PACK_AB R35, R18, R17 ;  /* 0x000000111223723e */ /* 0x000fe200000000ff */
[----:B------:R1:W-:Y:S04]  /*5280*/  STSM.16.MT88.4 [R16+0x30000], R12 ;  /* 0x0300000c10007844 */ /* 0x0003e80000004200 */
[----:B------:R1:W-:Y:S01]  /*5290*/  STSM.16.MT88.4 [R16+0x30800], R32 ;  /* 0x0308002010007844 */ /* 0x0003e20000004200 */
[----:B------:R-:W-:Y:S01]  /*52a0*/  @!PT LDS RZ, [RZ] ;  /* 0x00000000fffff984 */ /* 0x000fe20000000800 */
[----:B------:R-:W-:Y:S01]  /*52b0*/  @!PT LDS RZ, [RZ] ;  /* 0x00000000fffff984 */ /* 0x000fe20000000800 */
[----:B------:R-:W-:Y:S01]  /*52c0*/  @!PT LDS RZ, [RZ] ;  /* 0x00000000fffff984 */ /* 0x000fe20000000800 */
[----:B------:R-:W-:Y:S01]  /*52d0*/  @!PT LDS RZ, [RZ] ;  /* 0x00000000fffff984 */ /* 0x000fe20000000800 */
[----:B------:R2:W-:Y:S06]  /*52e0*/  MEMBAR.ALL.CTA ;  /* 0x0000000000007992 */ /* 0x0005ec0000008000 */
[----:B--2---:R-:W2:Y:S02]  /*52f0*/  FENCE.VIEW.ASYNC.S ;  /* 0x00000000000073c6 */ /* 0x004ea40000000000 */
[----:B--2---:R-:W-:Y:S06]  /*5300*/  BAR.SYNC.DEFER_BLOCKING 0x1, 0x100 ;  /* 0x0044000000007b1d */ /* 0x004fec0000010000 */
[----:B------:R-:W-:Y:S05]  /*5310*/  @!P2 BRA `(.L_x_66) ;  /* 0x000000000020a947 */ /* 0x000fea0003800000 */
[----:B------:R-:W-:Y:S02]  /*5320*/  UIADD3 UR44, UR47, 0x30000, URZ ;  /* 0x000300002f2c7890 */ /* 0x000fe4000fffe03f */
[----:B------:R-:W-:Y:S02]  /*5330*/  UIADD3 UR5, UR45, 0x40, URZ ;  /* 0x000000402d057890 */ /* 0x000fe4000fffe03f */
[----:B------:R-:W-:Y:S01]  /*5340*/  UIADD3 UR4, UR47, 0x31000, URZ ;  /* 0x000310002f047890 */ /* 0x000fe2000fffe03f */
[----:B------:R-:W-:-:S04]  /*5350*/  UMOV UR6, UR46 ;  /* 0x0000002e00067c82 */ /* 0x000fc80008000000 */
[----:B------:R2:W-:Y:S04]  /*5360*/  UTMASTG.2D [UR44], [UR58] ;  /* 0x0000002c3a0073b5 */ /* 0x0005e80008008000 */
[----:B------:R2:W-:Y:S01]  /*5370*/  UTMASTG.2D [UR4], [UR58] ;  /* 0x000000043a0073b5 */ /* 0x0005e20008008000 */
[----:B------:R0:W-:Y:S01]  /*5380*/  UTMACMDFLUSH ;  /* 0x00000000000079b7 */ /* 0x0001e20000000000 */
[----:B--2---:R-:W-:-:S04]  /*5390*/  DEPBAR.LE SB0, 0x1 ;  /* 0x000080400000791a */ /* 0x004fc80000000000 */
.L_x_66:
[----:B------:R-:W-:Y:S05]  /*53a0*/  BSYNC B0 ;  /* 0x0000000000007941 */ /* 0x000fea0003800000 */
.L_x_65:
[----:B------:R-:W-:Y:S01]  /*53b0*/  BAR.SYNC.DEFER_BLOCKING 0x1, 0x100 ;  /* 0x0044000000007b1d */ /* 0x000fe20000010000 */
[----:B------:R-:W-:-:S13]  /*53c0*/  ISETP.NE.AND P3, PT, RZ, UR36, PT ;  /* 0x00000024ff007c0c */ /* 0x000fda000bf65270 */
[----:B------:R-:W-:Y:S05]  /*53d0*/  @!P3 BRA `(.L_x_67) ;  /* 0x000000000024b947 */ /* 0x000fea0003800000 */
[----:B------:R-:W-:Y:S05]  /*53e0*/  @!P1 BRA `(.L_x_68) ;  /* 0x0000000000049947 */ /* 0x000fea0003800000 */
[----:B------:R-:W-:Y:S01]  /*53f0*/  BPT.TRAP 0x1 ;  /* 0x000000040000795c */ /* 0x000fe20000300000 */
.L_x_68:
[----:B------:R-:W-:Y:S02]  /*5400*/  ULEA UR4, UR60, UR47, 0x3 ;  /* 0x0000002f3c047291 */ /* 0x000fe4000f8e183f */
[----:B------:R-:W-:Y:S02]  /*5410*/  UIADD3 UR60, UR60, 0x1, URZ ;  /* 0x000000013c3c7890 */ /* 0x000fe4000fffe03f */
[----:B------:R-:W-:Y:S02]  /*5420*/  UIADD3 UR4, UR4, 0x38520, URZ ;  /* 0x0003852004047890 */ /* 0x000fe4000fffe03f */
[----:B------:R-:W-:Y:S02]  /*5430*/  UISETP.NE.AND UP0, UPT, UR60, 0x4, UPT ;  /* 0x000000043c00788c */ /* 0x000fe4000bf05270 */
[----:B------:R-:W-:Y:S02]  /*5440*/  UPRMT UR4, UR43, 0x654, UR4 ;  /* 0x000006542b047896 */ /* 0x000fe40008000004 */
[----:B------:R-:W-:-:S07]  /*5450*/  USEL UR60, UR60, URZ, UP0 ;  /* 0x0000003f3c3c7287 */ /* 0x000fce0008000000 */
[----:B------:R-:W-:Y:S05]  /*5460*/  SYNCS.ARRIVE.TRANS64.RED.A1T0 RZ, [UR4], RZ ;  /* 0x000000ffffff79a7 */ /* 0x000fea0008100404 */
.L_x_67:
[----:B------:R-:W-:Y:S05]  /*5470*/  @!P1 BRA `(.L_x_69) ;  /* 0x0000000000049947 */ /* 0x000fea0003800000 */
[----:B------:R-:W-:Y:S01]  /*5480*/  BPT.TRAP 0x1 ;  /* 0x000000040000795c */ /* 0x000fe20000300000 */
.L_x_69:
[----:B------:R-:W2:Y:S02]  /*5490*/  SYNCS.PHASECHK.TRANS64.TRYWAIT P3, [UR47+0x38508], R3 ;  /* 0x03850803ff0075a7 */ /* 0x000ea4000806016f */
[----:B--2---:R-:W-:Y:S05]  /*54a0*/  @!P3 BRA `(.L_x_70) ;  /* 0x0000009000ccb947 */ /* 0x004fea0003800000 */
.L_x_275:
[----:B------:R-:W-:Y:S05]  /*54b0*/  @P0 WARPSYNC.ALL ;  /* 0x0000000000000948 */ /* 0x000fea0003800000 */
[----:B------:R-:W2:Y:S01]  /*54c0*/  @P0 LDSM.16.MT88.4 R4, [R16+0x32000] ;  /* 0x032000001004083b */ /* 0x000ea20000004200 */
[-C--:B-1----:R-:W-:Y:S01]  /*54d0*/  FMUL R13, R40, R2.reuse ;  /* 0x00000002280d7220 */ /* 0x082fe20000400000 */
[-C--:B------:R-:W-:Y:S01]  /*54e0*/  FMUL R41, R41, R2.reuse ;  /* 0x0000000229297220 */ /* 0x080fe20000400000 */
[-C--:B------:R-:W-:Y:S01]  /*54f0*/  FMUL R15, R42, R2.reuse ;  /* 0x000000022a0f7220 */ /* 0x080fe20000400000 */
[----:B------:R-:W1:Y:S01]  /*5500*/  @P0 LDSM.16.MT88.4 R8, [R16+0x32800] ;  /* 0x032800001008083b */ /* 0x000e620000004200 */
[-C--:B------:R-:W-:Y:S01]  /*5510*/  FMUL R43, R43, R2.reuse ;  /* 0x000000022b2b7220 */ /* 0x080fe20000400000 */
        /* <DEDUP_REMOVED lines=11> */
[----:B------:R-:W-:Y:S01]  /*55d0*/  FMUL R55, R55, R2 ;  /* 0x0000000237377220 */ /* 0x000fe20000400000 */
[----:B------:R-:W-:Y:S05]  /*55e0*/  WARPSYNC.ALL ;  /* 0x0000000000007948 */ /* 0x000fea0003800000 */
[----:B------:R-:W-:Y:S01]  /*55f0*/  BSSY B0, `(.L_x_71) ;  /* 0x000003d000007945 */ /* 0x000fe20003800000 */
[----:B--2---:R-:W-:-:S02]  /*5600*/  HADD2.F32 R12, -RZ, R4.H0_H0 ;  /* 0x20000004ff0c7230 */ /* 0x004fc40000004100 */
[----:B------:R-:W-:Y:S02]  /*5610*/  HADD2.F32 R14, -RZ, R4.H1_H1 ;  /* 0x30000004ff0e7230 */ /* 0x000fe40000004100 */
[--C-:B------:R-:W-:Y:S02]  /*5620*/  HADD2.F32 R18, -RZ, R5.reuse.H0_H0 ;  /* 0x20000005ff127230 */ /* 0x100fe40000004100 */
[-C--:B------:R-:W-:Y:S01]  /*5630*/  FFMA R13, R12, R0.reuse, R13 ;  /* 0x000000000c0d7223 */ /* 0x080fe2000000000d */
[----:B------:R-:W-:Y:S02]  /*5640*/  HADD2.F32 R20, -RZ, R5.H1_H1 ;  /* 0x30000005ff147230 */ /* 0x000fe40000004100 */
[-C--:B------:R-:W-:Y:S01]  /*5650*/  FFMA R12, R14, R0.reuse, R41 ;  /* 0x000000000e0c7223 */ /* 0x080fe20000000029 */
[----:B------:R-:W-:Y:S02]  /*5660*/  HADD2.F32 R24, -RZ, R7.H0_H0 ;  /* 0x20000007ff187230 */ /* 0x000fe40000004100 */
[----:B------:R-:W-:Y:S01]  /*5670*/  FFMA R15, R18, R0, R15 ;  /* 0x00000000120f7223 */ /* 0x000fe2000000000f */
[----:B------:R-:W-:-:S02]  /*5680*/  HADD2.F32 R18, -RZ, R6.H0_H0 ;  /* 0x20000006ff127230 */ /* 0x000fc40000004100 */
[-C--:B------:R-:W-:Y:S01]  /*5690*/  FFMA R14, R20, R0.reuse, R43 ;  /* 0x00000000140e7223 */ /* 0x080fe2000000002b */
[----:B------:R-:W-:Y:S02]  /*56a0*/  HADD2.F32 R20, -RZ, R6.H1_H1 ;  /* 0x30000006ff147230 */ /* 0x000fe40000004100 */
[-C--:B------:R-:W-:Y:S01]  /*56b0*/  FFMA R19, R24, R0.reuse, R19 ;  /* 0x0000000018137223 */ /* 0x080fe20000000013 */
[----:B------:R-:W-:Y:S02]  /*56c0*/  HADD2.F32 R26, -RZ, R7.H1_H1 ;  /* 0x30000007ff1a7230 */ /* 0x000fe40000004100 */
[-C--:B------:R-:W-:Y:S01]  /*56d0*/  FFMA R17, R18, R0.reuse, R17 ;  /* 0x0000000012117223 */ /* 0x080fe20000000011 */
[----:B-1----:R-:W-:Y:S02]  /*56e0*/  HADD2.F32 R24, -RZ, R8.H0_H0 ;  /* 0x20000008ff187230 */ /* 0x002fe40000004100 */
[----:B------:R-:W-:Y:S01]  /*56f0*/  FFMA R18, R20, R0, R45 ;  /* 0x0000000014127223 */ /* 0x000fe2000000002d */
[----:B------:R-:W-:-:S02]  /*5700*/  HADD2.F32 R28, -RZ, R9.H0_H0 ;  /* 0x20000009ff1c7230 */ /* 0x000fc40000004100 */
[-C--:B------:R-:W-:Y:S01]  /*5710*/  FFMA R20, R26, R0.reuse, R47 ;  /* 0x000000001a147223 */ /* 0x080fe2000000002f */
[----:B------:R-:W-:Y:S02]  /*5720*/  HADD2.F32 R26, -RZ, R8.H1_H1 ;  /* 0x30000008ff1a7230 */ /* 0x000fe40000004100 */
        /* <DEDUP_REMOVED lines=11> */
[----:B------:R-:W-:Y:S01]  /*57e0*/  F2FP.F16.F32.PACK_AB R12, R12, R13 ;  /* 0x0000000d0c0c723e */ /* 0x000fe200000000ff */
[-C--:B------:R-:W-:Y:S01]  /*57f0*/  FFMA R28, R30, R0.reuse, R53 ;  /* 0x000000001e1c7223 */ /* 0x080fe20000000035 */
[----:B------:R-:W-:Y:S01]  /*5800*/  F2FP.F16.F32.PACK_AB R13, R14, R15 ;  /* 0x0000000f0e0d723e */ /* 0x000fe200000000ff */
[----:B------:R-:W-:Y:S01]  /*5810*/  FFMA R30, R34, R0, R55 ;  /* 0x00000000221e7223 */ /* 0x000fe20000000037 */
[----:B------:R-:W-:-:S02]  /*5820*/  F2FP.F16.F32.PACK_AB R25, R26, R25 ;  /* 0x000000191a19723e */ /* 0x000fc400000000ff */
[----:B------:R-:W-:Y:S02]  /*5830*/  F2FP.F16.F32.PACK_AB R14, R18, R17 ;  /* 0x00000011120e723e */ /* 0x000fe400000000ff */
[----:B------:R-:W-:Y:S02]  /*5840*/  F2FP.F16.F32.PACK_AB R15, R20, R19 ;  /* 0x00000013140f723e */ /* 0x000fe400000000ff */
[----:B------:R-:W-:Y:S02]  /*5850*/  F2FP.F16.F32.PACK_AB R26, R28, R27 ;  /* 0x0000001b1c1a723e */ /* 0x000fe400000000ff */
[----:B------:R-:W-:Y:S01]  /*5860*/  F2FP.F16.F32.PACK_AB R24, R24, R21 ;  /* 0x000000151818723e */ /* 0x000fe200000000ff */
[----:B------:R1:W-:Y:S01]  /*5870*/  STSM.16.MT88.4 [R16+0x32000], R12 ;  /* 0x0320000c10007844 */ /* 0x0003e20000004200 */
[----:B------:R-:W-:-:S05]  /*5880*/  F2FP.F16.F32.PACK_AB R27, R30, R29 ;  /* 0x0000001d1e1b723e */ /* 0x000fca00000000ff */
        /* <DEDUP_REMOVED lines=11> */
[----:B------:R-:W-:Y:S02]  /*5940*/  UIADD3 UR9, UR45, 0x40, URZ ;  /* 0x000000402d097890 */ /* 0x000fe4000fffe03f */
[----:B------:R-:W-:Y:S01]  /*5950*/  UIADD3 UR8, UR47, 0x33000, URZ ;  /* 0x000330002f087890 */ /* 0x000fe2000fffe03f */
[----:B------:R-:W-:Y:S01]  /*5960*/  UMOV UR5, UR45 ;  /* 0x0000002d00057c82 */ /* 0x000fe20008000000 */
[----:B------:R-:W-:-:S03]  /*5970*/  UMOV UR10, UR6 ;  /* 0x00000006000a7c82 */ /* 0x000fc60008000000 */
[----:B------:R2:W-:Y:S04]  /*5980*/  UTMASTG.2D [UR4], [UR58] ;  /* 0x000000043a0073b5 */ /* 0x0005e80008008000 */
[----:B------:R2:W-:Y:S01]  /*5990*/  UTMASTG.2D [UR8], [UR58] ;  /* 0x000000083a0073b5 */ /* 0x0005e20008008000 */
[----:B------:R0:W-:Y:S01]  /*59a0*/  UTMACMDFLUSH ;  /* 0x00000000000079b7 */ /* 0x0001e20000000000 */
[----:B--2---:R-:W-:-:S04]  /*59b0*/  DEPBAR.LE SB0, 0x1 ;  /* 0x000080400000791a */ /* 0x004fc80000000000 */
.L_x_72:
[----:B------:R-:W-:Y:S05]  /*59c0*/  BSYNC B0 ;  /* 0x0000000000007941 */ /* 0x000fea0003800000 */
.L_x_71:
[----:B------:R-:W-:Y:S06]  /*59d0*/  BAR.SYNC.DEFER_BLOCKING 0x1, 0x100 ;  /* 0x0044000000007b1d */ /* 0x000fec0000010000 */
[----:B------:R-:W-:Y:S05]  /*59e0*/  @!P1 BRA `(.L_x_73) ;  /* 0x0000000000049947 */ /* 0x000fea0003800000 */
[----:B------:R-:W-:Y:S01]  /*59f0*/  BPT.TRAP 0x1 ;  /* 0x000000040000795c */ /* 0x000fe20000300000 */
.L_x_73:
[----:B------:R-:W-:-:S04]  /*5a00*/  ULEA UR4, UR60, UR47, 0x3 ;  /* 0x0000002f3c047291 */ /* 0x000fc8000f8e183f */
[----:B------:R-:W-:-:S04]  /*5a10*/  UIADD3 UR4, UR4, 0x38520, URZ ;  /* 0x0003852004047890 */ /* 0x000fc8000fffe03f */
[----:B------:R-:W-:-:S09]  /*5a20*/  UPRMT UR4, UR43, 0x654, UR4 ;  /* 0x000006542b047896 */ /* 0x000fd20008000004 */
[----:B------:R-:W-:Y:S01]  /*5a30*/  SYNCS.ARRIVE.TRANS64.RED.A1T0 RZ, [UR4], RZ ;  /* 0x000000ffffff79a7 */ /* 0x000fe20008100404 */
[----:B------:R-:W-:Y:S05]  /*5a40*/  @!P1 BRA `(.L_x_74) ;  /* 0x0000000000049947 */ /* 0x000fea0003800000 */
[----:B------:R-:W-:Y:S01]  /*5a50*/  BPT.TRAP 0x1 ;  /* 0x000000040000795c */ /* 0x000fe20000300000 */
.L_x_74:
[----:B------:R-:W2:Y:S02]  /*5a60*/  SYNCS.PHASECHK.TRANS64.TRYWAIT P3, [UR47+0x38510], R3 ;  /* 0x03851003ff0075a7 */ /* 0x000ea4000806016f */
[----:B--2---:R-:W-:Y:S05]  /*5a70*/  @!P3 BRA `(.L_x_75) ;  /* 0x0000008c0070b947 */ /* 0x004fea0003800000 */
.L_x_276:
        /* <DEDUP_REMOVED lines=81> */
.L_x_77:
[----:B------:R-:W-:Y:S05]  /*5f90*/  BSYNC B0 ;  /* 0x0000000000007941 */ /* 0x000fea0003800000 */
.L_x_76:
[----:B------:R-:W-:Y:S06]  /*5fa0*/  BAR.SYNC.DEFER_BLOCKING 0x1, 0x100 ;  /* 0x0044000000007b1d */ /* 0x000fec0000010000 */
[----:B------:R-:W-:Y:S05]  /*5fb0*/  @!P1 BRA `(.L_x_78) ;  /* 0x0000000000049947 */ /* 0x000fea0003800000 */
[----:B------:R-:W-:Y:S01]  /*5fc0*/  BPT.TRAP 0x1 ;  /* 0x000000040000795c */ /* 0x000fe20000300000 */
.L_x_78:
[----:B------:R-:W-:-:S04]  /*5fd0*/  UIADD3 UR60, UR60, 0x1, URZ ;  /* 0x000000013c3c7890 */ /* 0x000fc8000fffe03f */
[----:B------:R-:W-:-:S04]  /*5fe0*/  UISETP.NE.AND UP0, UPT, UR60, 0x4, UPT ;  /* 0x000000043c00788c */ /* 0x000fc8000bf05270 */
[----:B------:R-:W-:-:S04]  /*5ff0*/  USEL UR60, UR60, URZ, UP0 ;  /* 0x0000003f3c3c7287 */ /* 0x000fc80008000000 */
[----:B------:R-:W-:-:S04]  /*6000*/  ULEA UR4, UR60, UR47, 0x3 ;  /* 0x0000002f3c047291 */ /* 0x000fc8000f8e183f */
[----:B------:R-:W-:-:S04]  /*6010*/  UIADD3 UR4, UR4, 0x38520, URZ ;  /* 0x0003852004047890 */ /* 0x000fc8000fffe03f */
[----:B------:R-:W-:-:S09]  /*6020*/  UPRMT UR4, UR43, 0x654, UR4 ;  /* 0x000006542b047896 */ /* 0x000fd20008000004 */
[----:B------:R-:W-:Y:S01]  /*6030*/  SYNCS.ARRIVE.TRANS64.RED.A1T0 RZ, [UR4], RZ ;  /* 0x000000ffffff79a7 */ /* 0x000fe20008100404 */
[----:B------:R-:W-:Y:S05]  /*6040*/  @!P1 BRA `(.L_x_79) ;  /* 0x0000000000049947 */ /* 0x000fea0003800000 */
[----:B------:R-:W-:Y:S01]  /*6050*/  BPT.TRAP 0x1 ;  /* 0x000000040000795c */ /* 0x000fe20000300000 */
.L_x_79:
[----:B------:R-:W2:Y:S02]  /*6060*/  SYNCS.PHASECHK.TRANS64.TRYWAIT P3, [UR47+0x38518], R3 ;  /* 0x03851803ff0075a7 */ /* 0x000ea4000806016f */
[----:B--2---:R-:W-:Y:S05]  /*6070*/  @!P3 BRA `(.L_x_80) ;  /* 0x000000880008b947 */ /* 0x004fea0003800000 */
.L_x_277:
        /* <DEDUP_REMOVED lines=58> */
[----:B------:R-:W-:Y:S01]  /*6420*/  F2FP.F16.F32.PACK_AB R33, R26, R21 ;  /* 0x000000151a21723e */ /* 0x000fe200000000ff */
[----:B------:R1:W-:Y:S01]  /*6430*/  STSM.16.MT88.4 [R16+0x36000], R12 ;  /* 0x0360000c10007844 */ /* 0x0003e20000004200 */
[----:B------:R-:W-:Y:S02]  /*6440*/  F2FP.F16.F32.PACK_AB R34, R28, R25 ;  /* 0x000000191c22723e */ /* 0x000fe400000000ff */
        /* <DEDUP_REMOVED lines=20> */
.L_x_82:
[----:B------:R-:W-:Y:S05]  /*6590*/  BSYNC B0 ;  /* 0x0000000000007941 */ /* 0x000fea0003800000 */
.L_x_81:
[----:B------:R-:W-:Y:S06]  /*65a0*/  BAR.SYNC.DEFER_BLOCKING 0x1, 0x100 ;  /* 0x0044000000007b1d */ /* 0x000fec0000010000 */
[----:B------:R-:W-:Y:S05]  /*65b0*/  @!P1 BRA `(.L_x_83) ;  /* 0x0000000000049947 */ /* 0x000fea0003800000 */
[----:B------:R-:W-:Y:S01]  /*65c0*/  BPT.TRAP 0x1 ;  /* 0x000000040000795c */ /* 0x000fe20000300000 */
.L_x_83:
        /* <DEDUP_REMOVED lines=9> */
.L_x_84:
[----:B------:R-:W-:-:S05]  /*6660*/  IMAD.MOV.U32 R3, RZ, RZ, 0x1 ;  /* 0x00000001ff037424 */ /* 0x000fca00078e00ff */
[----:B------:R-:W-:-:S04]  /*6670*/  SHF.L.U32 R3, R3, 0x1f, RZ ;  /* 0x0000001f03037819 */ /* 0x000fc800000006ff */
[----:B------:R-:W2:Y:S02]  /*6680*/  SYNCS.PHASECHK.TRANS64.TRYWAIT P3, [UR47+0x38500], R3 ;  /* 0x03850003ff0075a7 */ /* 0x000ea4000806016f */
[----:B--2---:R-:W-:Y:S05]  /*6690*/  @!P3 BRA `(.L_x_85) ;  /* 0x000000800098b947 */ /* 0x004fea0003800000 */
.L_x_278:
        /* <DEDUP_REMOVED lines=81> */
.L_x_87:
[----:B------:R-:W-:Y:S05]  /*6bb0*/  BSYNC B0 ;  /* 0x0000000000007941 */ /* 0x000fea0003800000 */
.L_x_86:
[----:B------:R-:W-:Y:S06]  /*6bc0*/  BAR.SYNC.DEFER_BLOCKING 0x1, 0x100 ;  /* 0x0044000000007b1d */ /* 0x000fec0000010000 */
[----:B------:R-:W-:Y:S05]  /*6bd0*/  @!P1 BRA `(.L_x_88) ;  /* 0x0000000000049947 */ /* 0x000fea0003800000 */
[----:B------:R-:W-:Y:S01]  /*6be0*/  BPT.TRAP 0x1 ;  /* 0x000000040000795c */ /* 0x000fe20000300000 */
.L_x_88:
        /* <DEDUP_REMOVED lines=9> */
.L_x_89:
[----:B------:R-:W2:Y:S02]  /*6c80*/  SYNCS.PHASECHK.TRANS64.TRYWAIT P3, [UR47+0x38508], R3 ;  /* 0x03850803ff0075a7 */ /* 0x000ea4000806016f */
[----:B--2---:R-:W-:Y:S05]  /*6c90*/  @!P3 BRA `(.L_x_90) ;  /* 0x0000007c0030b947 */ /* 0x004fea0003800000 */
.L_x_279:
        /* <DEDUP_REMOVED lines=81> */
.L_x_92:
[----:B------:R-:W-:Y:S05]  /*71b0*/  BSYNC B0 ;  /* 0x0000000000007941 */ /* 0x000fea0003800000 */
.L_x_91:
[----:B------:R-:W-:Y:S06]  /*71c0*/  BAR.SYNC.DEFER_BLOCKING 0x1, 0x100 ;  /* 0x0044000000007b1d */ /* 0x000fec0000010000 */
[----:B------:R-:W-:Y:S05]  /*71d0*/  @!P1 BRA `(.L_x_93) ;  /* 0x0000000000049947 */ /* 0x000fea0003800000 */
[----:B------:R-:W-:Y:S01]  /*71e0*/  BPT.TRAP 0x1 ;  /* 0x000000040000795c */ /* 0x000fe20000300000 */
.L_x_93:
        /* <DEDUP_REMOVED lines=9> */
.L_x_94:
[----:B------:R-:W2:Y:S02]  /*7280*/  SYNCS.PHASECHK.TRANS64.TRYWAIT P3, [UR47+0x38510], R3 ;  /* 0x03851003ff0075a7 */ /* 0x000ea4000806016f */
[----:B--2---:R-:W-:Y:S05]  /*7290*/  @!P3 BRA `(.L_x_95) ;  /* 0x0000007400c8b947 */ /* 0x004fea0003800000 */
.L_x_280:
        /* <DEDUP_REMOVED lines=81> */
.L_x_97:
[----:B------:R-:W-:Y:S05]  /*77b0*/  BSYNC B0 ;  /* 0x0000000000007941 */ /* 0x000fea0003800000 */
.L_x_96:
[----:B------:R-:W-:Y:S06]  /*77c0*/  BAR.SYNC.DEFER_BLOCKING 0x1, 0x100 ;  /* 0x0044000000007b1d */ /* 0x000fec0000010000 */
[----:B------:R-:W-:Y:S05]  /*77d0*/  @!P1 BRA `(.L_x_98) ;  /* 0x0000000000049947 */ /* 0x000fea0003800000 */
[----:B------:R-:W-:Y:S01]  /*77e0*/  BPT.TRAP 0x1 ;  /* 0x000000040000795c */ /* 0x000fe20000300000 */
.L_x_98:
        /* <DEDUP_REMOVED lines=9> */
.L_x_99:
[----:B------:R-:W2:Y:S02]  /*7880*/  SYNCS.PHASECHK.TRANS64.TRYWAIT P3, [UR47+0x38518], R3 ;  /* 0x03851803ff0075a7 */ /* 0x000ea4000806016f */
[----:B--2---:R-:W-:Y:S05]  /*7890*/  @!P3 BRA `(.L_x_100) ;  /* 0x000000700060b947 */ /* 0x004fea0003800000 */
.L_x_281:
[----:B------:R-:W-:Y:S05]  /*78a0*/  @P0 WARPSYNC.ALL ;  /* 0x0000000000000948 */ /* 0x000fea0003800000 */
[----:B------:R-:W2:Y:S01]  /*78b0*/  @P0 LDSM.16.MT88.4 R4, [R16+0x36000] ;  /* 0x036000001004083b */ /* 0x000ea20000004200 */
[-C--:B------:R-:W-:Y:S01]  /*78c0*/  FMUL R138, R138, R2.reuse ;  /* 0x000000028a8a7220 */ /* 0x080fe20000400000 */
[-C--:B-1----:R-:W-:Y:S01]  /*78d0*/  FMUL R14, R139, R2.reuse ;  /* 0x000000028b0e7220 */ /* 0x082fe20000400000 */
        /* <DEDUP_REMOVED lines=19> */
[----:B------:R-:W-:Y:S02]  /*7a10*/  HADD2.F32 R21, -RZ, R7.H0_H0 ;  /* 0x20000007ff157230 */ /* 0x000fe40000004100 */
[-C--:B------:R-:W-:Y:S01]  /*7a20*/  FFMA R15, R15, R0.reuse, R138 ;  /* 0x000000000f0f7223 */ /* 0x080fe2000000008a */
[--C-:B-1----:R-:W-:Y:S02]  /*7a30*/  HADD2.F32 R25, -RZ, R8.reuse.H0_H0 ;  /* 0x20000008ff197230 */ /* 0x102fe40000004100 */
[-C--:B------:R-:W-:Y:S01]  /*7a40*/  FFMA R14, R5, R0.reuse, R14 ;  /* 0x00000000050e7223 */ /* 0x080fe2000000000e */
[----:B------:R-:W-:Y:S02]  /*7a50*/  HADD2.F32 R27, -RZ, R8.H1_H1 ;  /* 0x30000008ff1b7230 */ /* 0x000fe40000004100 */
[----:B------:R-:W-:Y:S01]  /*7a60*/  FFMA R21, R21, R0, R142 ;  /* 0x0000000015157223 */ /* 0x000fe2000000008e */
[----:B------:R-:W-:-:S02]  /*7a70*/  HADD2.F32 R29, -RZ, R9.H0_H0 ;  /* 0x20000009ff1d7230 */ /* 0x000fc40000004100 */
[-C--:B------:R-:W-:Y:S01]  /*7a80*/  FFMA R25, R25, R0.reuse, R144 ;  /* 0x0000000019197223 */ /* 0x080fe20000000090 */
[--C-:B------:R-:W-:Y:S02]  /*7a90*/  HADD2.F32 R3, -RZ, R4.reuse.H0_H0 ;  /* 0x20000004ff037230 */ /* 0x100fe40000004100 */
[-C--:B------:R-:W-:Y:S01]  /*7aa0*/  FFMA R24, R27, R0.reuse, R24 ;  /* 0x000000001b187223 */ /* 0x080fe20000000018 */
[----:B------:R-:W-:Y:S02]  /*7ab0*/  HADD2.F32 R13, -RZ, R4.H1_H1 ;  /* 0x30000004ff0d7230 */ /* 0x000fe40000004100 */
[-C--:B------:R-:W-:Y:S01]  /*7ac0*/  FFMA R29, R29, R0.reuse, R146 ;  /* 0x000000001d1d7223 */ /* 0x080fe20000000092 */
[--C-:B------:R-:W-:Y:S02]  /*7ad0*/  HADD2.F32 R17, -RZ, R6.reuse.H0_H0 ;  /* 0x20000006ff117230 */ /* 0x100fe40000004100 */
[----:B------:R-:W-:Y:S01]  /*7ae0*/  FFMA R3, R3, R0, R136 ;  /* 0x0000000003037223 */ /* 0x000fe20000000088 */
[----:B------:R-:W-:-:S02]  /*7af0*/  HADD2.F32 R19, -RZ, R6.H1_H1 ;  /* 0x30000006ff137230 */ /* 0x000fc40000004100 */
        /* <DEDUP_REMOVED lines=40> */
[----:B------:R2:W-:Y:S02]  /*7d80*/  UTMASTG.2D [UR8], [UR58] ;  /* 0x000000083a0073b5 */ /* 0x0005e40008008000 */
[----:B--2---:R0:W-:Y:S02]  /*7d90*/  UTMACMDFLUSH ;  /* 0x00000000000079b7 */ /* 0x0041e40000000000 */
.L_x_102:
[----:B------:R-:W-:Y:S05]  /*7da0*/  BSYNC B0 ;  /* 0x0000000000007941 */ /* 0x000fea0003800000 */
.L_x_101:
[----:B------:R-:W-:Y:S04]  /*7db0*/  BSSY B0, `(.L_x_103) ;  /* 0x0000003000007945 */ /* 0x000fe80003800000 */
[----:B------:R-:W-:Y:S05]  /*7dc0*/  @!P2 BRA `(.L_x_104) ;  /* 0x000000000004a947 */ /* 0x000fea0003800000 */
[----:B------:R-:W-:-:S04]  /*7dd0*/  DEPBAR.LE SB0, 0x1 ;  /* 0x000080400000791a */ /* 0x000fc80000000000 */
.L_x_104:
[----:B------:R-:W-:Y:S05]  /*7de0*/  BSYNC B0 ;  /* 0x0000000000007941 */ /* 0x000fea0003800000 */
.L_x_103:
[----:B------:R-:W-:Y:S06]  /*7df0*/  BAR.SYNC.DEFER_BLOCKING 0x1, 0x100 ;  /* 0x0044000000007b1d */ /* 0x000fec0000010000 */
[----:B------:R-:W-:Y:S05]  /*7e00*/  @!P1 BRA `(.L_x_105) ;  /* 0x0000000000049947 */ /* 0x000fea0003800000 */
[----:B------:R-:W-:Y:S01]  /*7e10*/  BPT.TRAP 0x1 ;  /* 0x000000040000795c */ /* 0x000fe20000300000 */
.L_x_105:
[----:B------:R-:W-:Y:S02]  /*7e20*/  UIADD3 UR4, UR7, 0x1, URZ ;  /* 0x0000000107047890 */ /* 0x000fe4000fffe03f */
[----:B------:R-:W-:Y:S02]  /*7e30*/  UISETP.NE.AND UP1, UPT, UR50, 0x3, UPT ;  /* 0x000000033200788c */ /* 0x000fe4000bf25270 */
[----:B------:R-:W-:-:S04]  /*7e40*/  UISETP.NE.AND UP0, UPT, UR4, 0x4, UPT ;  /* 0x000000040400788c */ /* 0x000fc8000bf05270 */
[----:B------:R-:W-:Y:S01]  /*7e50*/  USEL UR4, UR4, URZ, UP0 ;  /* 0x0000003f04047287 */ /* 0x000fe20008000000 */
[----:B------:R-:W-:-:S03]  /*7e60*/  PLOP3.LUT P2, PT, PT, PT, UP1, 0x80, 0x0 ;  /* 0x000000000000781c */ /* 0x000fc60003f4f018 */
[----:B------:R-:W-:Y:S02]  /*7e70*/  ULEA UR5, UR4, UR47, 0x3 ;  /* 0x0000002f04057291 */ /* 0x000fe4000f8e183f */
[----:B------:R-:W-:Y:S02]  /*7e80*/  UIADD3 UR4, UR4, 0x1, URZ ;  /* 0x0000000104047890 */ /* 0x000fe4000fffe03f */
[----:B------:R-:W-:Y:S02]  /*7e90*/  UIADD3 UR5, UR5, 0x38520, URZ ;  /* 0x0003852005057890 */ /* 0x000fe4000fffe03f */
[----:B------:R-:W-:Y:S02]  /*7ea0*/  UISETP.NE.AND UP0, UPT, UR4, 0x4, UPT ;  /* 0x000000040400788c */ /* 0x000fe4000bf05270 */
[----:B------:R-:W-:Y:S02]  /*7eb0*/  UPRMT UR5, UR43, 0x654, UR5 ;  /* 0x000006542b057896 */ /* 0x000fe40008000005 */
[----:B------:R-:W-:-:S07]  /*7ec0*/  USEL UR60, UR4, URZ, UP0 ;  /* 0x0000003f043c7287 */ /* 0x000fce0008000000 */
[----:B------:R-:W-:Y:S01]  /*7ed0*/  SYNCS.ARRIVE.TRANS64.RED.A1T0 RZ, [UR5], RZ ;  /* 0x000000ffffff79a7 */ /* 0x000fe20008100405 */
[----:B------:R-:W-:Y:S05]  /*7ee0*/  @!P2 BRA `(.L_x_106) ;  /* 0x000000000004a947 */ /* 0x000fea0003800000 */
[----:B------:R-:W-:Y:S01]  /*7ef0*/  BPT.TRAP 0x1 ;  /* 0x000000040000795c */ /* 0x000fe20000300000 */
.L_x_106:
[----:B------:R-:W-:Y:S01]  /*7f00*/  ULEA UR4, UR39, UR47, 0x3 ;  /* 0x0000002f27047291 */ /* 0x000fe2000f8e183f */
[----:B------:R-:W-:-:S08]  /*7f10*/  SHF.L.U32 R0, R156, 0x1f, RZ ;  /* 0x0000001f9c007819 */ /* 0x000fd000000006ff */
[----:B------:R-:W2:Y:S02]  /*7f20*/  SYNCS.PHASECHK.TRANS64.TRYWAIT P0, [UR4+0x38400], R0 ;  /* 0x03840000ff0075a7 */ /* 0x000ea40008000144 */
[----:B--2---:R-:W-:Y:S05]  /*7f30*/  @!P0 BRA `(.L_x_107) ;  /* 0x0000006800d08947 */ /* 0x004fea0003800000 */
.L_x_282:
[----:B------:R-:W-:-:S09]  /*7f40*/  ULEA UR5, UR39, UR47, 0x4 ;  /* 0x0000002f27057291 */ /* 0x000fd2000f8e203f */
[----:B-1----:R-:W1:Y:S01]  /*7f50*/  LDS.128 R16, [UR5+0x38550] ;  /* 0x03855005ff107984 */ /* 0x002e620008000c00 */
[----:B------:R-:W-:Y:S01]  /*7f60*/  @!PT LDS RZ, [RZ] ;  /* 0x00000000fffff984 */ /* 0x000fe20000000800 */
[----:B------:R-:W-:Y:S01]  /*7f70*/  @!PT LDS RZ, [RZ] ;  /* 0x00000000fffff984 */ /* 0x000fe20000000800 */
[----:B------:R-:W-:Y:S01]  /*7f80*/  @!PT LDS RZ, [RZ] ;  /* 0x00000000fffff984 */ /* 0x000fe20000000800 */
[----:B------:R-:W-:Y:S01]  /*7f90*/  @!PT LDS RZ, [RZ] ;  /* 0x00000000fffff984 */ /* 0x000fe20000000800 */
[----:B------:R3:W-:Y:S06]  /*7fa0*/  MEMBAR.ALL.CTA ;  /* 0x0000000000007992 */ /* 0x0007ec0000008000 */
[----:B---3--:R-:W3:Y:S01]  /*7fb0*/  FENCE.VIEW.ASYNC.S ;  /* 0x00000000000073c6 */ /* 0x008ee20000000000 */
[----:B------:R-:W-:Y:S05]  /*7fc0*/  @!P2 BRA `(.L_x_108) ;  /* 0x000000000004a947 */ /* 0x000fea0003800000 */
[----:B------:R-:W-:Y:S01]  /*7fd0*/  BPT.TRAP 0x1 ;  /* 0x000000040000795c */ /* 0x000fe20000300000 */
.L_x_108:
[----:B-1----:R-:W-:Y:S01]  /*7fe0*/  ISETP.NE.AND P0, PT, R19, RZ, PT ;  /* 0x000000ff1300720c */ /* 0x002fe20003f05270 */
[----:B------:R-:W-:Y:S01]  /*7ff0*/  UIADD3 UR4, UR4, 0x38440, URZ ;  /* 0x0003844004047890 */ /* 0x000fe2000fffe03f */
[CC--:B------:R-:W-:Y:S02]  /*8000*/  ISETP.NE.AND P2, PT, R157.reuse, R18.reuse, PT ;  /* 0x000000129d00720c */ /* 0x0c0fe40003f45270 */
[----:B------:R-:W-:Y:S01]  /*8010*/  ISETP.EQ.OR P0, PT, R157, R18, !P0 ;  /* 0x000000129d00720c */ /* 0x000fe20004702670 */
[----:B------:R-:W-:-:S09]  /*8020*/  UPRMT UR4, UR43, 0x654, UR4 ;  /* 0x000006542b047896 */ /* 0x000fd20008000004 */
[----:B---3--:R-:W-:Y:S03]  /*8030*/  SYNCS.ARRIVE.TRANS64.RED.A1T0 RZ, [UR4], RZ ;  /* 0x000000ffffff79a7 */ /* 0x008fe60008100404 */
[----:B------:R-:W-:Y:S05]  /*8040*/  @P0 BRA `(.L_x_109) ;  /* 0x0000000000fc0947 */ /* 0x000fea0003800000 */
[----:B------:R-:W-:-:S13]  /*8050*/  ISETP.NE.AND P0, PT, RZ, UR55, PT ;  /* 0x00000037ff007c0c */ /* 0x000fda000bf05270 */
[----:B------:R-:W-:Y:S05]  /*8060*/  @P0 BRA `(.L_x_109) ;  /* 0x0000000000f40947 */ /* 0x000fea0003800000 */
[----:B--2---:R-:W1:Y:S01]  /*8070*/  S2R R0, SR_LANEID ;  /* 0x0000000000007919 */ /* 0x004e620000000000 */
[----:B------:R-:W-:Y:S01]  /*8080*/  ELECT P0, URZ, PT ;  /* 0x00000000003f782f */ /* 0x000fe20003800000 */
[----:B------:R-:W-:Y:S01]  /*8090*/  BSSY B0, `(.L_x_110) ;  /* 0x000002f000007945 */ /* 0x000fe20003800000 */
[----:B-1----:R-:W-:-:S11]  /*80a0*/  IMAD.SHL.U32 R15, R0, 0x4, RZ ;  /* 0x00000004000f7824 */ /* 0x002fd600078e00ff */
[----:B------:R-:W-:Y:S05]  /*80b0*/  @!P0 BRA `(.L_x_111) ;  /* 0x0000000000b08947 */ /* 0x000fea0003800000 */
[----:B------:R-:W-:Y:S01]  /*80c0*/  IMAD.SHL.U32 R0, R18, 0x8, RZ ;  /* 0x0000000812007824 */ /* 0x000fe200078e00ff */
[----:B------:R-:W-:Y:S01]  /*80d0*/  SHF.R.S32.HI R3, RZ, 0x1f, R18 ;  /* 0x0000001fff037819 */ /* 0x000fe20000011412 */
[----:B------:R-:W-:-:S03]  /*80e0*/  ULDC.64 UR4, c[0x0][0x820] ;  /* 0x0002080000047ab9 */ /* 0x000fc60000000a00 */
[----:B------:R-:W-:Y:S02]  /*80f0*/  SHF.L.U64.HI R8, R18, 0x3, R3 ;  /* 0x0000000312087819 */ /* 0x000fe40000010203 */
[----:B------:R-:W-:Y:S01]  /*8100*/  IADD3 R4, P0, R0, UR4, RZ ;  /* 0x0000000400047c10 */ /* 0x000fe2000ff1e0ff */
[----:B------:R-:W1:Y:S03]  /*8110*/  LDC.64 R2, c[0x0][0x290] ;  /* 0x0000a400ff027b82 */ /* 0x000e660000000a00 */
[----:B------:R-:W-:Y:S01]  /*8120*/  IADD3.X R5, R8, UR5, RZ, P0, !PT ;  /* 0x0000000508057c10 */ /* 0x000fe200087fe4ff */
[----:B------:R-:W-:-:S05]  /*8130*/  ULDC.64 UR4, c[0x0][0x818] ;  /* 0x0002060000047ab9 */ /* 0x000fca0000000a00 */
[----:B------:R-:W2:Y:S01]  /*8140*/  LDG.E.64 R4, desc[UR56][R4.64] ;  /* 0x0000003804047981 */ /* 0x000ea2000c1e1b00 */
[----:B-1----:R-:W-:Y:S01]  /*8150*/  IMAD.WIDE R6, R18, 0xc, R2 ;  /* 0x0000000c12067825 */ /* 0x002fe200078e0202 */
[----:B------:R-:W-:Y:S02]  /*8160*/  IADD3 R2, P0, R0, UR4, RZ ;  /* 0x0000000400027c10 */ /* 0x000fe4000ff1e0ff */
[----:B------:R-:W1:Y:S02]  /*8170*/  LDS R0, [UR49+0x1c] ;  /* 0x00001c31ff007984 */ /* 0x000e640008000800 */
[----:B------:R-:W-:Y:S02]  /*8180*/  IADD3.X R3, R8, UR5, RZ, P0, !PT ;  /* 0x0000000508037c10 */ /* 0x000fe400087fe4ff */
[----:B------:R-:W3:Y:S04]  /*8190*/  LDG.E R12, desc[UR56][R6.64] ;  /* 0x00000038060c7981 */ /* 0x000ee8000c1e1900 */
[----:B------:R4:W5:Y:S04]  /*81a0*/  LDG.E R13, desc[UR56][R6.64+0x4] ;  /* 0x00000438060d7981 */ /* 0x000968000c1e1900 */
[----:B------:R-:W5:Y:S01]  /*81b0*/  LDG.E.64 R2, desc[UR56][R2.64] ;  /* 0x0000003802027981 */ /* 0x000f62000c1e1b00 */
[----:B------:R-:W-:-:S03]  /*81c0*/  IMAD.U32 R8, RZ, RZ, UR49 ;  /* 0x00000031ff087e24 */ /* 0x000fc6000f8e00ff */
[----:B------:R-:W-:Y:S02]  /*81d0*/  STS [UR49+0x30], RZ ;  /* 0x000030ffff007988 */ /* 0x000fe40008000831 */
[----:B------:R-:W-:Y:S02]  /*81e0*/  SHF.R.U64 R8, R8, 0x4, RZ ;  /* 0x0000000408087819 */ /* 0x000fe400000012ff */
[----:B----4-:R-:W-:-:S03]  /*81f0*/  CS2R R6, SRZ ;  /* 0x0000000000067805 */ /* 0x010fc6000001ff00 */
[----:B------:R-:W-:Y:S04]  /*8200*/  STS [UR49+0x10], R8 ;  /* 0x00001008ff007988 */ /* 0x000fe80008000831 */
[----:B------:R-:W-:Y:S01]  /*8210*/  STS [UR49+0x14], R8 ;  /* 0x00001408ff007988 */ /* 0x000fe20008000831 */
[C---:B--2---:R-:W-:Y:S01]  /*8220*/  SHF.L.U64.HI R11, R4.reuse, 0x1, R5 ;  /* 0x00000001040b7819 */ /* 0x044fe20000010205 */
[----:B------:R-:W-:-:S03]  /*8230*/  IMAD.SHL.U32 R10, R4, 0x2, RZ ;  /* 0x00000002040a7824 */ /* 0x000fc600078e00ff */
[----:B------:R-:W-:Y:S02]  /*8240*/  LOP3.LUT R11, R11, 0x1fffffff, RZ, 0xc0, !PT ;  /* 0x1fffffff0b0b7812 */ /* 0x000fe400078ec0ff */
[----:B------:R-:W-:Y:S02]  /*8250*/  LOP3.LUT R10, R10, 0xfffffffe, RZ, 0xc0, !PT ;  /* 0xfffffffe0a0a7812 */ /* 0x000fe400078ec0ff */
[--C-:B------:R-:W-:Y:S02]  /*8260*/  SHF.R.U32.HI R5, RZ, 0x4, R11.reuse ;  /* 0x00000004ff057819 */ /* 0x100fe4000001160b */
[----:B------:R-:W-:Y:S02]  /*8270*/  SHF.R.U64 R10, R10, 0x4, R11 ;  /* 0x000000040a0a7819 */ /* 0x000fe4000000120b */
[----:B-1----:R-:W-:-:S03]  /*8280*/  LOP3.LUT R0, R0, 0xf, R5, 0xb8, !PT ;  /* 0x0000000f00007812 */ /* 0x002fc600078eb805 */
[----:B------:R-:W-:Y:S04]  /*8290*/  STS [UR49+0xc], R10 ;  /* 0x00000c0aff007988 */ /* 0x000fe80008000831 */
[----:B------:R-:W-:Y:S01]  /*82a0*/  STS [UR49+0x1c], R0 ;  /* 0x00001c00ff007988 */ /* 0x000fe20008000831 */
[----:B---3--:R-:W-:-:S03]  /*82b0*/  VIADD R4, R12, 0xffffffff ;  /* 0xffffffff0c047836 */ /* 0x008fc60000000000 */
[----:B------:R-:W1:Y:S04]  /*82c0*/  LDS R5, [UR49+0x1c] ;  /* 0x00001c31ff057984 */ /* 0x000e680008000800 */
[----:B-----5:R-:W-:Y:S01]  /*82d0*/  STS.64 [UR49], R2 ;  /* 0x00000002ff007988 */ /* 0x020fe20008000a31 */
[----:B-1----:R-:W-:-:S05]  /*82e0*/  LOP3.LUT R5, R5, 0xf0, RZ, 0xb8, !PT ;  /* 0x000000f005057812 */ /* 0x002fca00078eb8ff */
[----:B------:R1:W-:Y:S04]  /*82f0*/  STS [UR49+0x1c], R5 ;  /* 0x00001c05ff007988 */ /* 0x0003e80008000831 */
[----:B------:R-:W2:Y:S01]  /*8300*/  LDS R9, [UR49+0x1c] ;  /* 0x00001c31ff097984 */ /* 0x000ea20008000800 */
[----:B-1----:R-:W-:-:S05]  /*8310*/  VIADD R5, R13, 0xffffffff ;  /* 0xffffffff0d057836 */ /* 0x002fca0000000000 */
[----:B------:R-:W-:Y:S01]  /*8320*/  STS.128 [UR49+0x20], R4 ;  /* 0x00002004ff007988 */ /* 0x000fe20008000c31 */
[----:B--2---:R-:W-:-:S05]  /*8330*/  LOP3.LUT R9, R9, 0xf00, RZ, 0xb8, !PT ;  /* 0x00000f0009097812 */ /* 0x004fca00078eb8ff */
[----:B------:R-:W-:Y:S04]  /*8340*/  STS.64 [UR49+0x18], R8 ;  /* 0x00001808ff007988 */ /* 0x000fe80008000a31 */
[----:B------:R-:W1:Y:S02]  /*8350*/  LDS R14, [UR49+0x1c] ;  /* 0x00001c31ff0e7984 */ /* 0x000e640008000800 */
[----:B-1----:R-:W-:-:S05]  /*8360*/  LOP3.LUT R0, R14, 0xf000, RZ, 0xb8, !PT ;  /* 0x0000f0000e007812 */ /* 0x002fca00078eb8ff */
[----:B------:R1:W-:Y:S02]  /*8370*/  STS [UR49+0x1c], R0 ;  /* 0x00001c00ff007988 */ /* 0x0003e40008000831 */
.L_x_111:
[----:B------:R-:W-:Y:S05]  /*8380*/  BSYNC B0 ;  /* 0x0000000000007941 */ /* 0x000fea0003800000 */
.L_x_110:
[----:B------:R-:W-:Y:S01]  /*8390*/  NOP ;  /* 0x0000000000007918 */ /* 0x000fe20000000000 */
[----:B------:R2:W3:Y:S01]  /*83a0*/  LDS R5, [R15+UR49] ;  /* 0x000000310f057984 */ /* 0x0004e20008000800 */
[----:B------:R-:W-:Y:S02]  /*83b0*/  ELECT P0, URZ, PT ;  /* 0x00000000003f782f */ /* 0x000fe40003800000 */
[----:B------:R-:W-:Y:S01]  /*83c0*/  IADD3 R2, P3, R15, UR58, RZ ;  /* 0x0000003a0f027c10 */ /* 0x000fe2000ff7e0ff */
[----:B------:R-:W-:Y:S04]  /*83d0*/  BSSY B0, `(.L_x_112) ;  /* 0x0000005000007945 */ /* 0x000fe80003800000 */
[----:B------:R-:W-:-:S06]  /*83e0*/  IMAD.X R3, RZ, RZ, UR59, P3 ;  /* 0x0000003bff037e24 */ /* 0x000fcc00098e06ff */
[----:B--2---:R-:W-:Y:S05]  /*83f0*/  @!P0 BRA `(.L_x_113) ;  /* 0x0000000000088947 */ /* 0x004fea0003800000 */
[----:B------:R0:W-:Y:S01]  /*8400*/  UTMACMDFLUSH ;  /* 0x00000000000079b7 */ /* 0x0001e20000000000 */
[----:B------:R-:W-:-:S04]  /*8410*/  DEPBAR.LE SB0, 0x0 ;  /* 0x000080000000791a */ /* 0x000fc80000000000 */
.L_x_113:
[----:B------:R-:W-:Y:S05]  /*8420*/  BSYNC B0 ;  /* 0x0000000000007941 */ /* 0x000fea0003800000 */
.L_x_112:
[----:B---3--:R3:W5:Y:S02]  /*8430*/  ATOMG.E.EXCH.STRONG.GPU PT, RZ, [R2], R5 ;  /* 0x0000000502ff73a8 */ /* 0x00876400041ee100 */
.L_x_109:
[----:B------:R-:W-:Y:S01]  /*8440*/  R2UR UR4, R155 ;  /* 0x000000009b0472ca */ /* 0x000fe200000e0000 */
[----:B------:R-:W-:Y:S01]  /*8450*/  UIADD3 UR39, UR39, 0x1, URZ ;  /* 0x0000000127277890 */ /* 0x000fe2000fffe03f */
[----:B------:R-:W-:Y:S01]  /*8460*/  ISETP.NE.AND P0, PT, R19, RZ, PT ;  /* 0x000000ff1300720c */ /* 0x000fe20003f05270 */
[----:B------:R-:W-:Y:S01]  /*8470*/  UIADD3 UR36, UR36, 0x8, URZ ;  /* 0x0000000824247890 */ /* 0x000fe2000fffe03f */
[----:B-12---:R-:W-:Y:S01]  /*8480*/  SEL R0, RZ, 0x1, !P2 ;  /* 0x00000001ff007807 */ /* 0x006fe20005000000 */
[----:B------:R-:W-:-:S04]  /*8490*/  UISETP.NE.AND UP3, UPT, UR39, 0x8, UPT ;  /* 0x000000082700788c */ /* 0x000fc8000bf65270 */
[----:B------:R-:W-:Y:S02]  /*84a0*/  USEL UR6, URZ, 0x1, UP3 ;  /* 0x000000013f067887 */ /* 0x000fe40009800000 */
[----:B------:R-:W-:Y:S02]  /*84b0*/  USEL UR39, UR39, URZ, UP3 ;  /* 0x0000003f27277287 */ /* 0x000fe40009800000 */
[----:B------:R-:W-:Y:S02]  /*84c0*/  UIADD3 UR4, UR4, 0x3f, URZ ;  /* 0x0000003f04047890 */ /* 0x000fe4000fffe03f */
[----:B------:R-:W-:Y:S02]  /*84d0*/  LOP3.LUT R156, R156, UR6, RZ, 0x3c, !PT ;  /* 0x000000069c9c7c12 */ /* 0x000fe4000f8e3cff */
[----:B------:R-:W-:-:S04]  /*84e0*/  USHF.R.S32.HI UR5, URZ, 0x1f, UR4 ;  /* 0x0000001f3f057899 */ /* 0x000fc80008011404 */
[----:B------:R-:W-:-:S04]  /*84f0*/  ULEA.HI UR5, UR5, UR4, URZ, 0x6 ;  /* 0x0000000405057291 */ /* 0x000fc8000f8f303f */
[----:B------:R-:W-:-:S04]  /*8500*/  USHF.R.S32.HI UR5, URZ, 0x6, UR5 ;  /* 0x000000063f057899 */ /* 0x000fc80008011405 */
[----:B------:R-:W-:-:S04]  /*8510*/  UIADD3 UR37, UR5, UR37, URZ ;  /* 0x0000002505257290 */ /* 0x000fc8000fffe03f */
[----:B------:R-:W-:Y:S02]  /*8520*/  USHF.R.U32.HI UR4, URZ, 0x3, UR37 ;  /* 0x000000033f047899 */ /* 0x000fe40008011625 */
[----:B------:R-:W-:Y:S02]  /*8530*/  UISETP.GT.U32.AND UP0, UPT, UR37, 0x7, UPT ;  /* 0x000000072500788c */ /* 0x000fe4000bf04070 */
[----:B------:R-:W-:Y:S02]  /*8540*/  ULOP3.LUT UR4, UR4, 0x1, URZ, 0xc0, !UPT ;  /* 0x0000000104047892 */ /* 0x000fe4000f8ec03f */
[----:B------:R-:W-:Y:S02]  /*8550*/  UISETP.LT.U32.AND UP1, UPT, UR5, 0x8, UP0 ;  /* 0x000000080500788c */ /* 0x000fe40008721070 */
[----:B------:R-:W-:Y:S02]  /*8560*/  UISETP.NE.U32.AND UP2, UPT, UR4, 0x1, UPT ;  /* 0x000000010400788c */ /* 0x000fe4000bf45070 */
[----:B------:R-:W-:-:S02]  /*8570*/  ULOP3.LUT UR37, UR37, 0x7, URZ, 0xc0, !UPT ;  /* 0x0000000725257892 */ /* 0x000fc4000f8ec03f */
[----:B------:R-:W-:Y:S02]  /*8580*/  UISETP.GT.U32.AND UP0, UPT, UR5, 0x7, !UP2 ;  /* 0x000000070500788c */ /* 0x000fe4000d704070 */
[----:B------:R-:W-:Y:S02]  /*8590*/  USEL UR5, URZ, 0x1, !UP1 ;  /* 0x000000013f057887 */ /* 0x000fe4000c800000 */
[----:B------:R-:W-:-:S04]  /*85a0*/  USEL UR4, URZ, 0x1, !UP0 ;  /* 0x000000013f047887 */ /* 0x000fc8000c000000 */
[----:B------:R-:W-:Y:S01]  /*85b0*/  ULOP3.LUT UR38, UR4, UR38, UR5, 0x96, !UPT ;  /* 0x0000002604267292 */ /* 0x000fe2000f8e9605 */
[----:B------:R-:W-:Y:S11]  /*85c0*/  @P0 BRA `(.L_x_114) ;  /* 0xffffffb400380947 */ /* 0x000ff6000383ffff */
[----:B------:R-:W-:-:S04]  /*85d0*/  DEPBAR.LE SB0, 0x0 ;  /* 0x000080000000791a */ /* 0x000fc80000000000 */
[----:B------:R-:W-:Y:S05]  /*85e0*/  @!P1 BRA `(.L_x_115) ;  /* 0x0000000000049947 */ /* 0x000fea0003800000 */
[----:B------:R-:W-:Y:S01]  /*85f0*/  BPT.TRAP 0x1 ;  /* 0x000000040000795c */ /* 0x000fe20000300000 */
.L_x_115:
[----:B------:R-:W-:-:S04]  /*8600*/  ULEA UR47, UR60, UR47, 0x3 ;  /* 0x0000002f3c2f7291 */ /* 0x000fc8000f8e183f */
[----:B------:R-:W-:-:S04]  /*8610*/  UIADD3 UR47, UR47, 0x38520, URZ ;  /* 0x000385202f2f7890 */ /* 0x000fc8000fffe03f */
[----:B------:R-:W-:-:S09]  /*8620*/  UPRMT UR47, UR43, 0x654, UR47 ;  /* 0x000006542b2f7896 */ /* 0x000fd2000800002f */
[----:B-----5:R-:W-:Y:S01]  /*8630*/  SYNCS.ARRIVE.TRANS64.RED.A1T0 RZ, [UR47], RZ ;  /* 0x000000ffffff79a7 */ /* 0x020fe2000810042f */
[----:B------:R-:W-:Y:S05]  /*8640*/  EXIT ;  /* 0x000000000000794d */ /* 0x000fea0003800000 */
.L_x_24:
[----:B------:R-:W-:-:S08]  /*8650*/  NOP ;  /* 0x0000000000007918 */ /* 0x000fd00000000000 */
[----:B-----5:R-:W1:-:S00]  /*8660*/  USETMAXREG.DEALLOC.CTAPOOL 0x28 ;  /* 0x00000028000079c8 */ /* 0x020e4000080e0500 */
[----:B------:R-:W-:-:S06]  /*8670*/  UISETP.NE.AND UP1, UPT, UR55, 0x3, UPT ;  /* 0x000000033700788c */ /* 0x000fcc000bf25270 */
[----:B------:R-:W-:-:S13]  /*8680*/  PLOP3.LUT P1, PT, PT, PT, UP1, 0x80, 0x0 ;  /* 0x000000000000781c */ /* 0x000fda0003f2f018 */
[----:B-1----:R-:W-:Y:S05]  /*8690*/  @!P1 BRA `(.L_x_116) ;  /* 0x0000003c00249947 */ /* 0x002fea0003800000 */
[----:B------:R-:W-:-:S13]  /*86a0*/  ISETP.NE.AND P0, PT, RZ, UR55, PT ;  /* 0x00000037ff007c0c */ /* 0x000fda000bf05270 */
[----:B------:R-:W-:Y:S05]  /*86b0*/  @!P0 BRA `(.L_x_117) ;  /* 0x0000001c00b08947 */ /* 0x000fea0003800000 */
[----:B------:R-:W-:-:S06]  /*86c0*/  UISETP.NE.AND UP0, UPT, UR55, 0x2, UPT ;  /* 0x000000023700788c */ /* 0x000fcc000bf05270 */
[----:B------:R-:W-:-:S13]  /*86d0*/  PLOP3.LUT P0, PT, PT, PT, UP0, 0x80, 0x0 ;  /* 0x000000000000781c */ /* 0x000fda0003f0f008 */
[----:B--2---:R-:W-:Y:S05]  /*86e0*/  @P0 EXIT ;  /* 0x000000000000094d */ /* 0x004fea0003800000 */
[----:B------:R-:W1:Y:S01]  /*86f0*/  S2UR UR4, SR_CTAID.Y ;  /* 0x00000000000479c3 */ /* 0x000e620000002600 */
[----:B------:R-:W-:Y:S01]  /*8700*/  ELECT P0, URZ, PT ;  /* 0x00000000003f782f */ /* 0x000fe20003800000 */
[----:B------:R-:W-:Y:S01]  /*8710*/  BSSY B0, `(.L_x_118) ;  /* 0x000001d000007945 */ /* 0x000fe20003800000 */
[----:B-1----:R-:W-:-:S11]  /*8720*/  UIMAD UR4, UR4, UR41, UR40 ;  /* 0x00000029040472a4 */ /* 0x002fd6000f8e0228 */
[----:B------:R-:W-:Y:S05]  /*8730*/  @!P0 BRA `(.L_x_119) ;  /* 0x0000000000688947 */ /* 0x000fea0003800000 */
[----:B------:R-:W1:Y:S01]  /*8740*/  LDC.64 R4, c[0x0][0x600] ;  /* 0x00018000ff047b82 */ /* 0x000e620000000a00 */
[----:B------:R-:W-:Y:S02]  /*8750*/  UMOV UR5, 0x400 ;  /* 0x0000040000057882 */ /* 0x000fe40000000000 */
[----:B------:R-:W-:-:S05]  /*8760*/  ULEA UR5, UR42, UR5, 0x18 ;  /* 0x000000052a057291 */ /* 0x000fca000f8ec03f */
[----:B------:R-:W1:Y:S08]  /*8770*/  LDC.64 R6, c[0x0][0x608] ;  /* 0x00018200ff067b82 */ /* 0x000e700000000a00 */
[----:B------:R-:W2:Y:S08]  /*8780*/  LDC.64 R32, c[0x0][0x610] ;  /* 0x00018400ff207b82 */ /* 0x000eb00000000a00 */
[----:B------:R-:W2:Y:S01]  /*8790*/  LDC.64 R34, c[0x0][0x618] ;  /* 0x00018600ff227b82 */ /* 0x000ea20000000a00 */
[----:B-1----:R1:W-:Y:S07]  /*87a0*/  STS.128 [UR5+0x38700], R4 ;  /* 0x03870004ff007988 */ /* 0x0023ee0008000c05 */
[----:B------:R-:W3:Y:S08]  /*87b0*/  LDC.64 R28, c[0x0][0x620] ;  /* 0x00018800ff1c7b82 */ /* 0x000ef00000000a00 */
[----:B------:R-:W3:Y:S01]  /*87c0*/  LDC.64 R30, c[0x0][0x628] ;  /* 0x00018a00ff1e7b82 */ /* 0x000ee20000000a00 */
[----:B--2---:R2:W-:Y:S07]  /*87d0*/  STS.128 [UR5+0x38710], R32 ;  /* 0x03871020ff007988 */ /* 0x0045ee0008000c05 */
[----:B------:R-:W4:Y:S08]  /*87e0*/  LDC.64 R24, c[0x0][0x630] ;  /* 0x00018c00ff187b82 */ /* 0x000f300000000a00 */
[----:B------:R-:W4:Y:S08]  /*87f0*/  LDC.64 R26, c[0x0][0x638] ;  /* 0x00018e00ff1a7b82 */ /* 0x000f300000000a00 */
[----:B------:R-:W5:Y:S01]  /*8800*/  LDC.64 R20, c[0x0][0x640] ;  /* 0x00019000ff147b82 */ /* 0x000f620000000a00 */
[----:B---3--:R2:W-:Y:S07]  /*8810*/  STS.128 [UR5+0x38720], R28 ;  /* 0x0387201cff007988 */ /* 0x0085ee0008000c05 */
[----:B------:R-:W5:Y:S08]  /*8820*/  LDC.64 R22, c[0x0][0x648] ;  /* 0x00019200ff167b82 */ /* 0x000f700000000a00 */
[----:B------:R-:W3:Y:S01]  /*8830*/  LDC.64 R12, c[0x0][0x650] ;  /* 0x00019400ff0c7b82 */ /* 0x000ee20000000a00 */
[----:B----4-:R2:W-:Y:S07]  /*8840*/  STS.128 [UR5+0x38730], R24 ;  /* 0x03873018ff007988 */ /* 0x0105ee0008000c05 */
[----:B------:R-:W3:Y:S08]  /*8850*/  LDC.64 R14, c[0x0][0x658] ;  /* 0x00019600ff0e7b82 */ /* 0x000ef00000000a00 */
[----:B------:R-:W4:Y:S01]  /*8860*/  LDC.64 R8, c[0x0][0x660] ;  /* 0x00019800ff087b82 */ /* 0x000f220000000a00 */
[----:B-----5:R2:W-:Y:S07]  /*8870*/  STS.128 [UR5+0x38740], R20 ;  /* 0x03874014ff007988 */ /* 0x0205ee0008000c05 */
[----:B------:R-:W4:Y:S08]  /*8880*/  LDC.64 R10, c[0x0][0x668] ;  /* 0x00019a00ff0a7b82 */ /* 0x000f300000000a00 */
[----:B-1----:R-:W1:Y:S01]  /*8890*/  LDC.64 R4, c[0x0][0x670] ;  /* 0x00019c00ff047b82 */ /* 0x002e620000000a00 */
[----:B---3--:R2:W-:Y:S07]  /*88a0*/  STS.128 [UR5+0x38750], R12 ;  /* 0x0387500cff007988 */ /* 0x0085ee0008000c05 */
[----:B------:R-:W1:Y:S01]  /*88b0*/  LDC.64 R6, c[0x0][0x678] ;  /* 0x00019e00ff067b82 */ /* 0x000e620000000a00 */
[----:B----4-:R2:W-:Y:S04]  /*88c0*/  STS.128 [UR5+0x38760], R8 ;  /* 0x03876008ff007988 */ /* 0x0105e80008000c05 */
[----:B-1----:R2:W-:Y:S02]  /*88d0*/  STS.128 [UR5+0x38770], R4 ;  /* 0x03877004ff007988 */ /* 0x0025e40008000c05 */
.L_x_119:
[----:B------:R-:W-:Y:S05]  /*88e0*/  BSYNC B0 ;  /* 0x0000000000007941 */ /* 0x000fea0003800000 */
.L_x_118:
[----:B------:R-:W-:Y:S01]  /*88f0*/  ELECT P0, URZ, PT ;  /* 0x00000000003f782f */ /* 0x000fe20003800000 */
[----:B------:R-:W-:Y:S01]  /*8900*/  NOP ;  /* 0x0000000000007918 */ /* 0x000fe20000000000 */
[----:B------:R-:W-:Y:S01]  /*8910*/  ULDC UR5, c[0x0][0x884] ;  /* 0x0002210000057ab9 */ /* 0x000fe20000000800 */
[----:B------:R-:W-:Y:S01]  /*8920*/  ULDC.64 UR44, c[0x0][0x800] ;  /* 0x00020000002c7ab9 */ /* 0x000fe20000000a00 */
[----:B------:R-:W-:Y:S01]  /*8930*/  ULEA UR4, UR5, UR4, 0x1 ;  /* 0x0000000405047291 */ /* 0x000fe2000f8e083f */
[----:B------:R-:W-:Y:S03]  /*8940*/  BSSY B0, `(.L_x_120) ;  /* 0x0000033000007945 */ /* 0x000fe60003800000 */
[----:B------:R-:W-:-:S05]  /*8950*/  UIMAD.WIDE UR44, UR4, 0x80, UR44 ;  /* 0x00000080042c78a5 */ /* 0x000fca000f8e022c */
[----:B------:R-:W-:Y:S07]  /*8960*/  @!P0 BRA `(.L_x_121) ;  /* 0x0000000000c08947 */ /* 0x000fee0003800000 */
[----:B------:R-:W-:Y:S01]  /*8970*/  ULDC.64 UR4, c[0x0][0x808] ;  /* 0x0002020000047ab9 */ /* 0x000fe20000000a00 */
[----:B------:R-:W-:Y:S01]  /*8980*/  ULDC.64 UR6, c[0x0][0x810] ;  /* 0x0002040000067ab9 */ /* 0x000fe20000000a00 */
[----:B------:R-:W-:Y:S02]  /*8990*/  ISETP.NE.U32.AND P0, PT, RZ, UR4, PT ;  /* 0x00000004ff007c0c */ /* 0x000fe4000bf05070 */
[----:B------:R-:W-:Y:S02]  /*89a0*/  ISETP.NE.U32.AND P1, PT, RZ, UR6, PT ;  /* 0x00000006ff007c0c */ /* 0x000fe4000bf25070 */
[----:B------:R-:W-:Y:S02]  /*89b0*/  ISETP.NE.AND.EX P0, PT, RZ, UR5, PT, P0 ;  /* 0x00000005ff007c0c */ /* 0x000fe4000bf05300 */
[----:B------:R-:W-:-:S11]  /*89c0*/  ISETP.NE.AND.EX P1, PT, RZ, UR7, PT, P1 ;  /* 0x00000007ff007c0c */ /* 0x000fd6000bf25310 */
[----:B------:R-:W-:Y:S05]  /*89d0*/  @!P0 BRA `(.L_x_122) ;  /* 0x0000000000188947 */ /* 0x000fea0003800000 */
[----:B--2---:R-:W-:-:S04]  /*89e0*/  LEA R4, P0, R18, UR4, 0x3 ;  /* 0x0000000412047c11 */ /* 0x004fc8000f8018ff */
[----:B------:R-:W-:-:S06]  /*89f0*/  LEA.HI.X R5, R18, UR5, R3, 0x3, P0 ;  /* 0x0000000512057c11 */ /* 0x000fcc00080f1c03 */
[----:B------:R-:W2:Y:S01]  /*8a00*/  LDG.E.64 R4, desc[UR56][R4.64] ;  /* 0x0000003804047981 */ /* 0x000ea2000c1e1b00 */
[----:B------:R-:W-:Y:S02]  /*8a10*/  UMOV UR4, 0x400 ;  /* 0x0000040000047882 */ /* 0x000fe40000000000 */
[----:B------:R-:W-:-:S09]  /*8a20*/  ULEA UR4, UR42, UR4, 0x18 ;  /* 0x000000042a047291 */ /* 0x000fd2000f8ec03f */
[----:B--2---:R1:W-:Y:S03]  /*8a30*/  STS.64 [UR4+0x38700], R4 ;  /* 0x03870004ff007988 */ /* 0x0043e60008000a04 */
.L_x_122:
[----:B------:R-:W-:Y:S05]  /*8a40*/  @!P1 BRA `(.L_x_121) ;  /* 0x0000000000889947 */ /* 0x000fea0003800000 */
[----:B-12---:R-:W-:-:S04]  /*8a50*/  LEA R4, P0, R18, UR6, 0x3 ;  /* 0x0000000612047c11 */ /* 0x006fc8000f8018ff */
[----:B------:R-:W-:-:S06]  /*8a60*/  LEA.HI.X R5, R18, UR7, R3, 0x3, P0 ;  /* 0x0000000712057c11 */ /* 0x000fcc00080f1c03 */
[----:B------:R-:W2:Y:S01]  /*8a70*/  LDG.E.64 R4, desc[UR56][R4.64] ;  /* 0x0000003804047981 */ /* 0x000ea2000c1e1b00 */
[----:B------:R-:W-:Y:S02]  /*8a80*/  UMOV UR4, 0x400 ;  /* 0x0000040000047882 */ /* 0x000fe40000000000 */
[----:B------:R-:W-:-:S04]  /*8a90*/  ULEA UR4, UR42, UR4, 0x18 ;  /* 0x000000042a047291 */ /* 0x000fc8000f8ec03f */
[----:B------:R-:W-:-:S05]  /*8aa0*/  UIADD3 UR5, UR4, 0x38700, URZ ;  /* 0x0003870004057890 */ /* 0x000fca000fffe03f */
[----:B------:R-:W1:Y:S01]  /*8ab0*/  LDS R3, [UR4+0x3871c] ;  /* 0x03871c04ff037984 */ /* 0x000e620008000800 */
[----:B------:R-:W-:-:S03]  /*8ac0*/  IMAD.U32 R8, RZ, RZ, UR5 ;  /* 0x00000005ff087e24 */ /* 0x000fc6000f8e00ff */
[----:B------:R-:W-:Y:S02]  /*8ad0*/  STS [UR4+0x38730], RZ ;  /* 0x038730ffff007988 */ /* 0x000fe40008000804 */
[----:B------:R-:W-:-:S05]  /*8ae0*/  SHF.R.U64 R8, R8, 0x4, RZ ;  /* 0x0000000408087819 */ /* 0x000fca00000012ff */
[----:B------:R-:W-:Y:S04]  /*8af0*/  STS [UR4+0x38710], R8 ;  /* 0x03871008ff007988 */ /* 0x000fe80008000804 */
[----:B------:R-:W-:Y:S01]  /*8b00*/  STS [UR4+0x38714], R8 ;  /* 0x03871408ff007988 */ /* 0x000fe20008000804 */
[----:B--2---:R-:W-:Y:S01]  /*8b10*/  SHF.L.U64.HI R11, R4, 0x1, R5 ;  /* 0x00000001040b7819 */ /* 0x004fe20000010205 */
[----:B------:R-:W-:-:S03]  /*8b20*/  VIADD R5, R0, 0xffffffff ;  /* 0xffffffff00057836 */ /* 0x000fc60000000000 */
[----:B------:R-:W-:-:S04]  /*8b30*/  LOP3.LUT R11, R11, 0x1fffffff, RZ, 0xc0, !PT ;  /* 0x1fffffff0b0b7812 */ /* 0x000fc800078ec0ff */
[----:B------:R-:W-:-:S04]  /*8b40*/  SHF.R.U32.HI R6, RZ, 0x4, R11 ;  /* 0x00000004ff067819 */ /* 0x000fc8000001160b */
[----:B-1----:R-:W-:-:S05]  /*8b50*/  LOP3.LUT R3, R3, 0xf, R6, 0xb8, !PT ;  /* 0x0000000f03037812 */ /* 0x002fca00078eb806 */
[----:B------:R1:W-:Y:S04]  /*8b60*/  STS [UR4+0x3871c], R3 ;  /* 0x03871c03ff007988 */ /* 0x0003e80008000804 */
[----:B------:R-:W2:Y:S01]  /*8b70*/  LDS R6, [UR4+0x3871c] ;  /* 0x03871c04ff067984 */ /* 0x000ea20008000800 */
[----:B-1----:R-:W-:Y:S02]  /*8b80*/  IMAD.SHL.U32 R3, R4, 0x2, RZ ;  /* 0x0000000204037824 */ /* 0x002fe400078e00ff */
[----:B------:R-:W-:-:S03]  /*8b90*/  VIADD R4, R2, 0xffffffff ;  /* 0xffffffff02047836 */ /* 0x000fc60000000000 */
[----:B------:R-:W-:-:S04]  /*8ba0*/  LOP3.LUT R2, R3, 0xfffffffe, RZ, 0xc0, !PT ;  /* 0xfffffffe03027812 */ /* 0x000fc800078ec0ff */
[----:B------:R-:W-:-:S05]  /*8bb0*/  SHF.R.U64 R2, R2, 0x4, R11 ;  /* 0x0000000402027819 */ /* 0x000fca000000120b */
[----:B------:R-:W-:Y:S01]  /*8bc0*/  STS [UR4+0x3870c], R2 ;  /* 0x03870c02ff007988 */ /* 0x000fe20008000804 */
[----:B--2---:R-:W-:-:S05]  /*8bd0*/  LOP3.LUT R6, R6, 0xf0, RZ, 0xb8, !PT ;  /* 0x000000f006067812 */ /* 0x004fca00078eb8ff */
[----:B------:R1:W-:Y:S04]  /*8be0*/  STS [UR4+0x3871c], R6 ;  /* 0x03871c06ff007988 */ /* 0x0003e80008000804 */
[----:B------:R-:W2:Y:S01]  /*8bf0*/  LDS R9, [UR4+0x3871c] ;  /* 0x03871c04ff097984 */ /* 0x000ea20008000800 */
[----:B-1----:R-:W-:-:S05]  /*8c00*/  CS2R R6, SRZ ;  /* 0x0000000000067805 */ /* 0x002fca000001ff00 */
[----:B------:R-:W-:Y:S01]  /*8c10*/  STS.128 [UR4+0x38720], R4 ;  /* 0x03872004ff007988 */ /* 0x000fe20008000c04 */
[----:B--2---:R-:W-:-:S05]  /*8c20*/  LOP3.LUT R9, R9, 0xf00, RZ, 0xb8, !PT ;  /* 0x00000f0009097812 */ /* 0x004fca00078eb8ff */
[----:B------:R-:W-:Y:S04]  /*8c30*/  STS.64 [UR4+0x38718], R8 ;  /* 0x03871808ff007988 */ /* 0x000fe80008000a04 */
[----:B------:R-:W1:Y:S02]  /*8c40*/  LDS R10, [UR4+0x3871c] ;  /* 0x03871c04ff0a7984 */ /* 0x000e640008000800 */
[----:B-1----:R-:W-:-:S05]  /*8c50*/  LOP3.LUT R0, R10, 0xf000, RZ, 0xb8, !PT ;  /* 0x0000f0000a007812 */ /* 0x002fca00078eb8ff */
[----:B------:R3:W-:Y:S02]  /*8c60*/  STS [UR4+0x3871c], R0 ;  /* 0x03871c00ff007988 */ /* 0x0007e40008000804 */
.L_x_121:
[----:B------:R-:W-:Y:S05]  /*8c70*/  BSYNC B0 ;  /* 0x0000000000007941 */ /* 0x000fea0003800000 */
.L_x_120:
[----:B---3--:R-:W3:Y:S01]  /*8c80*/  S2R R0, SR_LANEID ;  /* 0x0000000000007919 */ /* 0x008ee20000000000 */
[----:B------:R-:W-:Y:S01]  /*8c90*/  ELECT P0, URZ, PT ;  /* 0x00000000003f782f */ /* 0x000fe20003800000 */
[----:B------:R-:W-:Y:S01]  /*8ca0*/  NOP ;  /* 0x0000000000007918 */ /* 0x000fe20000000000 */
[----:B------:R-:W-:Y:S01]  /*8cb0*/  UMOV UR38, URZ ;  /* 0x0000003f00267c82 */ /* 0x000fe20008000000 */
[----:B------:R-:W-:Y:S10]  /*8cc0*/  BSSY B0, `(.L_x_123) ;  /* 0x0000004000007945 */ /* 0x000ff40003800000 */
[----:B------:R-:W-:Y:S05]  /*8cd0*/  @!P0 BRA `(.L_x_124) ;  /* 0x0000000000088947 */ /* 0x000fea0003800000 */
[----:B------:R0:W-:Y:S01]  /*8ce0*/  UTMACMDFLUSH ;  /* 0x00000000000079b7 */ /* 0x0001e20000000000 */
[----:B------:R-:W-:-:S04]  /*8cf0*/  DEPBAR.LE SB0, 0x0 ;  /* 0x000080000000791a */ /* 0x000fc80000000000 */
.L_x_124:
[----:B------:R-:W-:Y:S05]  /*8d00*/  BSYNC B0 ;  /* 0x0000000000007941 */ /* 0x000fea0003800000 */
.L_x_123:
[----:B------:R-:W-:Y:S01]  /*8d10*/  UMOV UR35, 0x400 ;  /* 0x0000040000237882 */ /* 0x000fe20000000000 */
[----:B-123--:R-:W-:Y:S01]  /*8d20*/  IMAD.SHL.U32 R4, R0, 0x4, RZ ;  /* 0x0000000400047824 */ /* 0x00efe200078e00ff */
[----:B------:R-:W-:-:S04]  /*8d30*/  ULEA UR35, UR42, UR35, 0x18 ;  /* 0x000000232a237291 */ /* 0x000fc8000f8ec03f */
[----:B------:R-:W-:Y:S01]  /*8d40*/  UIADD3 UR34, UR35, 0x38700, URZ ;  /* 0x0003870023227890 */ /* 0x000fe2000fffe03f */
[----:B------:R-:W-:Y:S01]  /*8d50*/  IADD3 R2, P0, R4, UR44, RZ ;  /* 0x0000002c04027c10 */ /* 0x000fe2000ff1e0ff */
[----:B------:R-:W-:-:S04]  /*8d60*/  IMAD.MOV.U32 R0, RZ, RZ, RZ ;  /* 0x000000ffff007224 */ /* 0x000fc800078e00ff */
[----:B------:R-:W-:-:S03]  /*8d70*/  IMAD.X R3, RZ, RZ, UR45, P0 ;  /* 0x0000002dff037e24 */ /* 0x000fc600080e06ff */
[----:B------:R-:W1:Y:S01]  /*8d80*/  LDS R5, [R4+UR34] ;  /* 0x0000002204057984 */ /* 0x000e620008000800 */
[----:B------:R-:W-:-:S03]  /*8d90*/  SHF.L.U32 R0, R0, 0x1f, RZ ;  /* 0x0000001f00007819 */ /* 0x000fc600000006ff */
[----:B-1----:R1:W2:Y:S02]  /*8da0*/  ATOMG.E.EXCH.STRONG.GPU PT, RZ, [R2], R5 ;  /* 0x0000000502ff73a8 */ /* 0x0022a400041ee100 */
[----:B--2---:R-:W2:Y:S01]  /*8db0*/  SYNCS.PHASECHK.TRANS64.TRYWAIT P0, [UR35+0x38548], R0 ;  /* 0x03854800ff0075a7 */ /* 0x004ea20008000163 */
[----:B------:R-:W-:Y:S02]  /*8dc0*/  ULOP3.LUT UR33, UR54, 0x1, URZ, 0xfc, !UPT ;  /* 0x0000000136217892 */ /* 0x000fe4000f8efc3f */
[----:B------:R-:W-:Y:S01]  /*8dd0*/  ULOP3.LUT UR37, UR52, 0x2, URZ, 0xfc, !UPT ;  /* 0x0000000234257892 */ /* 0x000fe2000f8efc3f */
[----:B-12---:R-:W-:Y:S11]  /*8de0*/  @!P0 BRA `(.L_x_125) ;  /* 0x0000005c003c8947 */ /* 0x006ff60003800000 */
.L_x_283:
[----:B------:R-:W-:Y:S01]  /*8df0*/  MOV R2, 0x1 ;  /* 0x0000000100027802 */ /* 0x000fe20000000f00 */
[----:B------:R-:W-:Y:S01]  /*8e00*/  IMAD.MOV.U32 R12, RZ, RZ, RZ ;  /* 0x000000ffff0c7224 */ /* 0x000fe200078e00ff */
[----:B------:R-:W-:Y:S01]  /*8e10*/  ULDC UR32, c[0x0][0x598] ;  /* 0x0001660000207ab9 */ /* 0x000fe20000000800 */
[----:B------:R-:W-:Y:S01]  /*8e20*/  ULDC UR36, c[0x0][0x580] ;  /* 0x0001600000247ab9 */ /* 0x000fe20000000800 */
[----:B------:R-:W-:Y:S01]  /*8e30*/  ULDC.64 UR4, c[0x0][0x590] ;  /* 0x0001640000047ab9 */ /* 0x000fe20000000a00 */
[----:B------:R-:W-:-:S05]  /*8e40*/  ULDC.64 UR6, c[0x0][0x588] ;  /* 0x0001620000067ab9 */ /* 0x000fca0000000a00 */
.L_x_186:
[----:B------:R-:W-:-:S06]  /*8e50*/  UISETP.NE.AND UP0, UPT, UR33, 0x3, UPT ;  /* 0x000000032100788c */ /* 0x000fcc000bf05270 */
[----:B------:R-:W-:-:S13]  /*8e60*/  PLOP3.LUT P1, PT, PT, PT, UP0, 0x80, 0x0 ;  /* 0x000000000000781c */ /* 0x000fda0003f2f008 */
[----:B---345:R-:W-:Y:S05]  /*8e70*/  @!P1 BRA `(.L_x_126) ;  /* 0x0000000000049947 */ /* 0x038fea0003800000 */
[----:B------:R-:W-:Y:S01]  /*8e80*/  BPT.TRAP 0x1 ;  /* 0x000000040000795c */ /* 0x000fe20000300000 */
.L_x_126:
[----:B------:R-:W-:Y:S01]  /*8e90*/  ULEA UR8, UR38, UR35, 0x3 ;  /* 0x0000002326087291 */ /* 0x000fe2000f8e183f */
[----:B-1----:R-:W-:-:S08]  /*8ea0*/  SHF.L.U32 R0, R12, 0x1f, RZ ;  /* 0x0000001f0c007819 */ /* 0x002fd000000006ff */
[----:B------:R-:W1:Y:S02]  /*8eb0*/  SYNCS.PHASECHK.TRANS64.TRYWAIT P0, [UR8+0x38400], R0 ;  /* 0x03840000ff0075a7 */ /* 0x000e640008000148 */
[----:B-1----:R-:W-:Y:S05]  /*8ec0*/  @!P0 BRA `(.L_x_127) ;  /* 0x0000005c001c8947 */ /* 0x002fea0003800000 */
.L_x_284:
[----:B------:R-:W-:-:S09]  /*8ed0*/  ULEA UR9, UR38, UR35, 0x4 ;  /* 0x0000002326097291 */ /* 0x000fd2000f8e203f */
[----:B------:R-:W2:Y:S01]  /*8ee0*/  LDS.128 R4, [UR9+0x38550] ;  /* 0x03855009ff047984 */ /* 0x000ea20008000c00 */
        /* <DEDUP_REMOVED lines=8> */
.L_x_128:
[----:B------:R-:W-:Y:S01]  /*8f70*/  UIADD3 UR8, UR8, 0x38440, URZ ;  /* 0x0003844008087890 */ /* 0x000fe2000fffe03f */
[----:B------:R-:W-:Y:S02]  /*8f80*/  R2UR UR10, R16 ;  /* 0x00000000100a72ca */ /* 0x000fe400000e0000 */
[----:B------:R-:W-:Y:S01]  /*8f90*/  R2UR UR11, R17 ;  /* 0x00000000110b72ca */ /* 0x000fe200000e0000 */
[----:B------:R-:W-:Y:S01]  /*8fa0*/  UPRMT UR8, UR42, 0x654, UR8 ;  /* 0x000006542a087896 */ /* 0x000fe20008000008 */
[----:B------:R-:W-:Y:S02]  /*8fb0*/  LOP3.LUT P1, RZ, R2, 0xff, RZ, 0xc0, !PT ;  /* 0x000000ff02ff7812 */ /* 0x000fe4000782c0ff */
[----:B------:R-:W-:-:S04]  /*8fc0*/  ISETP.NE.U32.AND P0, PT, RZ, UR4, PT ;  /* 0x00000004ff007c0c */ /* 0x000fc8000bf05070 */
[----:B------:R-:W-:Y:S02]  /*8fd0*/  ISETP.NE.AND.EX P0, PT, RZ, UR5, PT, P0 ;  /* 0x00000005ff007c0c */ /* 0x000fe4000bf05300 */
[----:B---3--:R-:W-:Y:S01]  /*8fe0*/  SYNCS.ARRIVE.TRANS64.RED.A1T0 RZ, [UR8], RZ ;  /* 0x000000ffffff79a7 */ /* 0x008fe20008100408 */
[----:B------:R-:W-:Y:S02]  /*8ff0*/  USHF.L.U32 UR10, UR10, 0x7, URZ ;  /* 0x000000070a0a7899 */ /* 0x000fe4000800063f */
[----:B------:R-:W-:Y:S02]  /*9000*/  USHF.L.U32 UR11, UR11, 0x8, URZ ;  /* 0x000000080b0b7899 */ /* 0x000fe4000800063f */
[----:B------:R-:W-:Y:S10]  /*9010*/  @!P1 BRA `(.L_x_129) ;  /* 0x00000000000c9947 */ /* 0x000ff40003800000 */
[----:B------:R-:W-:-:S04]  /*9020*/  DEPBAR {5,4,3,2,1,0} ;  /* 0x0000003f0000791a */ /* 0x000fc80000000000 */
[----:B------:R3:W-:Y:S02]  /*9030*/  UTMACCTL.IV [UR44] ;  /* 0x000000002c0079b9 */ /* 0x0007e40008000000 */
[----:B---3--:R-:W-:Y:S01]  /*9040*/  NOP ;  /* 0x0000000000007918 */ /* 0x008fe20000000000 */
.L_x_129:
[----:B------:R-:W-:Y:S05]  /*9050*/  @!P0 BRA `(.L_x_130) ;  /* 0x0000000000188947 */ /* 0x000fea0003800000 */
[----:B-1----:R-:W1:Y:S02]  /*9060*/  LDC.64 R2, c[0x0][0x590] ;  /* 0x00016400ff027b82 */ /* 0x002e640000000a00 */
[----:B-1----:R-:W-:-:S06]  /*9070*/  IMAD.WIDE R2, R18, 0x8, R2 ;  /* 0x0000000812027825 */ /* 0x002fcc00078e0202 */
[----:B------:R-:W3:Y:S04]  /*9080*/  LDG.E.64 R2, desc[UR56][R2.64] ;  /* 0x0000003802027981 */ /* 0x000ee8000c1e1b00 */
[----:B---3--:R-:W3:Y:S02]  /*9090*/  LD.E R0, desc[UR56][R2.64] ;  /* 0x0000003802007980 */ /* 0x008ee4000c101900 */
[----:B---3--:R-:W-:Y:S01]  /*90a0*/  FSETP.NEU.AND P0, PT, R0, RZ, PT ;  /* 0x000000ff0000720b */ /* 0x008fe20003f0d000 */
[----:B------:R-:W-:-:S12]  /*90b0*/  BRA `(.L_x_131) ;  /* 0x0000000000247947 */ /* 0x000fd80003800000 */
.L_x_130:
[----:B------:R-:W-:Y:S02]  /*90c0*/  ISETP.NE.U32.AND P1, PT, RZ, UR6, PT ;  /* 0x00000006ff007c0c */ /* 0x000fe4000bf25070 */
[----:B------:R-:W-:Y:S02]  /*90d0*/  FSETP.NEU.AND P0, PT, RZ, UR36, PT ;  /* 0x00000024ff007c0b */ /* 0x000fe4000bf0d000 */
[----:B------:R-:W-:-:S13]  /*90e0*/  ISETP.NE.AND.EX P1, PT, RZ, UR7, PT, P1 ;  /* 0x00000007ff007c0c */ /* 0x000fda000bf25310 */
[----:B------:R-:W-:Y:S05]  /*90f0*/  @!P1 BRA `(.L_x_131) ;  /* 0x0000000000149947 */ /* 0x000fea0003800000 */
[----:B-1----:R-:W1:Y:S01]  /*9100*/  LDC.64 R2, c[0x0][0x588] ;  /* 0x00016200ff027b82 */ /* 0x002e620000000a00 */
[----:B------:R-:W-:-:S04]  /*9110*/  IMAD R9, R18, UR32, RZ ;  /* 0x0000002012097c24 */ /* 0x000fc8000f8e02ff */
[----:B-1----:R-:W-:-:S06]  /*9120*/  IMAD.WIDE R2, R9, 0x4, R2 ;  /* 0x0000000409027825 */ /* 0x002fcc00078e0202 */
[----:B------:R-:W3:Y:S02]  /*9130*/  LDG.E R2, desc[UR56][R2.64] ;  /* 0x0000003802027981 */ /* 0x000ee4000c1e1900 */
[----:B---3--:R-:W-:-:S13]  /*9140*/  FSETP.NEU.AND P0, PT, R2, RZ, PT ;  /* 0x000000ff0200720b */ /* 0x008fda0003f0d000 */
.L_x_131:
[----:B------:R-:W-:Y:S01]  /*9150*/  UISETP.NE.AND UP0, UPT, UR37, 0x3, UPT ;  /* 0x000000032500788c */ /* 0x000fe2000bf05270 */
[----:B------:R-:W-:-:S05]  /*9160*/  ELECT P1, URZ, PT ;  /* 0x00000000003f782f */ /* 0x000fca0003820000 */
[----:B------:R-:W-:Y:S02]  /*9170*/  PLOP3.LUT P2, PT, PT, PT, UP0, 0x80, 0x0 ;  /* 0x000000000000781c */ /* 0x000fe40003f4f008 */
[----:B------:R-:W-:-:S11]  /*9180*/  PLOP3.LUT P0, PT, P0, P1, PT, 0x2a, 0x0 ;  /* 0x000000000000781c */ /* 0x000fd60000702572 */
[----:B------:R-:W-:Y:S05]  /*9190*/  @!P2 BRA `(.L_x_132) ;  /* 0x000000000004a947 */ /* 0x000fea0003800000 */
[----:B------:R-:W-:Y:S01]  /*91a0*/  BPT.TRAP 0x1 ;  /* 0x000000040000795c */ /* 0x000fe20000300000 */
.L_x_132:
[----:B-1----:R-:W-:-:S05]  /*91b0*/  IMAD.MOV.U32 R0, RZ, RZ, 0x1 ;  /* 0x00000001ff007424 */ /* 0x002fca00078e00ff */
[----:B------:R-:W-:-:S04]  /*91c0*/  SHF.L.U32 R0, R0, 0x1f, RZ ;  /* 0x0000001f00007819 */ /* 0x000fc800000006ff */
[----:B------:R-:W1:Y:S02]  /*91d0*/  SYNCS.PHASECHK.TRANS64.TRYWAIT P1, [UR35+0x38520], R0 ;  /* 0x03852000ff0075a7 */ /* 0x000e640008020163 */
[----:B-1----:R-:W-:Y:S05]  /*91e0*/  @!P1 BRA `(.L_x_133) ;  /* 0x00000058006c9947 */ /* 0x002fea0003800000 */
.L_x_285:
[----:B------:R-:W-:Y:S04]  /*91f0*/  BSSY B0, `(.L_x_134) ;  /* 0x0000010000007945 */ /* 0x000fe80003800000 */
[----:B------:R-:W-:Y:S05]  /*9200*/  @P0 BRA `(.L_x_135) ;  /* 0x0000000000380947 */ /* 0x000fea0003800000 */
[----:B------:R-:W-:Y:S02]  /*9210*/  UIADD3 UR8, UR35, 0x30000, URZ ;  /* 0x0003000023087890 */ /* 0x000fe4000fffe03f */
[----:B------:R-:W-:Y:S02]  /*9220*/  UIADD3 UR9, UR35, 0x38500, URZ ;  /* 0x0003850023097890 */ /* 0x000fe4000fffe03f */
[----:B------:R-:W-:Y:S02]  /*9230*/  UIADD3 UR14, UR10, 0x40, URZ ;  /* 0x000000400a0e7890 */ /* 0x000fe4000fffe03f */
[----:B------:R-:W-:Y:S01]  /*9240*/  UIADD3 UR12, UR35, 0x31000, URZ ;  /* 0x00031000230c7890 */ /* 0x000fe2000fffe03f */
[----:B------:R-:W-:Y:S01]  /*9250*/  UMOV UR16, 0x0 ;  /* 0x0000000000107882 */ /* 0x000fe20000000000 */
[----:B------:R-:W-:Y:S01]  /*9260*/  UMOV UR17, 0x10000000 ;  /* 0x1000000000117882 */ /* 0x000fe20000000000 */
[----:B------:R-:W-:Y:S01]  /*9270*/  UMOV UR15, UR11 ;  /* 0x0000000b000f7c82 */ /* 0x000fe20008000000 */
[----:B------:R-:W-:Y:S01]  /*9280*/  UMOV UR13, UR9 ;  /* 0x00000009000d7c82 */ /* 0x000fe20008000000 */
[----:B------:R3:W-:Y:S04]  /*9290*/  UTMALDG.2D [UR8], [UR44], desc[UR16] ;  /* 0x000010082c0075b4 */ /* 0x0007e80008009000 */
[----:B------:R3:W-:Y:S02]  /*92a0*/  UTMALDG.2D [UR12], [UR44], desc[UR16] ;  /* 0x0000100c2c0075b4 */ /* 0x0007e40008009000 */
[----:B---3--:R-:W-:Y:S05]  /*92b0*/  @!P2 BRA `(.L_x_136) ;  /* 0x000000000004a947 */ /* 0x008fea0003800000 */
[----:B------:R-:W-:Y:S01]  /*92c0*/  BPT.TRAP 0x1 ;  /* 0x000000040000795c */ /* 0x000fe20000300000 */
.L_x_136:
[----:B------:R-:W3:Y:S02]  /*92d0*/  LDC R2, c[0x0][0x828] ;  /* 0x00020a00ff027b82 */ /* 0x000ee40000000800 */
[----:B---3--:R3:W-:Y:S02]  /*92e0*/  SYNCS.ARRIVE.TRANS64.RED.A0TR RZ, [UR35+0x38500], R2 ;  /* 0x03850002ffff79a7 */ /* 0x0087e40008300423 */
.L_x_135:
[----:B------:R-:W-:Y:S05]  /*92f0*/  BSYNC B0 ;  /* 0x0000000000007941 */ /* 0x000fea0003800000 */
.L_x_134:
[----:B------:R-:W-:Y:S05]  /*9300*/  @!P2 BRA `(.L_x_137) ;  /* 0x000000000004a947 */ /* 0x000fea0003800000 */
[----:B------:R-:W-:Y:S01]  /*9310*/  BPT.TRAP 0x1 ;  /* 0x000000040000795c */ /* 0x000fe20000300000 */
.L_x_137:
[----:B------:R-:W-:-:S04]  /*9320*/  UIADD3 UR21, UR35, 0x38500, URZ ;  /* 0x0003850023157890 */ /* 0x000fc8000fffe03f */
[----:B------:R-:W-:-:S09]  /*9330*/  UPRMT UR8, UR42, 0x654, UR21 ;  /* 0x000006542a087896 */ /* 0x000fd20008000015 */
[----:B------:R-:W-:Y:S01]  /*9340*/  SYNCS.ARRIVE.TRANS64.RED.A1T0 RZ, [UR8], RZ ;  /* 0x000000ffffff79a7 */ /* 0x000fe20008100408 */
[----:B------:R-:W-:Y:S05]  /*9350*/  @!P2 BRA `(.L_x_138) ;  /* 0x000000000004a947 */ /* 0x000fea0003800000 */
[----:B------:R-:W-:Y:S01]  /*9360*/  BPT.TRAP 0x1 ;  /* 0x000000040000795c */ /* 0x000fe20000300000 */
.L_x_138:
[----:B------:R-:W4:Y:S02]  /*9370*/  SYNCS.PHASECHK.TRANS64.TRYWAIT P1, [UR35+0x38528], R0 ;  /* 0x03852800ff0075a7 */ /* 0x000f240008020163 */
[----:B----4-:R-:W-:Y:S05]  /*9380*/  @!P1 BRA `(.L_x_139) ;  /* 0x00000058001c9947 */ /* 0x010fea0003800000 */
.L_x_286:
[----:B------:R-:W-:Y:S04]  /*9390*/  BSSY B0, `(.L_x_140) ;  /* 0x0000012000007945 */ /* 0x000fe80003800000 */
[----:B------:R-:W-:Y:S05]  /*93a0*/  @P0 BRA `(.L_x_141) ;  /* 0x0000000000400947 */ /* 0x000fea0003800000 */
[----:B------:R-:W-:Y:S02]  /*93b0*/  UIADD3 UR15, UR11, 0x20, URZ ;  /* 0x000000200b0f7890 */ /* 0x000fe4000fffe03f */
        /* <DEDUP_REMOVED lines=8> */
[----:B------:R-:W-:Y:S01]  /*9440*/  UMOV UR19, UR15 ;  /* 0x0000000f00137c82 */ /* 0x000fe20008000000 */
[----:B------:R4:W-:Y:S03]  /*9450*/  UTMALDG.2D [UR12], [UR44], desc[UR22] ;  /* 0x0000160c2c0075b4 */ /* 0x0009e60008009000 */
[----:B------:R4:W-:Y:S02]  /*9460*/  UTMALDG.2D [UR16], [UR44], desc[UR22] ;  /* 0x000016102c0075b4 */ /* 0x0009e40008009000 */
[----:B----4-:R-:W-:Y:S05]  /*9470*/  @!P2 BRA `(.L_x_142) ;  /* 0x000000000004a947 */ /* 0x010fea0003800000 */
[----:B------:R-:W-:Y:S01]  /*9480*/  BPT.TRAP 0x1 ;  /* 0x000000040000795c */ /* 0x000fe20000300000 */
.L_x_142:
[----:B---3--:R-:W3:Y:S02]  /*9490*/  LDC R2, c[0x0][0x828] ;  /* 0x00020a00ff027b82 */ /* 0x008ee40000000800 */
[----:B---3--:R4:W-:Y:S02]  /*94a0*/  SYNCS.ARRIVE.TRANS64.RED.A0TR RZ, [UR35+0x38508], R2 ;  /* 0x03850802ffff79a7 */ /* 0x0089e40008300423 */
.L_x_141:
[----:B------:R-:W-:Y:S05]  /*94b0*/  BSYNC B0 ;  /* 0x0000000000007941 */ /* 0x000fea0003800000 */
.L_x_140:
[----:B------:R-:W-:Y:S05]  /*94c0*/  @!P2 BRA `(.L_x_143) ;  /* 0x000000000004a947 */ /* 0x000fea0003800000 */
[----:B------:R-:W-:Y:S01]  /*94d0*/  BPT.TRAP 0x1 ;  /* 0x000000040000795c */ /* 0x000fe20000300000 */
.L_x_143:
[----:B------:R-:W-:-:S04]  /*94e0*/  UIADD3 UR13, UR35, 0x38508, URZ ;  /* 0x00038508230d7890 */ /* 0x000fc8000fffe03f */
[----:B------:R-:W-:-:S09]  /*94f0*/  UPRMT UR9, UR42, 0x654, UR13 ;  /* 0x000006542a097896 */ /* 0x000fd2000800000d */
[----:B------:R-:W-:Y:S01]  /*9500*/  SYNCS.ARRIVE.TRANS64.RED.A1T0 RZ, [UR9], RZ ;  /* 0x000000ffffff79a7 */ /* 0x000fe20008100409 */
[----:B------:R-:W-:Y:S05]  /*9510*/  @!P2 BRA `(.L_x_144) ;  /* 0x000000000004a947 */ /* 0x000fea0003800000 */
[----:B------:R-:W-:Y:S01]  /*9520*/  BPT.TRAP 0x1 ;  /* 0x000000040000795c */ /* 0x000fe20000300000 */
.L_x_144:
[----:B------:R-:W5:Y:S02]  /*9530*/  SYNCS.PHASECHK.TRANS64.TRYWAIT P1, [UR35+0x38530], R0 ;  /* 0x03853000ff0075a7 */ /* 0x000f640008020163 */
[----:B-----5:R-:W-:Y:S05]  /*9540*/  @!P1 BRA `(.L_x_145) ;  /* 0x0000005400c49947 */ /* 0x020fea0003800000 */
.L_x_287:
        /* <DEDUP_REMOVED lines=14> */
[----:B-1----:R-:W-:Y:S05]  /*9630*/  @!P2 BRA `(.L_x_148) ;  /* 0x000000000004a947 */ /* 0x002fea0003800000 */
[----:B------:R-:W-:Y:S01]  /*9640*/  BPT.TRAP 0x1 ;  /* 0x000000040000795c */ /* 0x000fe20000300000 */
.L_x_148:
[----:B---34-:R-:W1:Y:S02]  /*9650*/  LDC R2, c[0x0][0x828] ;  /* 0x00020a00ff027b82 */ /* 0x018e640000000800 */
[----:B-1----:R1:W-:Y:S02]  /*9660*/  SYNCS.ARRIVE.TRANS64.RED.A0TR RZ, [UR35+0x38510], R2 ;  /* 0x03851002ffff79a7 */ /* 0x0023e40008300423 */
.L_x_147:
[----:B------:R-:W-:Y:S05]  /*9670*/  BSYNC B0 ;  /* 0x0000000000007941 */ /* 0x000fea0003800000 */
.L_x_146:
[----:B------:R-:W-:Y:S05]  /*9680*/  @!P2 BRA `(.L_x_149) ;  /* 0x000000000004a947 */ /* 0x000fea0003800000 */
[----:B------:R-:W-:Y:S01]  /*9690*/  BPT.TRAP 0x1 ;  /* 0x000000040000795c */ /* 0x000fe20000300000 */
.L_x_149:
[----:B------:R-:W-:-:S04]  /*96a0*/  UIADD3 UR17, UR35, 0x38510, URZ ;  /* 0x0003851023117890 */ /* 0x000fc8000fffe03f */
[----:B------:R-:W-:-:S09]  /*96b0*/  UPRMT UR39, UR42, 0x654, UR17 ;  /* 0x000006542a277896 */ /* 0x000fd20008000011 */
[----:B------:R-:W-:Y:S01]  /*96c0*/  SYNCS.ARRIVE.TRANS64.RED.A1T0 RZ, [UR39], RZ ;  /* 0x000000ffffff79a7 */ /* 0x000fe20008100427 */
[----:B------:R-:W-:Y:S05]  /*96d0*/  @!P2 BRA `(.L_x_150) ;  /* 0x000000000004a947 */ /* 0x000fea0003800000 */
[----:B------:R-:W-:Y:S01]  /*96e0*/  BPT.TRAP 0x1 ;  /* 0x000000040000795c */ /* 0x000fe20000300000 */
.L_x_150:
[----:B------:R-:W5:Y:S02]  /*96f0*/  SYNCS.PHASECHK.TRANS64.TRYWAIT P1, [UR35+0x38538], R0 ;  /* 0x03853800ff0075a7 */ /* 0x000f640008020163 */
[----:B-----5:R-:W-:Y:S05]  /*9700*/  @!P1 BRA `(.L_x_151) ;  /* 0x00000054006c9947 */ /* 0x020fea0003800000 */
.L_x_288:
        /* <DEDUP_REMOVED lines=16> */
.L_x_154:
[----:B---34-:R-:W1:Y:S02]  /*9810*/  LDC R2, c[0x0][0x828] ;  /* 0x00020a00ff027b82 */ /* 0x018e640000000800 */
[----:B-1----:R1:W-:Y:S02]  /*9820*/  SYNCS.ARRIVE.TRANS64.RED.A0TR RZ, [UR35+0x38518], R2 ;  /* 0x03851802ffff79a7 */ /* 0x0023e40008300423 */
.L_x_153:
[----:B------:R-:W-:Y:S05]  /*9830*/  BSYNC B0 ;  /* 0x0000000000007941 */ /* 0x000fea0003800000 */
.L_x_152:
[----:B------:R-:W-:Y:S05]  /*9840*/  @!P2 BRA `(.L_x_155) ;  /* 0x000000000004a947 */ /* 0x000fea0003800000 */
[----:B------:R-:W-:Y:S01]  /*9850*/  BPT.TRAP 0x1 ;  /* 0x000000040000795c */ /* 0x000fe20000300000 */
.L_x_155:
[----:B------:R-:W-:-:S04]  /*9860*/  UIADD3 UR29, UR35, 0x38518, URZ ;  /* 0x00038518231d7890 */ /* 0x000fc8000fffe03f */
[----:B------:R-:W-:-:S09]  /*9870*/  UPRMT UR43, UR42, 0x654, UR29 ;  /* 0x000006542a2b7896 */ /* 0x000fd2000800001d */
[----:B------:R-:W-:Y:S01]  /*9880*/  SYNCS.ARRIVE.TRANS64.RED.A1T0 RZ, [UR43], RZ ;  /* 0x000000ffffff79a7 */ /* 0x000fe2000810042b */
[----:B------:R-:W-:Y:S05]  /*9890*/  @!P2 BRA `(.L_x_156) ;  /* 0x000000000004a947 */ /* 0x000fea0003800000 */
[----:B------:R-:W-:Y:S01]  /*98a0*/  BPT.TRAP 0x1 ;  /* 0x000000040000795c */ /* 0x000fe20000300000 */
.L_x_156:
[----:B-1-34-:R-:W-:-:S04]  /*98b0*/  SHF.L.U32 R2, RZ, 0x1f, RZ ;  /* 0x0000001fff027819 */ /* 0x01afc800000006ff */
[----:B------:R-:W1:Y:S02]  /*98c0*/  SYNCS.PHASECHK.TRANS64.TRYWAIT P1, [UR35+0x38520], R2 ;  /* 0x03852002ff0075a7 */ /* 0x000e640008020163 */
[----:B-1----:R-:W-:Y:S05]  /*98d0*/  @!P1 BRA `(.L_x_157) ;  /* 0x0000005400109947 */ /* 0x002fea0003800000 */
.L_x_289:
        /* <DEDUP_REMOVED lines=13> */
[----:B---3--:R-:W-:Y:S05]  /*99b0*/  @!P2 BRA `(.L_x_160) ;  /* 0x000000000004a947 */ /* 0x008fea0003800000 */
[----:B------:R-:W-:Y:S01]  /*99c0*/  BPT.TRAP 0x1 ;  /* 0x000000040000795c */ /* 0x000fe20000300000 */
.L_x_160:
[----:B-1----:R-:W1:Y:S02]  /*99d0*/  LDC R3, c[0x0][0x828] ;  /* 0x00020a00ff037b82 */ /* 0x002e640000000800 */
[----:B-1----:R3:W-:Y:S02]  /*99e0*/  SYNCS.ARRIVE.TRANS64.RED.A0TR RZ, [UR35+0x38500], R3 ;  /* 0x03850003ffff79a7 */ /* 0x0027e40008300423 */
.L_x_159:
[----:B------:R-:W-:Y:S05]  /*99f0*/  BSYNC B0 ;  /* 0x0000000000007941 */ /* 0x000fea0003800000 */
.L_x_158:
[----:B------:R-:W-:Y:S05]  /*9a00*/  @!P2 BRA `(.L_x_161) ;  /* 0x000000000004a947 */ /* 0x000fea0003800000 */
[----:B------:R-:W-:Y:S01]  /*9a10*/  BPT.TRAP 0x1 ;  /* 0x000000040000795c */ /* 0x000fe20000300000 */
.L_x_161:
[----:B------:R-:W-:Y:S01]  /*9a20*/  SYNCS.ARRIVE.TRANS64.RED.A1T0 RZ, [UR8], RZ ;  /* 0x000000ffffff79a7 */ /* 0x000fe20008100408 */
[----:B------:R-:W-:Y:S05]  /*9a30*/  @!P2 BRA `(.L_x_162) ;  /* 0x000000000004a947 */ /* 0x000fea0003800000 */
[----:B------:R-:W-:Y:S01]  /*9a40*/  BPT.TRAP 0x1 ;  /* 0x000000040000795c */ /* 0x000fe20000300000 */
.L_x_162:
[----:B------:R-:W4:Y:S02]  /*9a50*/  SYNCS.PHASECHK.TRANS64.TRYWAIT P1, [UR35+0x38528], R2 ;  /* 0x03852802ff0075a7 */ /* 0x000f240008020163 */
[----:B----4-:R-:W-:Y:S05]  /*9a60*/  @!P1 BRA `(.L_x_163) ;  /* 0x0000005000c49947 */ /* 0x010fea0003800000 */
.L_x_290:
        /* <DEDUP_REMOVED lines=15> */
.L_x_166:
[----:B-1-3--:R-:W1:Y:S02]  /*9b60*/  LDC R3, c[0x0][0x828] ;  /* 0x00020a00ff037b82 */ /* 0x00ae640000000800 */
[----:B-1----:R4:W-:Y:S02]  /*9b70*/  SYNCS.ARRIVE.TRANS64.RED.A0TR RZ, [UR35+0x38508], R3 ;  /* 0x03850803ffff79a7 */ /* 0x0029e40008300423 */
.L_x_165:
[----:B------:R-:W-:Y:S05]  /*9b80*/  BSYNC B0 ;  /* 0x0000000000007941 */ /* 0x000fea0003800000 */
.L_x_164:
[----:B------:R-:W-:Y:S05]  /*9b90*/  @!P2 BRA `(.L_x_167) ;  /* 0x000000000004a947 */ /* 0x000fea0003800000 */
[----:B------:R-:W-:Y:S01]  /*9ba0*/  BPT.TRAP 0x1 ;  /* 0x000000040000795c */ /* 0x000fe20000300000 */
.L_x_167:
[----:B------:R-:W-:Y:S01]  /*9bb0*/  SYNCS.ARRIVE.TRANS64.RED.A1T0 RZ, [UR9], RZ ;  /* 0x000000ffffff79a7 */ /* 0x000fe20008100409 */
[----:B------:R-:W-:Y:S05]  /*9bc0*/  @!P2 BRA `(.L_x_168) ;  /* 0x000000000004a947 */ /* 0x000fea0003800000 */
[----:B------:R-:W-:Y:S01]  /*9bd0*/  BPT.TRAP 0x1 ;  /* 0x000000040000795c */ /* 0x000fe20000300000 */
.L_x_168:
[----:B------:R-:W5:Y:S02]  /*9be0*/  SYNCS.PHASECHK.TRANS64.TRYWAIT P1, [UR35+0x38530], R2 ;  /* 0x03853002ff0075a7 */ /* 0x000f640008020163 */
[----:B-----5:R-:W-:Y:S05]  /*9bf0*/  @!P1 BRA `(.L_x_169) ;  /* 0x0000005000789947 */ /* 0x020fea0003800000 */
.L_x_291:
        /* <DEDUP_REMOVED lines=15> */
.L_x_172:
[----:B---34-:R-:W1:Y:S02]  /*9cf0*/  LDC R3, c[0x0][0x828] ;  /* 0x00020a00ff037b82 */ /* 0x018e640000000800 */
[----:B-1----:R1:W-:Y:S02]  /*9d00*/  SYNCS.ARRIVE.TRANS64.RED.A0TR RZ, [UR35+0x38510], R3 ;  /* 0x03851003ffff79a7 */ /* 0x0023e40008300423 */
.L_x_171:
[----:B------:R-:W-:Y:S05]  /*9d10*/  BSYNC B0 ;  /* 0x0000000000007941 */ /* 0x000fea0003800000 */
.L_x_170:
[----:B------:R-:W-:Y:S05]  /*9d20*/  @!P2 BRA `(.L_x_173) ;  /* 0x000000000004a947 */ /* 0x000fea0003800000 */
[----:B------:R-:W-:Y:S01]  /*9d30*/  BPT.TRAP 0x1 ;  /* 0x000000040000795c */ /* 0x000fe20000300000 */
.L_x_173:
[----:B------:R-:W-:Y:S01]  /*9d40*/  SYNCS.ARRIVE.TRANS64.RED.A1T0 RZ, [UR39], RZ ;  /* 0x000000ffffff79a7 */ /* 0x000fe20008100427 */
[----:B------:R-:W-:Y:S05]  /*9d50*/  @!P2 BRA `(.L_x_174) ;  /* 0x000000000004a947 */ /* 0x000fea0003800000 */
[----:B------:R-:W-:Y:S01]  /*9d60*/  BPT.TRAP 0x1 ;  /* 0x000000040000795c */ /* 0x000fe20000300000 */
.L_x_174:
[----:B------:R-:W5:Y:S02]  /*9d70*/  SYNCS.PHASECHK.TRANS64.TRYWAIT P1, [UR35+0x38538], R2 ;  /* 0x03853802ff0075a7 */ /* 0x000f640008020163 */
[----:B-----5:R-:W-:Y:S05]  /*9d80*/  @!P1 BRA `(.L_x_175) ;  /* 0x00000050002c9947 */ /* 0x020fea0003800000 */
.L_x_292:
        /* <DEDUP_REMOVED lines=15> */
.L_x_178:
[----:B------:R-:W1:Y:S02]  /*9e80*/  LDC R2, c[0x0][0x828] ;  /* 0x00020a00ff027b82 */ /* 0x000e640000000800 */
[----:B-1----:R1:W-:Y:S02]  /*9e90*/  SYNCS.ARRIVE.TRANS64.RED.A0TR RZ, [UR35+0x38518], R2 ;  /* 0x03851802ffff79a7 */ /* 0x0023e40008300423 */
.L_x_177:
[----:B------:R-:W-:Y:S05]  /*9ea0*/  BSYNC B0 ;  /* 0x0000000000007941 */ /* 0x000fea0003800000 */
.L_x_176:
[----:B------:R-:W-:Y:S05]  /*9eb0*/  @!P2 BRA `(.L_x_179) ;  /* 0x000000000004a947 */ /* 0x000fea0003800000 */
[----:B------:R-:W-:Y:S01]  /*9ec0*/  BPT.TRAP 0x1 ;  /* 0x000000040000795c */ /* 0x000fe20000300000 */
.L_x_179:
[----:B--2---:R-:W-:Y:S01]  /*9ed0*/  ISETP.NE.AND P0, PT, R7, RZ, PT ;  /* 0x000000ff0700720c */ /* 0x004fe20003f05270 */
[----:B------:R-:W-:Y:S01]  /*9ee0*/  SYNCS.ARRIVE.TRANS64.RED.A1T0 RZ, [UR43], RZ ;  /* 0x000000ffffff79a7 */ /* 0x000fe2000810042b */
[CC--:B------:R-:W-:Y:S02]  /*9ef0*/  ISETP.NE.AND P3, PT, R18.reuse, R6.reuse, PT ;  /* 0x000000061200720c */ /* 0x0c0fe40003f65270 */
[----:B------:R-:W-:-:S13]  /*9f00*/  ISETP.EQ.OR P0, PT, R18, R6, !P0 ;  /* 0x000000061200720c */ /* 0x000fda0004702670 */
[----:B------:R-:W-:Y:S05]  /*9f10*/  @P0 BRA `(.L_x_180) ;  /* 0x0000000400040947 */ /* 0x000fea0003800000 */
[----:B------:R-:W-:Y:S01]  /*9f20*/  ELECT P0, URZ, PT ;  /* 0x00000000003f782f */ /* 0x000fe20003800000 */
[----:B------:R-:W-:-:S12]  /*9f30*/  BSSY B0, `(.L_x_181) ;  /* 0x0000032000007945 */ /* 0x000fd80003800000 */
[----:B------:R-:W-:Y:S05]  /*9f40*/  @!P0 BRA `(.L_x_182) ;  /* 0x0000000000c08947 */ /* 0x000fea0003800000 */
[----:B-1-34-:R-:W1:Y:S08]  /*9f50*/  LDC.64 R2, c[0x0][0x290] ;  /* 0x0000a400ff027b82 */ /* 0x01ae700000000a00 */
[----:B------:R-:W2:Y:S08]  /*9f60*/  LDC.64 R14, c[0x0][0x808] ;  /* 0x00020200ff0e7b82 */ /* 0x000eb00000000a00 */
[----:B------:R-:W3:Y:S01]  /*9f70*/  LDC.64 R16, c[0x0][0x810] ;  /* 0x00020400ff107b82 */ /* 0x000ee20000000a00 */
[----:B-1----:R-:W-:-:S05]  /*9f80*/  IMAD.WIDE R2, R6, 0xc, R2 ;  /* 0x0000000c06027825 */ /* 0x002fca00078e0202 */
[----:B------:R1:W5:Y:S04]  /*9f90*/  LDG.E R10, desc[UR56][R2.64] ;  /* 0x00000038020a7981 */ /* 0x000368000c1e1900 */
[----:B------:R1:W5:Y:S01]  /*9fa0*/  LDG.E R13, desc[UR56][R2.64+0x4] ;  /* 0x00000438020d7981 */ /* 0x000362000c1e1900 */
[----:B--2---:R-:W-:Y:S02]  /*9fb0*/  ISETP.NE.U32.AND P0, PT, R14, RZ, PT ;  /* 0x000000ff0e00720c */ /* 0x004fe40003f05070 */
[----:B------:R-:W-:Y:S02]  /*9fc0*/  SHF.R.S32.HI R8, RZ, 0x1f, R6 ;  /* 0x0000001fff087819 */ /* 0x000fe40000011406 */
[----:B------:R-:W-:Y:S02]  /*9fd0*/  ISETP.NE.AND.EX P0, PT, R15, RZ, PT, P0 ;  /* 0x000000ff0f00720c */ /* 0x000fe40003f05300 */
[----:B---3--:R-:W-:-:S04]  /*9fe0*/  ISETP.NE.U32.AND P1, PT, R16, RZ, PT ;  /* 0x000000ff1000720c */ /* 0x008fc80003f25070 */
[----:B------:R-:W-:-:S07]  /*9ff0*/  ISETP.NE.AND.EX P1, PT, R17, RZ, PT, P1 ;  /* 0x000000ff1100720c */ /* 0x000fce0003f25310 */
[----:B-1----:R-:W-:Y:S06]  /*a000*/  @!P0 BRA `(.L_x_183) ;  /* 0x0000000000108947 */ /* 0x002fec0003800000 */
[----:B------:R-:W-:-:S04]  /*a010*/  LEA R2, P0, R6, R14, 0x3 ;  /* 0x0000000e06027211 */ /* 0x000fc800078018ff */
[----:B------:R-:W-:-:S06]  /*a020*/  LEA.HI.X R3, R6, R15, R8, 0x3, P0 ;  /* 0x0000000f06037211 */ /* 0x000fcc00000f1c08 */
[----:B------:R-:W2:Y:S04]  /*a030*/  LDG.E.64 R2, desc[UR56][R2.64] ;  /* 0x0000003802027981 */ /* 0x000ea8000c1e1b00 */
[----:B--2---:R1:W-:Y:S02]  /*a040*/  STS.64 [UR34], R2 ;  /* 0x00000002ff007988 */ /* 0x0043e40008000a22 */
.L_x_183:
[----:B------:R-:W-:Y:S05]  /*a050*/  @!P1 BRA `(.L_x_182) ;  /* 0x00000000007c9947 */ /* 0x000fea0003800000 */
[----:B-1----:R-:W-:-:S04]  /*a060*/  LEA R2, P0, R6, R16, 0x3 ;  /* 0x0000001006027211 */ /* 0x002fc800078018ff */
[----:B------:R-:W-:Y:S02]  /*a070*/  LEA.HI.X R3, R6, R17, R8, 0x3, P0 ;  /* 0x0000001106037211 */ /* 0x000fe400000f1c08 */
[----:B------:R-:W1:Y:S04]  /*a080*/  LDS R8, [UR34+0x1c] ;  /* 0x00001c22ff087984 */ /* 0x000e680008000800 */
[----:B------:R-:W2:Y:S01]  /*a090*/  LDG.E.64 R2, desc[UR56][R2.64] ;  /* 0x0000003802027981 */ /* 0x000ea2000c1e1b00 */
        /* <DEDUP_REMOVED lines=13> */
[----:B------:R1:W-:Y:S04]  /*a170*/  STS [UR34+0x1c], R8 ;  /* 0x00001c08ff007988 */ /* 0x0003e80008000822 */
[----:B------:R-:W2:Y:S01]  /*a180*/  LDS R11, [UR34+0x1c] ;  /* 0x00001c22ff0b7984 */ /* 0x000ea20008000800 */
[----:B-1---5:R-:W-:Y:S01]  /*a190*/  VIADD R8, R10, 0xffffffff ;  /* 0xffffffff0a087836 */ /* 0x022fe20000000000 */
[----:B--2---:R-:W-:-:S05]  /*a1a0*/  LOP3.LUT R11, R11, 0xf0, RZ, 0xb8, !PT ;  /* 0x000000f00b0b7812 */ /* 0x004fca00078eb8ff */
[----:B------:R1:W-:Y:S04]  /*a1b0*/  STS [UR34+0x1c], R11 ;  /* 0x00001c0bff007988 */ /* 0x0003e80008000822 */
[----:B------:R-:W2:Y:S01]  /*a1c0*/  LDS R9, [UR34+0x1c] ;  /* 0x00001c22ff097984 */ /* 0x000ea20008000800 */
[----:B-1----:R-:W-:Y:S02]  /*a1d0*/  CS2R R10, SRZ ;  /* 0x00000000000a7805 */ /* 0x002fe4000001ff00 */
[----:B--2---:R-:W-:Y:S01]  /*a1e0*/  LOP3.LUT R17, R9, 0xf00, RZ, 0xb8, !PT ;  /* 0x00000f0009117812 */ /* 0x004fe200078eb8ff */
[----:B------:R-:W-:-:S04]  /*a1f0*/  VIADD R9, R13, 0xffffffff ;  /* 0xffffffff0d097836 */ /* 0x000fc80000000000 */
[----:B------:R-:W-:Y:S04]  /*a200*/  STS.64 [UR34+0x18], R16 ;  /* 0x00001810ff007988 */ /* 0x000fe80008000a22 */
[----:B------:R-:W1:Y:S04]  /*a210*/  LDS R15, [UR34+0x1c] ;  /* 0x00001c22ff0f7984 */ /* 0x000e680008000800 */
[----:B------:R2:W-:Y:S01]  /*a220*/  STS.128 [UR34+0x20], R8 ;  /* 0x00002008ff007988 */ /* 0x0005e20008000c22 */
[----:B-1----:R-:W-:-:S05]  /*a230*/  LOP3.LUT R2, R15, 0xf000, RZ, 0xb8, !PT ;  /* 0x0000f0000f027812 */ /* 0x002fca00078eb8ff */
[----:B------:R2:W-:Y:S02]  /*a240*/  STS [UR34+0x1c], R2 ;  /* 0x00001c02ff007988 */ /* 0x0005e40008000822 */
.L_x_182:
[----:B------:R-:W-:Y:S05]  /*a250*/  BSYNC B0 ;  /* 0x0000000000007941 */ /* 0x000fea0003800000 */
.L_x_181:
[----:B-12---:R-:W1:Y:S01]  /*a260*/  S2R R2, SR_LANEID ;  /* 0x0000000000027919 */ /* 0x006e620000000000 */
[----:B------:R-:W-:Y:S01]  /*a270*/  NOP ;  /* 0x0000000000007918 */ /* 0x000fe20000000000 */
[----:B------:R-:W-:Y:S01]  /*a280*/  ELECT P0, URZ, PT ;  /* 0x00000000003f782f */ /* 0x000fe20003800000 */
[----:B------:R-:W-:Y:S01]  /*a290*/  BSSY B0, `(.L_x_184) ;  /* 0x0000008000007945 */ /* 0x000fe20003800000 */
[----:B-1----:R-:W-:-:S05]  /*a2a0*/  IMAD.SHL.U32 R8, R2, 0x4, RZ ;  /* 0x0000000402087824 */ /* 0x002fca00078e00ff */
[----:B------:R1:W2:Y:S01]  /*a2b0*/  LDS R9, [R8+UR34] ;  /* 0x0000002208097984 */ /* 0x0002a20008000800 */
[----:B------:R-:W-:-:S05]  /*a2c0*/  IADD3 R2, P1, R8, UR44, RZ ;  /* 0x0000002c08027c10 */ /* 0x000fca000ff3e0ff */
[----:B---34-:R-:W-:Y:S01]  /*a2d0*/  IMAD.X R3, RZ, RZ, UR45, P1 ;  /* 0x0000002dff037e24 */ /* 0x018fe200088e06ff */
[----:B------:R-:W-:Y:S07]  /*a2e0*/  @!P0 BRA `(.L_x_185) ;  /* 0x0000000000088947 */ /* 0x000fee0003800000 */
[----:B------:R0:W-:Y:S01]  /*a2f0*/  UTMACMDFLUSH ;  /* 0x00000000000079b7 */ /* 0x0001e20000000000 */
[----:B------:R-:W-:-:S04]  /*a300*/  DEPBAR.LE SB0, 0x0 ;  /* 0x000080000000791a */ /* 0x000fc80000000000 */
.L_x_185:
[----:B------:R-:W-:Y:S05]  /*a310*/  BSYNC B0 ;  /* 0x0000000000007941 */ /* 0x000fea0003800000 */
.L_x_184:
[----:B--2---:R2:W5:Y:S02]  /*a320*/  ATOMG.E.EXCH.STRONG.GPU PT, RZ, [R2], R9 ;  /* 0x0000000902ff73a8 */ /* 0x00456400041ee100 */
.L_x_180:
[----:B------:R-:W-:Y:S01]  /*a330*/  UIADD3 UR38, UR38, 0x1, URZ ;  /* 0x0000000126267890 */ /* 0x000fe2000fffe03f */
[----:B------:R-:W-:Y:S01]  /*a340*/  ISETP.NE.AND P0, PT, R7, RZ, PT ;  /* 0x000000ff0700720c */ /* 0x000fe20003f05270 */
[----:B------:R-:W-:Y:S01]  /*a350*/  IMAD.MOV.U32 R16, RZ, RZ, R4 ;  /* 0x000000ffff107224 */ /* 0x000fe200078e0004 */
[----:B-12---:R-:W-:Y:S01]  /*a360*/  SEL R2, RZ, 0x1, !P3 ;  /* 0x00000001ff027807 */ /* 0x006fe20005800000 */
[----:B------:R-:W-:Y:S01]  /*a370*/  UISETP.NE.AND UP0, UPT, UR38, 0x8, UPT ;  /* 0x000000082600788c */ /* 0x000fe2000bf05270 */
[----:B------:R-:W-:Y:S02]  /*a380*/  IMAD.MOV.U32 R17, RZ, RZ, R5 ;  /* 0x000000ffff117224 */ /* 0x000fe400078e0005 */
[----:B------:R-:W-:Y:S01]  /*a390*/  IMAD.MOV.U32 R18, RZ, RZ, R6 ;  /* 0x000000ffff127224 */ /* 0x000fe200078e0006 */
[----:B------:R-:W-:Y:S02]  /*a3a0*/  USEL UR8, URZ, 0x1, UP0 ;  /* 0x000000013f087887 */ /* 0x000fe40008000000 */
[----:B------:R-:W-:-:S04]  /*a3b0*/  USEL UR38, UR38, URZ, UP0 ;  /* 0x0000003f26267287 */ /* 0x000fc80008000000 */
[----:B------:R-:W-:Y:S01]  /*a3c0*/  LOP3.LUT R12, R12, UR8, RZ, 0x3c, !PT ;  /* 0x000000080c0c7c12 */ /* 0x000fe2000f8e3cff */
[----:B------:R-:W-:Y:S07]  /*a3d0*/  @P0 BRA `(.L_x_186) ;  /* 0xffffffe8009c0947 */ /* 0x000fee000383ffff */
[----:B-----5:R-:W-:Y:S01]  /*a3e0*/  ELECT P0, URZ, PT ;  /* 0x00000000003f782f */ /* 0x020fe20003800000 */
[----:B------:R-:W-:-:S12]  /*a3f0*/  BSSY B0, `(.L_x_187) ;  /* 0x0000017000007945 */ /* 0x000fd80003800000 */
[----:B------:R-:W-:Y:S05]  /*a400*/  @!P0 BRA `(.L_x_188) ;  /* 0x0000000000548947 */ /* 0x000fea0003800000 */
[----:B------:R-:W-:Y:S05]  /*a410*/  @!P2 BRA `(.L_x_189) ;  /* 0x000000000004a947 */ /* 0x000fea0003800000 */
[----:B------:R-:W-:Y:S01]  /*a420*/  BPT.TRAP 0x1 ;  /* 0x000000040000795c */ /* 0x000fe20000300000 */
.L_x_189:
[----:B------:R-:W1:Y:S02]  /*a430*/  SYNCS.PHASECHK.TRANS64.TRYWAIT P0, [UR35+0x38520], R0 ;  /* 0x03852000ff0075a7 */ /* 0x000e640008000163 */
[----:B-1----:R-:W-:Y:S05]  /*a440*/  @!P0 BRA `(.L_x_190) ;  /* 0x0000004800948947 */ /* 0x002fea0003800000 */
.L_x_293:
[----:B------:R-:W-:Y:S05]  /*a450*/  @!P2 BRA `(.L_x_191) ;  /* 0x000000000004a947 */ /* 0x000fea0003800000 */
[----:B------:R-:W-:Y:S01]  /*a460*/  BPT.TRAP 0x1 ;  /* 0x000000040000795c */ /* 0x000fe20000300000 */
.L_x_191:
[----:B------:R-:W2:Y:S02]  /*a470*/  SYNCS.PHASECHK.TRANS64.TRYWAIT P0, [UR35+0x38528], R0 ;  /* 0x03852800ff0075a7 */ /* 0x000ea40008000163 */
[----:B--2---:R-:W-:Y:S05]  /*a480*/  @!P0 BRA `(.L_x_192) ;  /* 0x00000048009c8947 */ /* 0x004fea0003800000 */
.L_x_294:
[----:B------:R-:W-:Y:S05]  /*a490*/  @!P2 BRA `(.L_x_193) ;  /* 0x000000000004a947 */ /* 0x000fea0003800000 */
[----:B------:R-:W-:Y:S01]  /*a4a0*/  BPT.TRAP 0x1 ;  /* 0x000000040000795c */ /* 0x000fe20000300000 */
.L_x_193:
[----:B------:R-:W2:Y:S02]  /*a4b0*/  SYNCS.PHASECHK.TRANS64.TRYWAIT P0, [UR35+0x38530], R0 ;  /* 0x03853000ff0075a7 */ /* 0x000ea40008000163 */
[----:B--2---:R-:W-:Y:S05]  /*a4c0*/  @!P0 BRA `(.L_x_194) ;  /* 0x0000004800a48947 */ /* 0x004fea0003800000 */
.L_x_295:
[----:B------:R-:W-:Y:S05]  /*a4d0*/  @!P2 BRA `(.L_x_195) ;  /* 0x000000000004a947 */ /* 0x000fea0003800000 */
[----:B------:R-:W-:Y:S01]  /*a4e0*/  BPT.TRAP 0x1 ;  /* 0x000000040000795c */ /* 0x000fe20000300000 */
.L_x_195:
[----:B-1----:R-:W-:-:S05]  /*a4f0*/  IMAD.MOV.U32 R0, RZ, RZ, 0x1 ;  /* 0x00000001ff007424 */ /* 0x002fca00078e00ff */
[----:B------:R-:W-:-:S07]  /*a500*/  SHF.L.U32 R0, R0, 0x1f, RZ ;  /* 0x0000001f00007819 */ /* 0x000fce00000006ff */
.L_x_196:
[----:B-1-34-:R-:W-:-:S04]  /*a510*/  IMAD.U32 R3, RZ, RZ, UR35 ;  /* 0x00000023ff037e24 */ /* 0x01afc8000f8e00ff */
[----:B------:R1:W2:Y:S03]  /*a520*/  SYNCS.PHASECHK.TRANS64.TRYWAIT P0, [R3+URZ+0x38538], R0 ;  /* 0x03853800030075a7 */ /* 0x0002a6000800017f */
[----:B--2---:R-:W-:Y:S05]  /*a530*/  @!P0 NANOSLEEP.SYNCS 0x989680 ;  /* 0x009896800000895d */ /* 0x004fea0003900000 */
[----:B------:R-:W2:Y:S02]  /*a540*/  @!P0 SYNCS.PHASECHK.TRANS64 P0, [R3+URZ+0x38538], R0 ;  /* 0x03853800030085a7 */ /* 0x000ea4000800007f */
[----:B--2---:R-:W-:Y:S05]  /*a550*/  @!P0 BRA `(.L_x_196) ;  /* 0xfffffffc00ec8947 */ /* 0x004fea000383ffff */
.L_x_188:
[----:B------:R-:W-:Y:S05]  /*a560*/  BSYNC B0 ;  /* 0x0000000000007941 */ /* 0x000fea0003800000 */
.L_x_187:
[----:B------:R-:W-:Y:S05]  /*a570*/  EXIT ;  /* 0x000000000000794d */ /* 0x000fea0003800000 */
.L_x_117:
[----:B------:R-:W1:Y:S01]  /*a580*/  S2UR UR4, SR_CTAID.Y ;  /* 0x00000000000479c3 */ /* 0x000e620000002600 */
[----:B------:R-:W3:Y:S01]  /*a590*/  S2R R37, SR_LANEID ;  /* 0x0000000000257919 */ /* 0x000ee20000000000 */
[----:B------:R-:W-:Y:S01]  /*a5a0*/  ELECT P0, URZ, PT ;  /* 0x00000000003f782f */ /* 0x000fe20003800000 */
[----:B------:R-:W-:Y:S01]  /*a5b0*/  BSSY B0, `(.L_x_197) ;  /* 0x0000037000007945 */ /* 0x000fe20003800000 */
[----:B------:R-:W-:Y:S01]  /*a5c0*/  ULDC.64 UR12, c[0x0][0x508] ;  /* 0x00014200000c7ab9 */ /* 0x000fe20000000a00 */
[----:B-1----:R-:W-:-:S04]  /*a5d0*/  UIMAD UR4, UR4, UR41, UR40 ;  /* 0x00000029040472a4 */ /* 0x002fc8000f8e0228 */
[----:B------:R-:W-:-:S06]  /*a5e0*/  UIMAD.WIDE UR12, UR4, 0x80, UR12 ;  /* 0x00000080040c78a5 */ /* 0x000fcc000f8e020c */
[----:B------:R-:W-:Y:S06]  /*a5f0*/  @!P0 BRA `(.L_x_198) ;  /* 0x0000000000c88947 */ /* 0x000fec0003800000 */
[----:B------:R-:W1:Y:S01]  /*a600*/  LDC.64 R8, c[0x0][0x300] ;  /* 0x0000c000ff087b82 */ /* 0x000e620000000a00 */
[----:B------:R-:W-:Y:S02]  /*a610*/  UMOV UR4, 0x400 ;  /* 0x0000040000047882 */ /* 0x000fe40000000000 */
[----:B--2---:R-:W-:-:S05]  /*a620*/  ULEA UR4, UR42, UR4, 0x18 ;  /* 0x000000042a047291 */ /* 0x004fca000f8ec03f */
[----:B------:R-:W1:Y:S08]  /*a630*/  LDC.64 R10, c[0x0][0x308] ;  /* 0x0000c200ff0a7b82 */ /* 0x000e700000000a00 */
[----:B------:R-:W2:Y:S08]  /*a640*/  LDC.64 R4, c[0x0][0x330] ;  /* 0x0000cc00ff047b82 */ /* 0x000eb00000000a00 */
[----:B------:R-:W2:Y:S01]  /*a650*/  LDC.64 R6, c[0x0][0x338] ;  /* 0x0000ce00ff067b82 */ /* 0x000ea20000000a00 */
[----:B-1----:R1:W-:Y:S07]  /*a660*/  STS.128 [UR4+0x38600], R8 ;  /* 0x03860008ff007988 */ /* 0x0023ee0008000c04 */
[----:B------:R-:W4:Y:S08]  /*a670*/  LDC.64 R32, c[0x0][0x310] ;  /* 0x0000c400ff207b82 */ /* 0x000f300000000a00 */
[----:B------:R-:W4:Y:S01]  /*a680*/  LDC.64 R34, c[0x0][0x318] ;  /* 0x0000c600ff227b82 */ /* 0x000f220000000a00 */
[----:B--2---:R2:W-:Y:S07]  /*a690*/  STS.128 [UR4+0x38630], R4 ;  /* 0x03863004ff007988 */ /* 0x0045ee0008000c04 */
[----:B------:R-:W5:Y:S08]  /*a6a0*/  LDC.64 R28, c[0x0][0x320] ;  /* 0x0000c800ff1c7b82 */ /* 0x000f700000000a00 */
[----:B------:R-:W5:Y:S08]  /*a6b0*/  LDC.64 R30, c[0x0][0x328] ;  /* 0x0000ca00ff1e7b82 */ /* 0x000f700000000a00 */
[----:B------:R-:W3:Y:S01]  /*a6c0*/  LDC.64 R24, c[0x0][0x340] ;  /* 0x0000d000ff187b82 */ /* 0x000ee20000000a00 */
[----:B----4-:R4:W-:Y:S07]  /*a6d0*/  STS.128 [UR4+0x38610], R32 ;  /* 0x03861020ff007988 */ /* 0x0109ee0008000c04 */
[----:B------:R-:W3:Y:S08]  /*a6e0*/  LDC.64 R26, c[0x0][0x348] ;  /* 0x0000d200ff1a7b82 */ /* 0x000ef00000000a00 */
[----:B------:R-:W2:Y:S01]  /*a6f0*/  LDC.64 R20, c[0x0][0x350] ;  /* 0x0000d400ff147b82 */ /* 0x000ea20000000a00 */
[----:B-----5:R5:W-:Y:S07]  /*a700*/  STS.128 [UR4+0x38620], R28 ;  /* 0x0386201cff007988 */ /* 0x020bee0008000c04 */
[----:B------:R-:W2:Y:S08]  /*a710*/  LDC.64 R22, c[0x0][0x358] ;  /* 0x0000d600ff167b82 */ /* 0x000eb00000000a00 */
[----:B------:R-:W4:Y:S01]  /*a720*/  LDC.64 R12, c[0x0][0x360] ;  /* 0x0000d800ff0c7b82 */ /* 0x000f220000000a00 */
[----:B---3--:R3:W-:Y:S07]  /*a730*/  STS.128 [UR4+0x38640], R24 ;  /* 0x03864018ff007988 */ /* 0x0087ee0008000c04 */
[----:B------:R-:W4:Y:S08]  /*a740*/  LDC.64 R14, c[0x0][0x368] ;  /* 0x0000da00ff0e7b82 */ /* 0x000f300000000a00 */
[----:B-1----:R-:W1:Y:S01]  /*a750*/  LDC.64 R8, c[0x0][0x370] ;  /* 0x0000dc00ff087b82 */ /* 0x002e620000000a00 */
[----:B--2---:R2:W-:Y:S07]  /*a760*/  STS.128 [UR4+0x38650], R20 ;  /* 0x03865014ff007988 */ /* 0x0045ee0008000c04 */
[----:B------:R-:W1:Y:S08]  /*a770*/  LDC.64 R10, c[0x0][0x378] ;  /* 0x0000de00ff0a7b82 */ /* 0x000e700000000a00 */
[----:B------:R-:W5:Y:S01]  /*a780*/  LDC.64 R4, c[0x0][0x410] ;  /* 0x00010400ff047b82 */ /* 0x000f620000000a00 */
[----:B----4-:R4:W-:Y:S07]  /*a790*/  STS.128 [UR4+0x38660], R12 ;  /* 0x0386600cff007988 */ /* 0x0109ee0008000c04 */
[----:B------:R-:W5:Y:S01]  /*a7a0*/  LDC.64 R6, c[0x0][0x418] ;  /* 0x00010600ff067b82 */ /* 0x000f620000000a00 */
[----:B-1----:R1:W-:Y:S07]  /*a7b0*/  STS.128 [UR4+0x38670], R8 ;  /* 0x03867008ff007988 */ /* 0x0023ee0008000c04 */
[----:B------:R-:W2:Y:S08]  /*a7c0*/  LDC.64 R32, c[0x0][0x400] ;  /* 0x00010000ff207b82 */ /* 0x000eb00000000a00 */
[----:B------:R-:W2:Y:S01]  /*a7d0*/  LDC.64 R34, c[0x0][0x408] ;  /* 0x00010200ff227b82 */ /* 0x000ea20000000a00 */
[----:B-----5:R5:W-:Y:S07]  /*a7e0*/  STS.128 [UR4+0x38690], R4 ;  /* 0x03869004ff007988 */ /* 0x020bee0008000c04 */
[----:B------:R-:W4:Y:S08]  /*a7f0*/  LDC.64 R28, c[0x0][0x420] ;  /* 0x00010800ff1c7b82 */ /* 0x000f300000000a00 */
[----:B------:R-:W4:Y:S08]  /*a800*/  LDC.64 R30, c[0x0][0x428] ;  /* 0x00010a00ff1e7b82 */ /* 0x000f300000000a00 */
[----:B---3--:R-:W3:Y:S01]  /*a810*/  LDC.64 R24, c[0x0][0x430] ;  /* 0x00010c00ff187b82 */ /* 0x008ee20000000a00 */
[----:B--2---:R2:W-:Y:S07]  /*a820*/  STS.128 [UR4+0x38680], R32 ;  /* 0x03868020ff007988 */ /* 0x0045ee0008000c04 */
[----:B------:R-:W3:Y:S08]  /*a830*/  LDC.64 R26, c[0x0][0x438] ;  /* 0x00010e00ff1a7b82 */ /* 0x000ef00000000a00 */
[----:B------:R-:W5:Y:S01]  /*a840*/  LDC.64 R20, c[0x0][0x440] ;  /* 0x00011000ff147b82 */ /* 0x000f620000000a00 */
[----:B----4-:R2:W-:Y:S07]  /*a850*/  STS.128 [UR4+0x386a0], R28 ;  /* 0x0386a01cff007988 */ /* 0x0105ee0008000c04 */
[----:B------:R-:W5:Y:S08]  /*a860*/  LDC.64 R22, c[0x0][0x448] ;  /* 0x00011200ff167b82 */ /* 0x000f700000000a00 */
[----:B------:R-:W4:Y:S01]  /*a870*/  LDC.64 R12, c[0x0][0x450] ;  /* 0x00011400ff0c7b82 */ /* 0x000f220000000a00 */
[----:B---3--:R2:W-:Y:S07]  /*a880*/  STS.128 [UR4+0x386b0], R24 ;  /* 0x0386b018ff007988 */ /* 0x0085ee0008000c04 */
[----:B------:R-:W4:Y:S08]  /*a890*/  LDC.64 R14, c[0x0][0x458] ;  /* 0x00011600ff0e7b82 */ /* 0x000f300000000a00 */
[----:B-1----:R-:W1:Y:S01]  /*a8a0*/  LDC.64 R8, c[0x0][0x460] ;  /* 0x00011800ff087b82 */ /* 0x002e620000000a00 */
[----:B-----5:R2:W-:Y:S07]  /*a8b0*/  STS.128 [UR4+0x386c0], R20 ;  /* 0x0386c014ff007988 */ /* 0x0205ee0008000c04 */
[----:B------:R-:W1:Y:S08]  /*a8c0*/  LDC.64 R10, c[0x0][0x468] ;  /* 0x00011a00ff0a7b82 */ /* 0x000e700000000a00 */
[----:B------:R-:W3:Y:S01]  /*a8d0*/  LDC.64 R4, c[0x0][0x470] ;  /* 0x00011c00ff047b82 */ /* 0x000ee20000000a00 */
[----:B----4-:R2:W-:Y:S07]  /*a8e0*/  STS.128 [UR4+0x386d0], R12 ;  /* 0x0386d00cff007988 */ /* 0x0105ee0008000c04 */
[----:B------:R-:W3:Y:S01]  /*a8f0*/  LDC.64 R6, c[0x0][0x478] ;  /* 0x00011e00ff067b82 */ /* 0x000ee20000000a00 */
[----:B-1----:R2:W-:Y:S04]  /*a900*/  STS.128 [UR4+0x386e0], R8 ;  /* 0x0386e008ff007988 */ /* 0x0025e80008000c04 */
[----:B---3--:R2:W-:Y:S02]  /*a910*/  STS.128 [UR4+0x386f0], R4 ;  /* 0x0386f004ff007988 */ /* 0x0085e40008000c04 */
.L_x_198:
[----:B--2---:R-:W-:Y:S05]  /*a920*/  BSYNC B0 ;  /* 0x0000000000007941 */ /* 0x004fea0003800000 */
.L_x_197:
[----:B------:R-:W-:Y:S01]  /*a930*/  ELECT P0, URZ, PT ;  /* 0x00000000003f782f */ /* 0x000fe20003800000 */
[----:B------:R-:W-:Y:S01]  /*a940*/  NOP ;  /* 0x0000000000007918 */ /* 0x000fe20000000000 */
[----:B------:R-:W-:Y:S11]  /*a950*/  BSSY B0, `(.L_x_199) ;  /* 0x000004c000007945 */ /* 0x000ff60003800000 */
[----:B------:R-:W-:Y:S05]  /*a960*/  @!P0 BRA `(.L_x_200) ;  /* 0x0000000400288947 */ /* 0x000fea0003800000 */
[C---:B------:R-:W-:Y:S01]  /*a970*/  IMAD.SHL.U32 R20, R18.reuse, 0x8, RZ ;  /* 0x0000000812147824 */ /* 0x040fe200078e00ff */
[----:B------:R-:W-:Y:S01]  /*a980*/  ULDC.64 UR4, c[0x0][0x518] ;  /* 0x0001460000047ab9 */ /* 0x000fe20000000a00 */
[----:B------:R-:W-:Y:S01]  /*a990*/  ULDC.64 UR6, c[0x0][0x528] ;  /* 0x00014a0000067ab9 */ /* 0x000fe20000000a00 */
[----:B------:R-:W-:Y:S02]  /*a9a0*/  SHF.L.U64.HI R3, R18, 0x3, R3 ;  /* 0x0000000312037819 */ /* 0x000fe40000010203 */
[C---:B------:R-:W-:Y:S02]  /*a9b0*/  IADD3 R6, P0, R20.reuse, UR4, RZ ;  /* 0x0000000414067c10 */ /* 0x040fe4000ff1e0ff */
[----:B------:R-:W-:Y:S02]  /*a9c0*/  IADD3 R4, P1, R20, UR6, RZ ;  /* 0x0000000614047c10 */ /* 0x000fe4000ff3e0ff */
[C---:B------:R-:W-:Y:S01]  /*a9d0*/  IADD3.X R7, R3.reuse, UR5, RZ, P0, !PT ;  /* 0x0000000503077c10 */ /* 0x040fe200087fe4ff */
[----:B------:R-:W-:Y:S01]  /*a9e0*/  ULDC.64 UR4, c[0x0][0x510] ;  /* 0x0001440000047ab9 */ /* 0x000fe20000000a00 */
[----:B------:R-:W-:Y:S01]  /*a9f0*/  IADD3.X R5, R3, UR7, RZ, P1, !PT ;  /* 0x0000000703057c10 */ /* 0x000fe20008ffe4ff */
[----:B------:R-:W-:-:S03]  /*aa00*/  ULDC.64 UR6, c[0x0][0x520] ;  /* 0x0001480000067ab9 */ /* 0x000fc60000000a00 */
[----:B------:R-:W2:Y:S04]  /*aa10*/  LDG.E.64 R6, desc[UR56][R6.64] ;  /* 0x0000003806067981 */ /* 0x000ea8000c1e1b00 */
[----:B------:R-:W4:Y:S01]  /*aa20*/  LDG.E.64 R4, desc[UR56][R4.64] ;  /* 0x0000003804047981 */ /* 0x000f22000c1e1b00 */
[C---:B------:R-:W-:Y:S02]  /*aa30*/  IADD3 R22, P0, R20.reuse, UR4, RZ ;  /* 0x0000000414167c10 */ /* 0x040fe4000ff1e0ff */
[----:B------:R-:W-:Y:S02]  /*aa40*/  IADD3 R20, P1, R20, UR6, RZ ;  /* 0x0000000614147c10 */ /* 0x000fe4000ff3e0ff */
[C---:B------:R-:W-:Y:S02]  /*aa50*/  IADD3.X R23, R3.reuse, UR5, RZ, P0, !PT ;  /* 0x0000000503177c10 */ /* 0x040fe400087fe4ff */
[----:B------:R-:W-:-:S04]  /*aa60*/  IADD3.X R21, R3, UR7, RZ, P1, !PT ;  /* 0x0000000703157c10 */ /* 0x000fc80008ffe4ff */
[----:B------:R-:W5:Y:S04]  /*aa70*/  LDG.E.64 R22, desc[UR56][R22.64] ;  /* 0x0000003816167981 */ /* 0x000f68000c1e1b00 */
[----:B------:R-:W3:Y:S01]  /*aa80*/  LDG.E.64 R20, desc[UR56][R20.64] ;  /* 0x0000003814147981 */ /* 0x000ee2000c1e1b00 */
[----:B------:R-:W-:Y:S01]  /*aa90*/  UMOV UR4, 0x400 ;  /* 0x0000040000047882 */ /* 0x000fe20000000000 */
[----:B------:R-:W-:Y:S01]  /*aaa0*/  VIADD R13, R0, 0xffffffff ;  /* 0xffffffff000d7836 */ /* 0x000fe20000000000 */
[----:B------:R-:W-:Y:S01]  /*aab0*/  ULEA UR4, UR42, UR4, 0x18 ;  /* 0x000000042a047291 */ /* 0x000fe2000f8ec03f */
[----:B------:R-:W-:-:S03]  /*aac0*/  CS2R R14, SRZ ;  /* 0x00000000000e7805 */ /* 0x000fc6000001ff00 */
[----:B------:R-:W-:Y:S02]  /*aad0*/  UIADD3 UR6, UR4, 0x38680, URZ ;  /* 0x0003868004067890 */ /* 0x000fe4000fffe03f */
[----:B------:R-:W-:-:S03]  /*aae0*/  UIADD3 UR5, UR4, 0x38600, URZ ;  /* 0x0003860004057890 */ /* 0x000fc6000fffe03f */
[----:B------:R-:W1:Y:S01]  /*aaf0*/  LDS R8, [UR4+0x3861c] ;  /* 0x03861c04ff087984 */ /* 0x000e620008000800 */
[----:B------:R-:W-:Y:S02]  /*ab00*/  IMAD.U32 R26, RZ, RZ, UR6 ;  /* 0x00000006ff1a7e24 */ /* 0x000fe4000f8e00ff */
[----:B------:R-:W-:Y:S01]  /*ab10*/  MOV R24, UR5 ;  /* 0x0000000500187c02 */ /* 0x000fe20008000f00 */
[----:B------:R-:W1:Y:S02]  /*ab20*/  LDS R9, [UR4+0x3869c] ;  /* 0x03869c04ff097984 */ /* 0x000e640008000800 */
[----:B------:R-:W-:Y:S02]  /*ab30*/  SHF.R.U64 R26, R26, 0x4, RZ ;  /* 0x000000041a1a7819 */ /* 0x000fe400000012ff */
[----:B------:R-:W-:Y:S01]  /*ab40*/  SHF.R.U64 R24, R24, 0x4, RZ ;  /* 0x0000000418187819 */ /* 0x000fe200000012ff */
[----:B------:R-:W-:Y:S04]  /*ab50*/  STS [UR4+0x38630], RZ ;  /* 0x038630ffff007988 */ /* 0x000fe80008000804 */
[----:B------:R-:W-:Y:S04]  /*ab60*/  STS [UR4+0x38610], R24 ;  /* 0x03861018ff007988 */ /* 0x000fe80008000804 */
[----:B------:R-:W-:Y:S04]  /*ab70*/  STS [UR4+0x38614], R24 ;  /* 0x03861418ff007988 */ /* 0x000fe80008000804 */
[----:B------:R-:W-:Y:S04]  /*ab80*/  STS [UR4+0x38690], R26 ;  /* 0x0386901aff007988 */ /* 0x000fe80008000804 */
[----:B------:R-:W-:Y:S04]  /*ab90*/  STS [UR4+0x38694], R26 ;  /* 0x0386941aff007988 */ /* 0x000fe80008000804 */
[----:B------:R-:W-:Y:S01]  /*aba0*/  STS [UR4+0x386b0], RZ ;  /* 0x0386b0ffff007988 */ /* 0x000fe20008000804 */
[----:B--2---:R-:W-:-:S02]  /*abb0*/  LOP3.LUT R7, R7, 0x1fffffff, RZ, 0xc0, !PT ;  /* 0x1fffffff07077812 */ /* 0x004fc400078ec0ff */
[----:B----4-:R-:W-:Y:S02]  /*abc0*/  LOP3.LUT R3, R5, 0x1fffffff, RZ, 0xc0, !PT ;  /* 0x1fffffff05037812 */ /* 0x010fe400078ec0ff */
[----:B------:R-:W-:Y:S02]  /*abd0*/  SHF.R.U32.HI R11, RZ, 0x4, R7 ;  /* 0x00000004ff0b7819 */ /* 0x000fe40000011607 */
[----:B------:R-:W-:Y:S02]  /*abe0*/  SHF.R.U32.HI R10, RZ, 0x4, R3 ;  /* 0x00000004ff0a7819 */ /* 0x000fe40000011603 */
[----:B-1----:R-:W-:Y:S02]  /*abf0*/  LOP3.LUT R8, R8, 0xf, R11, 0xb8, !PT ;  /* 0x0000000f08087812 */ /* 0x002fe400078eb80b */
[----:B------:R-:W-:Y:S02]  /*ac00*/  LOP3.LUT R9, R9, 0xf, R10, 0xb8, !PT ;  /* 0x0000000f09097812 */ /* 0x000fe400078eb80a */
[----:B------:R-:W-:Y:S01]  /*ac10*/  SHF.R.U64 R7, R6, 0x4, R7 ;  /* 0x0000000406077819 */ /* 0x000fe20000001207 */
[----:B------:R1:W-:Y:S01]  /*ac20*/  STS [UR4+0x3861c], R8 ;  /* 0x03861c08ff007988 */ /* 0x0003e20008000804 */
[----:B------:R-:W-:-:S03]  /*ac30*/  SHF.R.U64 R3, R4, 0x4, R3 ;  /* 0x0000000404037819 */ /* 0x000fc60000001203 */
[----:B------:R2:W-:Y:S04]  /*ac40*/  STS [UR4+0x3869c], R9 ;  /* 0x03869c09ff007988 */ /* 0x0005e80008000804 */
[----:B------:R-:W4:Y:S01]  /*ac50*/  LDS R5, [UR4+0x3861c] ;  /* 0x03861c04ff057984 */ /* 0x000f220008000800 */
[----:B-1----:R-:W-:-:S03]  /*ac60*/  VIADD R8, R36, 0xffffffff ;  /* 0xffffffff24087836 */ /* 0x002fc60000000000 */
[----:B------:R-:W1:Y:S01]  /*ac70*/  LDS R10, [UR4+0x3869c] ;  /* 0x03869c04ff0a7984 */ /* 0x000e620008000800 */
[----:B--2---:R-:W-:Y:S02]  /*ac80*/  VIADD R9, R2, 0xffffffff ;  /* 0xffffffff02097836 */ /* 0x004fe40000000000 */
[----:B------:R-:W-:Y:S01]  /*ac90*/  IMAD.MOV.U32 R12, RZ, RZ, R8 ;  /* 0x000000ffff0c7224 */ /* 0x000fe200078e0008 */
[----:B------:R-:W-:Y:S04]  /*aca0*/  STS [UR4+0x3860c], R7 ;  /* 0x03860c07ff007988 */ /* 0x000fe80008000804 */
[----:B------:R-:W-:Y:S04]  /*acb0*/  STS.128 [UR4+0x386a0], R12 ;  /* 0x0386a00cff007988 */ /* 0x000fe80008000c04 */
[----:B-----5:R-:W-:Y:S04]  /*acc0*/  STS.64 [UR4+0x38600], R22 ;  /* 0x03860016ff007988 */ /* 0x020fe80008000a04 */
[----:B---3--:R-:W-:Y:S04]  /*acd0*/  STS.64 [UR4+0x38680], R20 ;  /* 0x03868014ff007988 */ /* 0x008fe80008000a04 */
[----:B------:R-:W-:Y:S01]  /*ace0*/  STS [UR4+0x3868c], R3 ;  /* 0x03868c03ff007988 */ /* 0x000fe20008000804 */
[----:B----4-:R-:W-:-:S02]  /*acf0*/  LOP3.LUT R5, R5, 0xf0, RZ, 0xb8, !PT ;  /* 0x000000f005057812 */ /* 0x010fc400078eb8ff */
[----:B-1----:R-:W-:-:S03]  /*ad00*/  LOP3.LUT R10, R10, 0xf0, RZ, 0xb8, !PT ;  /* 0x000000f00a0a7812 */ /* 0x002fc600078eb8ff */
[----:B------:R-:W-:Y:S04]  /*ad10*/  STS [UR4+0x3861c], R5 ;  /* 0x03861c05ff007988 */ /* 0x000fe80008000804 */
[----:B------:R1:W-:Y:S04]  /*ad20*/  STS [UR4+0x3869c], R10 ;  /* 0x03869c0aff007988 */ /* 0x0003e80008000804 */
[----:B------:R-:W2:Y:S04]  /*ad30*/  LDS R25, [UR4+0x3861c] ;  /* 0x03861c04ff197984 */ /* 0x000ea80008000800 */
[----:B------:R-:W3:Y:S01]  /*ad40*/  LDS R27, [UR4+0x3869c] ;  /* 0x03869c04ff1b7984 */ /* 0x000ee20008000800 */
[----:B-1----:R-:W-:-:S05]  /*ad50*/  CS2R R10, SRZ ;  /* 0x00000000000a7805 */ /* 0x002fca000001ff00 */
[----:B------:R-:W-:Y:S01]  /*ad60*/  STS.128 [UR4+0x38620], R8 ;  /* 0x03862008ff007988 */ /* 0x000fe20008000c04 */
[----:B--2---:R-:W-:Y:S02]  /*ad70*/  LOP3.LUT R25, R25, 0xf00, RZ, 0xb8, !PT ;  /* 0x00000f0019197812 */ /* 0x004fe400078eb8ff */
[----:B---3--:R-:W-:-:S03]  /*ad80*/  LOP3.LUT R27, R27, 0xf00, RZ, 0xb8, !PT ;  /* 0x00000f001b1b7812 */ /* 0x008fc600078eb8ff */
[----:B------:R-:W-:Y:S04]  /*ad90*/  STS.64 [UR4+0x38618], R24 ;  /* 0x03861818ff007988 */ /* 0x000fe80008000a04 */
[----:B------:R-:W-:Y:S04]  /*ada0*/  STS.64 [UR4+0x38698], R26 ;  /* 0x0386981aff007988 */ /* 0x000fe80008000a04 */
[----:B------:R-:W1:Y:S04]  /*adb0*/  LDS R5, [UR4+0x3861c] ;  /* 0x03861c04ff057984 */ /* 0x000e680008000800 */
[----:B------:R-:W2:Y:S01]  /*adc0*/  LDS R28, [UR4+0x3869c] ;  /* 0x03869c04ff1c7984 */ /* 0x000ea20008000800 */
[----:B-1----:R-:W-:-:S02]  /*add0*/  LOP3.LUT R0, R5, 0xf000, RZ, 0xb8, !PT ;  /* 0x0000f00005007812 */ /* 0x002fc400078eb8ff */
[----:B--2---:R-:W-:-:S03]  /*ade0*/  LOP3.LUT R2, R28, 0xf000, RZ, 0xb8, !PT ;  /* 0x0000f0001c027812 */ /* 0x004fc600078eb8ff */
[----:B------:R1:W-:Y:S04]  /*adf0*/  STS [UR4+0x3861c], R0 ;  /* 0x03861c00ff007988 */ /* 0x0003e80008000804 */
[----:B------:R1:W-:Y:S02]  /*ae00*/  STS [UR4+0x3869c], R2 ;  /* 0x03869c02ff007988 */ /* 0x0003e40008000804 */
.L_x_200:
[----:B------:R-:W-:Y:S05]  /*ae10*/  BSYNC B0 ;  /* 0x0000000000007941 */ /* 0x000fea0003800000 */
.L_x_199:
[----:B------:R-:W-:Y:S01]  /*ae20*/  ELECT P0, URZ, PT ;  /* 0x00000000003f782f */ /* 0x000fe20003800000 */
[----:B------:R-:W-:Y:S01]  /*ae30*/  NOP ;  /* 0x0000000000007918 */ /* 0x000fe20000000000 */
[----:B------:R-:W-:Y:S11]  /*ae40*/  BSSY B0, `(.L_x_201) ;  /* 0x0000004000007945 */ /* 0x000ff60003800000 */
[----:B------:R-:W-:Y:S05]  /*ae50*/  @!P0 BRA `(.L_x_202) ;  /* 0x0000000000088947 */ /* 0x000fea0003800000 */
[----:B------:R0:W-:Y:S01]  /*ae60*/  UTMACMDFLUSH ;  /* 0x00000000000079b7 */ /* 0x0001e20000000000 */
[----:B------:R-:W-:-:S04]  /*ae70*/  DEPBAR.LE SB0, 0x0 ;  /* 0x000080000000791a */ /* 0x000fc80000000000 */
.L_x_202:
[----:B------:R-:W-:Y:S05]  /*ae80*/  BSYNC B0 ;  /* 0x0000000000007941 */ /* 0x000fea0003800000 */
.L_x_201:
[----:B------:R-:W-:Y:S01]  /*ae90*/  UMOV UR4, 0x400 ;  /* 0x0000040000047882 */ /* 0x000fe20000000000 */
[----:B---3--:R-:W-:Y:S01]  /*aea0*/  IMAD.SHL.U32 R37, R37, 0x4, RZ ;  /* 0x0000000425257824 */ /* 0x008fe200078e00ff */
[----:B------:R-:W-:Y:S01]  /*aeb0*/  ULEA UR18, UR42, UR4, 0x18 ;  /* 0x000000042a127291 */ /* 0x000fe2000f8ec03f */
[----:B------:R-:W-:-:S03]  /*aec0*/  ULDC UR14, c[0x0][0x884] ;  /* 0x00022100000e7ab9 */ /* 0x000fc60000000800 */
[----:B------:R-:W-:Y:S01]  /*aed0*/  UIADD3 UR20, UR18, 0x38600, URZ ;  /* 0x0003860012147890 */ /* 0x000fe2000fffe03f */
[----:B------:R-:W-:Y:S01]  /*aee0*/  IADD3 R4, P0, R37, UR12, RZ ;  /* 0x0000000c25047c10 */ /* 0x000fe2000ff1e0ff */
[----:B------:R-:W-:Y:S01]  /*aef0*/  UIMAD.WIDE UR14, UR14, 0x80, UR12 ;  /* 0x000000800e0e78a5 */ /* 0x000fe2000f8e020c */
[----:B------:R-:W-:-:S03]  /*af00*/  IMAD.MOV.U32 R6, RZ, RZ, 0x1 ;  /* 0x00000001ff067424 */ /* 0x000fc600078e00ff */
[----:B------:R-:W-:Y:S02]  /*af10*/  IMAD.X R5, RZ, RZ, UR13, P0 ;  /* 0x0000000dff057e24 */ /* 0x000fe400080e06ff */
[----:B-1----:R-:W-:Y:S01]  /*af20*/  IADD3 R2, P1, R37, UR14, RZ ;  /* 0x0000000e25027c10 */ /* 0x002fe2000ff3e0ff */
[----:B------:R-:W1:Y:S04]  /*af30*/  LDS R7, [R37+UR20] ;  /* 0x0000001425077984 */ /* 0x000e680008000800 */
[----:B------:R-:W2:Y:S01]  /*af40*/  LDS R9, [R37+UR20+0x80] ;  /* 0x0000801425097984 */ /* 0x000ea20008000800 */
[----:B------:R-:W-:Y:S02]  /*af50*/  IMAD.X R3, RZ, RZ, UR15, P1 ;  /* 0x0000000fff037e24 */ /* 0x000fe400088e06ff */
[----:B------:R-:W-:Y:S01]  /*af60*/  IMAD.MOV.U32 R8, RZ, RZ, 0x1 ;  /* 0x00000001ff087424 */ /* 0x000fe200078e00ff */
[----:B------:R-:W-:Y:S01]  /*af70*/  BSSY B0, `(.L_x_203) ;  /* 0x00000e8000007945 */ /* 0x000fe20003800000 */
[----:B------:R-:W-:Y:S01]  /*af80*/  USHF.L.U32 UR4, UR42, 0x7, URZ ;  /* 0x000000072a047899 */ /* 0x000fe2000800063f */
[----:B------:R-:W-:Y:S01]  /*af90*/  IMAD.MOV.U32 R0, RZ, RZ, RZ ;  /* 0x000000ffff007224 */ /* 0x000fe200078e00ff */
[----:B------:R-:W-:Y:S01]  /*afa0*/  USHF.L.U32 UR5, UR42, 0xd, URZ ;  /* 0x0000000d2a057899 */ /* 0x000fe2000800063f */
[----:B------:R-:W-:-:S02]  /*afb0*/  IMAD.MOV.U32 R20, RZ, RZ, 0x1 ;  /* 0x00000001ff147424 */ /* 0x000fc400078e00ff */
[----:B------:R-:W-:Y:S02]  /*afc0*/  IMAD.MOV.U32 R21, RZ, RZ, RZ ;  /* 0x000000ffff157224 */ /* 0x000fe400078e00ff */
[----:B------:R-:W-:Y:S01]  /*afd0*/  IMAD.MOV.U32 R22, RZ, RZ, RZ ;  /* 0x000000ffff167224 */ /* 0x000fe200078e00ff */
[----:B------:R-:W-:Y:S02]  /*afe0*/  ULOP3.LUT UR22, UR54, 0x1, URZ, 0xfc, !UPT ;  /* 0x0000000136167892 */ /* 0x000fe4000f8efc3f */
[----:B------:R-:W-:Y:S02]  /*aff0*/  ULOP3.LUT UR19, UR53, 0x2, URZ, 0xfc, !UPT ;  /* 0x0000000235137892 */ /* 0x000fe4000f8efc3f */
[----:B------:R-:W-:Y:S02]  /*b000*/  ULOP3.LUT UR16, UR4, 0x80, URZ, 0xc0, !UPT ;  /* 0x0000008004107892 */ /* 0x000fe4000f8ec03f */
[----:B------:R-:W-:Y:S02]  /*b010*/  ULOP3.LUT UR17, UR5, 0x2000, URZ, 0xc0, !UPT ;  /* 0x0000200005117892 */ /* 0x000fe4000f8ec03f */
[----:B------:R-:W-:Y:S01]  /*b020*/  UIADD3 UR21, UR18, 0x38680, URZ ;  /* 0x0003868012157890 */ /* 0x000fe2000fffe03f */
[----:B-1----:R-:W5:Y:S04]  /*b030*/  ATOMG.E.EXCH.STRONG.GPU PT, RZ, [R4], R7 ;  /* 0x0000000704ff73a8 */ /* 0x002f6800041ee100 */
[----:B--2---:R1:W5:Y:S02]  /*b040*/  ATOMG.E.EXCH.STRONG.GPU PT, RZ, [R2], R9 ;  /* 0x0000000902ff73a8 */ /* 0x00436400041ee100 */
[----:B-1----:R-:W-:-:S02]  /*b050*/  PRMT R2, R6, 0x7610, R2 ;  /* 0x0000761006027816 */ /* 0x002fc40000000002 */
[----:B------:R-:W-:-:S07]  /*b060*/  PRMT R3, R8, 0x7610, R3 ;  /* 0x0000761008037816 */ /* 0x000fce0000000003 */
.L_x_222:
[----:B------:R-:W-:Y:S01]  /*b070*/  LOP3.LUT P0, RZ, R3, 0xff, RZ, 0xc0, !PT ;  /* 0x000000ff03ff7812 */ /* 0x000fe2000780c0ff */
[----:B------:R-:W-:Y:S05]  /*b080*/  YIELD ;  /* 0x0000000000007946 */ /* 0x000fea0003800000 */
[----:B-----5:R-:W-:Y:S01]  /*b090*/  IADD3 R4, R36, 0x3f, RZ ;  /* 0x0000003f24047810 */ /* 0x020fe20007ffe0ff */
[----:B------:R-:W-:Y:S03]  /*b0a0*/  BSSY B1, `(.L_x_204) ;  /* 0x0000009000017945 */ /* 0x000fe60003800000 */
[----:B------:R-:W-:-:S04]  /*b0b0*/  SHF.R.S32.HI R5, RZ, 0x1f, R4 ;  /* 0x0000001fff057819 */ /* 0x000fc80000011404 */
[----:B------:R-:W-:Y:S01]  /*b0c0*/  LEA.HI R5, R5, R4, RZ, 0x6 ;  /* 0x0000000405057211 */ /* 0x000fe200078f30ff */
[----:B------:R-:W-:Y:S06]  /*b0d0*/  @!P0 BRA `(.L_x_205) ;  /* 0x0000000000148947 */ /* 0x000fec0003800000 */
[----:B------:R-:W-:-:S04]  /*b0e0*/  DEPBAR {5,4,3,2,1,0} ;  /* 0x0000003f0000791a */ /* 0x000fc80000000000 */
[----:B------:R1:W-:Y:S01]  /*b0f0*/  UTMACCTL.IV [UR12] ;  /* 0x000000000c0079b9 */ /* 0x0003e20008000000 */
[----:B------:R-:W-:-:S04]  /*b100*/  DEPBAR {5,4,3,2,1,0} ;  /* 0x0000003f0000791a */ /* 0x000fc80000000000 */
[----:B------:R1:W-:Y:S02]  /*b110*/  UTMACCTL.IV [UR14] ;  /* 0x000000000e0079b9 */ /* 0x0003e40008000000 */
[----:B-1----:R-:W-:Y:S01]  /*b120*/  NOP ;  /* 0x0000000000007918 */ /* 0x002fe20000000000 */
.L_x_205:
[----:B------:R-:W-:Y:S05]  /*b130*/  BSYNC B1 ;  /* 0x0000000000017941 */ /* 0x000fea0003800000 */
.L_x_204:
[----:B------:R-:W-:Y:S01]  /*b140*/  UMOV UR4, 0xffffffff ;  /* 0xffffffff00047882 */ /* 0x000fe20000000000 */
[----:B------:R-:W-:Y:S02]  /*b150*/  SHF.R.S32.HI R7, RZ, 0x6, R5 ;  /* 0x00000006ff077819 */ /* 0x000fe40000011405 */
[----:B------:R-:W-:Y:S05]  /*b160*/  BRA.DIV UR4, `(.L_x_206) ;  /* 0x0000003e04947947 */ /* 0x000fea000b800000 */
[----:B-----5:R-:W-:-:S13]  /*b170*/  ELECT P6, URZ, PT ;  /* 0x00000000003f782f */ /* 0x020fda00038c0000 */
.L_x_298:
[----:B------:R-:W-:Y:S01]  /*b180*/  ISETP.LT.OR P6, PT, R36, 0x1, !P6 ;  /* 0x000000012400780c */ /* 0x000fe200077c1670 */
[----:B------:R-:W-:-:S12]  /*b190*/  BSSY B1, `(.L_x_207) ;  /* 0x000002e000017945 */ /* 0x000fd80003800000 */
[----:B------:R-:W-:Y:S05]  /*b1a0*/  @P6 BRA `(.L_x_208) ;  /* 0x0000000000b06947 */ /* 0x000fea0003800000 */
[----:B------:R-:W-:Y:S01]  /*b1b0*/  LEA R17, R17, UR16, 0x8 ;  /* 0x0000001011117c11 */ /* 0x000fe2000f8e40ff */
[----:B------:R-:W-:Y:S02]  /*b1c0*/  IMAD.SHL.U32 R16, R16, 0x80, RZ ;  /* 0x0000008010107824 */ /* 0x000fe400078e00ff */
[----:B------:R-:W-:Y:S02]  /*b1d0*/  VIADD R9, R7, 0x1 ;  /* 0x0000000107097836 */ /* 0x000fe40000000000 */
[----:B------:R-:W-:Y:S02]  /*b1e0*/  IMAD.MOV.U32 R10, RZ, RZ, RZ ;  /* 0x000000ffff0a7224 */ /* 0x000fe400078e00ff */
[----:B------:R-:W-:Y:S02]  /*b1f0*/  IMAD.MOV.U32 R3, RZ, RZ, R20 ;  /* 0x000000ffff037224 */ /* 0x000fe400078e0014 */
[----:B------:R-:W-:-:S07]  /*b200*/  IMAD.MOV.U32 R4, RZ, RZ, R0 ;  /* 0x000000ffff047224 */ /* 0x000fce00078e0000 */
.L_x_211:
[----:B-1----:R-:W-:Y:S01]  /*b210*/  LEA R8, R4, UR18, 0x3 ;  /* 0x0000001204087c11 */ /* 0x002fe2000f8e18ff */
[----:B------:R-:W-:Y:S05]  /*b220*/  YIELD ;  /* 0x0000000000007946 */ /* 0x000fea0003800000 */
[----:B------:R-:W-:Y:S02]  /*b230*/  SHF.L.U32 R5, R3, 0x1f, RZ ;  /* 0x0000001f03057819 */ /* 0x000fe400000006ff */
[----:B------:R-:W-:Y:S02]  /*b240*/  LOP3.LUT P1, RZ, R19, 0x7f, RZ, 0xc0, !PT ;  /* 0x0000007f13ff7812 */ /* 0x000fe4000782c0ff */
[----:B------:R-:W1:Y:S11]  /*b250*/  SYNCS.PHASECHK.TRANS64.TRYWAIT P0, [R8+URZ+0x384c0], R5 ;  /* 0x0384c005080075a7 */ /* 0x000e76000800017f */
[----:B------:R-:W2:Y:S01]  /*b260*/  @!P1 LDC R6, c[0x0][0x500] ;  /* 0x00014000ff069b82 */ /* 0x000ea20000000800 */
[----:B-1----:R-:W-:Y:S05]  /*b270*/  @!P0 BRA `(.L_x_209) ;  /* 0x0000003c00708947 */ /* 0x002fea0003800000 */
.L_x_299:
[----:B------:R-:W-:Y:S01]  /*b280*/  UPRMT UR4, UR19, 0x9910, URZ ;  /* 0x0000991013047896 */ /* 0x000fe2000800003f */
[----:B--2---:R2:W-:Y:S03]  /*b290*/  @!P1 SYNCS.ARRIVE.TRANS64 RZ, [R8+URZ+0x38480], R6 ;  /* 0x0384800608ff99a7 */ /* 0x0045e6000800003f */
[----:B------:R-:W-:-:S06]  /*b2a0*/  UISETP.NE.AND UP0, UPT, UR4, 0x2, UPT ;  /* 0x000000020400788c */ /* 0x000fcc000bf05270 */
[----:B------:R-:W-:-:S13]  /*b2b0*/  PLOP3.LUT P0, PT, PT, PT, UP0, 0x80, 0x0 ;  /* 0x000000000000781c */ /* 0x000fda0003f0f008 */
[----:B--2---:R-:W-:Y:S05]  /*b2c0*/  @P0 BRA `(.L_x_210) ;  /* 0x0000000000040947 */ /* 0x004fea0003800000 */
[----:B------:R-:W-:Y:S01]  /*b2d0*/  BPT.TRAP 0x1 ;  /* 0x000000040000795c */ /* 0x000fe20000300000 */
.L_x_210:
[----:B------:R-:W-:Y:S01]  /*b2e0*/  R2UR UR4, R4 ;  /* 0x00000000040472ca */ /* 0x000fe200000e0000 */
[----:B------:R-:W-:Y:S01]  /*b2f0*/  VIADD R9, R9, 0xffffffff ;  /* 0xffffffff09097836 */ /* 0x000fe20000000000 */
[----:B------:R-:W-:Y:S01]  /*b300*/  R2UR UR5, R8 ;  /* 0x00000000080572ca */ /* 0x000fe200000e0000 */
[----:B------:R-:W-:Y:S01]  /*b310*/  VIADD R4, R4, 0x1 ;  /* 0x0000000104047836 */ /* 0x000fe20000000000 */
[----:B------:R-:W-:Y:S01]  /*b320*/  R2UR UR6, R10 ;  /* 0x000000000a0672ca */ /* 0x000fe200000e0000 */
[----:B------:R-:W-:Y:S01]  /*b330*/  UMOV UR24, 0x0 ;  /* 0x0000000000187882 */ /* 0x000fe20000000000 */
[----:B------:R-:W-:Y:S01]  /*b340*/  R2UR UR7, R16 ;  /* 0x00000000100772ca */ /* 0x000fe200000e0000 */
[----:B------:R-:W-:Y:S01]  /*b350*/  UMOV UR25, 0x10000000 ;  /* 0x1000000000197882 */ /* 0x000fe20000000000 */
[----:B------:R-:W-:Y:S01]  /*b360*/  R2UR UR11, R17 ;  /* 0x00000000110b72ca */ /* 0x000fe200000e0000 */
[----:B------:R-:W-:Y:S01]  /*b370*/  UMOV UR23, 0x30000 ;  /* 0x0003000000177882 */ /* 0x000fe20000000000 */
[----:B------:R-:W-:Y:S01]  /*b380*/  ISETP.GT.AND P1, PT, R9, 0x1, PT ;  /* 0x000000010900780c */ /* 0x000fe20003f24270 */
[----:B------:R-:W-:Y:S01]  /*b390*/  VIADD R10, R10, 0x40 ;  /* 0x000000400a0a7836 */ /* 0x000fe20000000000 */
[----:B------:R-:W-:Y:S01]  /*b3a0*/  ISETP.NE.AND P0, PT, R4, 0x8, PT ;  /* 0x000000080400780c */ /* 0x000fe20003f05270 */
[----:B------:R-:W-:-:S02]  /*b3b0*/  ULEA UR8, UR4, UR17, 0xe ;  /* 0x0000001104087291 */ /* 0x000fc4000f8e703f */
[----:B------:R-:W-:Y:S01]  /*b3c0*/  ULEA UR4, UR4, UR18, 0xd ;  /* 0x0000001204047291 */ /* 0x000fe2000f8e683f */
[----:B------:R-:W-:Y:S01]  /*b3d0*/  SEL R6, RZ, 0x1, P0 ;  /* 0x00000001ff067807 */ /* 0x000fe20000000000 */
[----:B------:R-:W-:Y:S01]  /*b3e0*/  UIADD3 UR5, UR5, 0x38480, URZ ;  /* 0x0003848005057890 */ /* 0x000fe2000fffe03f */
[----:B------:R-:W-:Y:S01]  /*b3f0*/  SEL R4, R4, RZ, P0 ;  /* 0x000000ff04047207 */ /* 0x000fe20000000000 */
[----:B------:R-:W-:Y:S01]  /*b400*/  UIADD3 UR8, UR18, 0x10000, UR8 ;  /* 0x0001000012087890 */ /* 0x000fe2000fffe008 */
[----:B------:R-:W-:Y:S01]  /*b410*/  LOP3.LUT R3, R3, R6, RZ, 0x3c, !PT ;  /* 0x0000000603037212 */ /* 0x000fe200078e3cff */
[----:B------:R-:W-:-:S03]  /*b420*/  UMOV UR10, UR6 ;  /* 0x00000006000a7c82 */ /* 0x000fc60008000000 */
[----:B------:R-:W-:Y:S02]  /*b430*/  UMOV UR9, UR5 ;  /* 0x0000000500097c82 */ /* 0x000fe40008000000 */
[----:B------:R2:W-:Y:S02]  /*b440*/  UTMALDG.2D [UR4], [UR12], desc[UR24] ;  /* 0x000018040c0075b4 */ /* 0x0005e40008009000 */
[----:B------:R2:W-:Y:S02]  /*b450*/  UTMALDG.2D.MULTICAST [UR8], [UR14], UR23, desc[UR24] ;  /* 0x000018080e0073b4 */ /* 0x0005e40008009817 */
[----:B--2---:R-:W-:Y:S05]  /*b460*/  @P1 BRA `(.L_x_211) ;  /* 0xfffffffc00681947 */ /* 0x004fea000383ffff */
.L_x_208:
[----:B------:R-:W-:Y:S05]  /*b470*/  BSYNC B1 ;  /* 0x0000000000017941 */ /* 0x000fea0003800000 */
.L_x_207:
[----:B------:R-:W-:Y:S01]  /*b480*/  IMAD.IADD R0, R7, 0x1, R0 ;  /* 0x0000000107007824 */ /* 0x000fe200078e0200 */
[----:B------:R-:W-:-:S04]  /*b490*/  LOP3.LUT P0, RZ, R2, 0xff, RZ, 0xc0, !PT ;  /* 0x000000ff02ff7812 */ /* 0x000fc8000780c0ff */
[----:B------:R-:W-:-:S04]  /*b4a0*/  SHF.R.U32.HI R2, RZ, 0x3, R0 ;  /* 0x00000003ff027819 */ /* 0x000fc80000011600 */
[----:B------:R-:W-:-:S04]  /*b4b0*/  LOP3.LUT R2, R2, 0x1, RZ, 0xc0, !PT ;  /* 0x0000000102027812 */ /* 0x000fc800078ec0ff */
[----:B------:R-:W-:Y:S01]  /*b4c0*/  ISETP.NE.U32.AND P1, PT, R2, 0x1, PT ;  /* 0x000000010200780c */ /* 0x000fe20003f25070 */
[----:B------:R-:W-:Y:S01]  /*b4d0*/  IMAD.U32 R2, RZ, RZ, UR22 ;  /* 0x00000016ff027e24 */ /* 0x000fe2000f8e00ff */
[----:B------:R-:W-:Y:S01]  /*b4e0*/  @P0 SYNCS.ARRIVE.TRANS64.A1T0 RZ, [UR18+0x38548], RZ ;  /* 0x038548ffffff09a7 */ /* 0x000fe20008100012 */
[----:B------:R-:W-:Y:S02]  /*b4f0*/  ISETP.GT.U32.AND P0, PT, R0, 0x7, PT ;  /* 0x000000070000780c */ /* 0x000fe40003f04070 */
[C---:B------:R-:W-:Y:S02]  /*b500*/  ISETP.GT.U32.AND P1, PT, R7.reuse, 0x7, !P1 ;  /* 0x000000070700780c */ /* 0x040fe40004f24070 */
[----:B------:R-:W-:Y:S02]  /*b510*/  ISETP.NE.AND P2, PT, R2, 0x3, PT ;  /* 0x000000030200780c */ /* 0x000fe40003f45270 */
[----:B------:R-:W-:Y:S02]  /*b520*/  ISETP.LT.U32.AND P0, PT, R7, 0x8, P0 ;  /* 0x000000080700780c */ /* 0x000fe40000701070 */
[----:B------:R-:W-:-:S02]  /*b530*/  SEL R2, RZ, 0x1, !P1 ;  /* 0x00000001ff027807 */ /* 0x000fc40004800000 */
[----:B------:R-:W-:Y:S02]  /*b540*/  SEL R3, RZ, 0x1, !P0 ;  /* 0x00000001ff037807 */ /* 0x000fe40004000000 */
[----:B------:R-:W-:Y:S02]  /*b550*/  LOP3.LUT R0, R0, 0x7, RZ, 0xc0, !PT ;  /* 0x0000000700007812 */ /* 0x000fe400078ec0ff */
[----:B------:R-:W-:-:S03]  /*b560*/  LOP3.LUT R20, R2, R20, R3, 0x96, !PT ;  /* 0x0000001402147212 */ /* 0x000fc600078e9603 */
[----:B------:R-:W-:Y:S05]  /*b570*/  @!P2 BRA `(.L_x_212) ;  /* 0x000000000004a947 */ /* 0x000fea0003800000 */
[----:B------:R-:W-:Y:S01]  /*b580*/  BPT.TRAP 0x1 ;  /* 0x000000040000795c */ /* 0x000fe20000300000 */
.L_x_212:
[C---:B------:R-:W-:Y:S01]  /*b590*/  LEA R3, R21.reuse, UR18, 0x3 ;  /* 0x0000001215037c11 */ /* 0x040fe2000f8e18ff */
[----:B------:R-:W-:Y:S01]  /*b5a0*/  BSSY B1, `(.L_x_213) ;  /* 0x0000005000017945 */ /* 0x000fe20003800000 */
[----:B------:R-:W-:Y:S02]  /*b5b0*/  SHF.L.U32 R2, R22, 0x1f, RZ ;  /* 0x0000001f16027819 */ /* 0x000fe400000006ff */
[----:B------:R-:W-:Y:S02]  /*b5c0*/  LEA R4, R21, UR18, 0x4 ;  /* 0x0000001215047c11 */ /* 0x000fe4000f8e20ff */
[----:B------:R-:W2:Y:S02]  /*b5d0*/  SYNCS.PHASECHK.TRANS64.TRYWAIT P0, [R3+URZ+0x38400], R2 ;  /* 0x03840002030075a7 */ /* 0x000ea4000800017f */
[----:B--2---:R-:W-:Y:S05]  /*b5e0*/  @!P0 BRA `(.L_x_214) ;  /* 0x0000003800a88947 */ /* 0x004fea0003800000 */
.L_x_300:
[----:B------:R-:W-:Y:S05]  /*b5f0*/  BSYNC B1 ;  /* 0x0000000000017941 */ /* 0x000fea0003800000 */
.L_x_213:
[----:B-1----:R-:W1:Y:S01]  /*b600*/  LDS.128 R4, [R4+0x38550] ;  /* 0x0385500004047984 */ /* 0x002e620000000c00 */
[----:B------:R-:W-:Y:S01]  /*b610*/  @!PT LDS RZ, [RZ] ;  /* 0x00000000fffff984 */ /* 0x000fe20000000800 */
[----:B------:R-:W-:Y:S01]  /*b620*/  @!PT LDS RZ, [RZ] ;  /* 0x00000000fffff984 */ /* 0x000fe20000000800 */
[----:B------:R-:W-:Y:S01]  /*b630*/  @!PT LDS RZ, [RZ] ;  /* 0x00000000fffff984 */ /* 0x000fe20000000800 */
[----:B------:R-:W-:Y:S01]  /*b640*/  @!PT LDS RZ, [RZ] ;  /* 0x00000000fffff984 */ /* 0x000fe20000000800 */
[----:B------:R3:W-:Y:S06]  /*b650*/  MEMBAR.ALL.CTA ;  /* 0x0000000000007992 */ /* 0x0007ec0000008000 */
[----:B---3--:R-:W3:Y:S01]  /*b660*/  FENCE.VIEW.ASYNC.S ;  /* 0x00000000000073c6 */ /* 0x008ee20000000000 */
[----:B-1----:R-:W-:Y:S02]  /*b670*/  IMAD.MOV.U32 R17, RZ, RZ, R5 ;  /* 0x000000ffff117224 */ /* 0x002fe400078e0005 */
[----:B------:R-:W-:Y:S01]  /*b680*/  IMAD.MOV.U32 R16, RZ, RZ, R4 ;  /* 0x000000ffff107224 */ /* 0x000fe200078e0004 */
[----:B---3--:R-:W-:Y:S06]  /*b690*/  @!P2 BRA `(.L_x_215) ;  /* 0x000000000004a947 */ /* 0x008fec0003800000 */
[----:B------:R-:W-:Y:S01]  /*b6a0*/  BPT.TRAP 0x1 ;  /* 0x000000040000795c */ /* 0x000fe20000300000 */
.L_x_215:
[----:B------:R-:W1:Y:S01]  /*b6b0*/  S2R R5, SR_CgaCtaId ;  /* 0x0000000000057919 */ /* 0x000e620000008800 */
[----:B------:R-:W-:Y:S01]  /*b6c0*/  ISETP.NE.AND P0, PT, R7, RZ, PT ;  /* 0x000000ff0700720c */ /* 0x000fe20003f05270 */
[----:B--2---:R-:W-:Y:S01]  /*b6d0*/  VIADD R2, R3, 0x38440 ;  /* 0x0003844003027836 */ /* 0x004fe20000000000 */
[CC--:B------:R-:W-:Y:S02]  /*b6e0*/  ISETP.NE.AND P1, PT, R6.reuse, R18.reuse, PT ;  /* 0x000000120600720c */ /* 0x0c0fe40003f25270 */
[----:B------:R-:W-:Y:S02]  /*b6f0*/  ISETP.EQ.OR P0, PT, R6, R18, !P0 ;  /* 0x000000120600720c */ /* 0x000fe40004702670 */
[----:B-1----:R-:W-:-:S04]  /*b700*/  PRMT R2, R5, 0x654, R2 ;  /* 0x0000065405027816 */ /* 0x002fc80000000002 */
[----:B------:R1:W-:Y:S07]  /*b710*/  SYNCS.ARRIVE.TRANS64.RED.A1T0 RZ, [R2+URZ], RZ ;  /* 0x000000ff02ff79a7 */ /* 0x0003ee000810043f */
[----:B------:R-:W-:Y:S05]  /*b720*/  @P0 BRA `(.L_x_216) ;  /* 0x00000004008c0947 */ /* 0x000fea0003800000 */
[----:B-1----:R-:W1:Y:S02]  /*b730*/  LDC.64 R2, c[0x0][0x290] ;  /* 0x0000a400ff027b82 */ /* 0x002e640000000a00 */
[----:B-1----:R-:W-:-:S05]  /*b740*/  IMAD.WIDE R2, R6, 0xc, R2 ;  /* 0x0000000c06027825 */ /* 0x002fca00078e0202 */
[----:B------:R1:W5:Y:S01]  /*b750*/  LDG.E R36, desc[UR56][R2.64+0x8] ;  /* 0x0000083802247981 */ /* 0x000362000c1e1900 */
[----:B------:R-:W-:-:S03]  /*b760*/  UMOV UR4, 0xffffffff ;  /* 0xffffffff00047882 */ /* 0x000fc60000000000 */
[----:B------:R-:W-:Y:S05]  /*b770*/  BRA.DIV UR4, `(.L_x_217) ;  /* 0x0000003a04587947 */ /* 0x000fea000b800000 */
[----:B------:R-:W-:-:S13]  /*b780*/  ELECT P6, URZ, PT ;  /* 0x00000000003f782f */ /* 0x000fda00038c0000 */
.L_x_303:
[----:B------:R-:W-:Y:S04]  /*b790*/  BSSY B1, `(.L_x_218) ;  /* 0x0000049000017945 */ /* 0x000fe80003800000 */
[----:B------:R-:W-:Y:S05]  /*b7a0*/  @!P6 BRA `(.L_x_219) ;  /* 0x00000004001ce947 */ /* 0x000fea0003800000 */
[C---:B------:R-:W-:Y:S01]  /*b7b0*/  IMAD.SHL.U32 R4, R6.reuse, 0x8, RZ ;  /* 0x0000000806047824 */ /* 0x040fe200078e00ff */
[----:B------:R-:W-:Y:S01]  /*b7c0*/  SHF.R.S32.HI R5, RZ, 0x1f, R6 ;  /* 0x0000001fff057819 */ /* 0x000fe20000011406 */
[----:B------:R-:W-:Y:S01]  /*b7d0*/  ULDC.64 UR4, c[0x0][0x510] ;  /* 0x0001440000047ab9 */ /* 0x000fe20000000a00 */
[----:B------:R-:W-:Y:S01]  /*b7e0*/  ULDC.64 UR6, c[0x0][0x520] ;  /* 0x0001480000067ab9 */ /* 0x000fe20000000a00 */
[----:B------:R-:W2:Y:S01]  /*b7f0*/  LDG.E R14, desc[UR56][R2.64] ;  /* 0x00000038020e7981 */ /* 0x000ea2000c1e1900 */
[----:B------:R-:W-:Y:S02]  /*b800*/  SHF.L.U64.HI R5, R6, 0x3, R5 ;  /* 0x0000000306057819 */ /* 0x000fe40000010205 */
[C---:B------:R-:W-:Y:S02]  /*b810*/  IADD3 R12, P0, R4.reuse, UR4, RZ ;  /* 0x00000004040c7c10 */ /* 0x040fe4000ff1e0ff */
[C---:B------:R-:W-:Y:S02]  /*b820*/  IADD3 R10, P2, R4.reuse, UR6, RZ ;  /* 0x00000006040a7c10 */ /* 0x040fe4000ff5e0ff */
[C---:B------:R-:W-:Y:S01]  /*b830*/  IADD3.X R13, R5.reuse, UR5, RZ, P0, !PT ;  /* 0x00000005050d7c10 */ /* 0x040fe200087fe4ff */
[----:B------:R-:W-:Y:S01]  /*b840*/  ULDC.64 UR4, c[0x0][0x518] ;  /* 0x0001460000047ab9 */ /* 0x000fe20000000a00 */
[----:B------:R-:W-:Y:S01]  /*b850*/  IADD3.X R11, R5, UR7, RZ, P2, !PT ;  /* 0x00000007050b7c10 */ /* 0x000fe200097fe4ff */
[----:B-1----:R1:W3:Y:S04]  /*b860*/  LDG.E R2, desc[UR56][R2.64+0x4] ;  /* 0x0000043802027981 */ /* 0x0022e8000c1e1900 */
[----:B------:R-:W4:Y:S04]  /*b870*/  LDG.E.64 R12, desc[UR56][R12.64] ;  /* 0x000000380c0c7981 */ /* 0x000f28000c1e1b00 */
[----:B------:R-:W2:Y:S01]  /*b880*/  LDG.E.64 R10, desc[UR56][R10.64] ;  /* 0x000000380a0a7981 */ /* 0x000ea2000c1e1b00 */
[----:B------:R-:W-:-:S04]  /*b890*/  IADD3 R8, P0, R4, UR4, RZ ;  /* 0x0000000404087c10 */ /* 0x000fc8000ff1e0ff */
[----:B------:R-:W-:Y:S01]  /*b8a0*/  IADD3.X R9, R5, UR5, RZ, P0, !PT ;  /* 0x0000000505097c10 */ /* 0x000fe200087fe4ff */
[----:B------:R-:W-:-:S05]  /*b8b0*/  ULDC.64 UR4, c[0x0][0x528] ;  /* 0x00014a0000047ab9 */ /* 0x000fca0000000a00 */
[----:B------:R-:W3:Y:S01]  /*b8c0*/  LDG.E.64 R8, desc[UR56][R8.64] ;  /* 0x0000003808087981 */ /* 0x000ee2000c1e1b00 */
[----:B------:R-:W-:-:S04]  /*b8d0*/  IADD3 R4, P0, R4, UR4, RZ ;  /* 0x0000000404047c10 */ /* 0x000fc8000ff1e0ff */
[----:B------:R-:W-:-:S06]  /*b8e0*/  IADD3.X R5, R5, UR5, RZ, P0, !PT ;  /* 0x0000000505057c10 */ /* 0x000fcc00087fe4ff */
[----:B------:R-:W3:Y:S04]  /*b8f0*/  LDG.E.64 R4, desc[UR56][R4.64] ;  /* 0x0000003804047981 */ /* 0x000ee8000c1e1b00 */
[----:B----4-:R-:W-:Y:S04]  /*b900*/  STS.64 [UR20], R12 ;  /* 0x0000000cff007988 */ /* 0x010fe80008000a14 */
[----:B--2---:R-:W-:Y:S04]  /*b910*/  STS.64 [UR21], R10 ;  /* 0x0000000aff007988 */ /* 0x004fe80008000a15 */
[----:B------:R-:W2:Y:S01]  /*b920*/  LDS R15, [UR20+0x1c] ;  /* 0x00001c14ff0f7984 */ /* 0x000ea20008000800 */
[----:B---3--:R-:W-:-:S04]  /*b930*/  LOP3.LUT R23, R9, 0x1fffffff, RZ, 0xc0, !PT ;  /* 0x1fffffff09177812 */ /* 0x008fc800078ec0ff */
[----:B------:R-:W-:-:S04]  /*b940*/  SHF.R.U32.HI R18, RZ, 0x4, R23 ;  /* 0x00000004ff127819 */ /* 0x000fc80000011617 */
[----:B--2---:R-:W-:-:S05]  /*b950*/  LOP3.LUT R15, R15, 0xf, R18, 0xb8, !PT ;  /* 0x0000000f0f0f7812 */ /* 0x004fca00078eb812 */
[----:B------:R-:W-:Y:S04]  /*b960*/  STS [UR20+0x1c], R15 ;  /* 0x00001c0fff007988 */ /* 0x000fe80008000814 */
[----:B------:R-:W2:Y:S02]  /*b970*/  LDS R18, [UR20+0x1c] ;  /* 0x00001c14ff127984 */ /* 0x000ea40008000800 */
[----:B--2---:R-:W-:-:S05]  /*b980*/  LOP3.LUT R18, R18, 0xf0, RZ, 0xb8, !PT ;  /* 0x000000f012127812 */ /* 0x004fca00078eb8ff */
[----:B------:R-:W-:Y:S04]  /*b990*/  STS [UR20+0x1c], R18 ;  /* 0x00001c12ff007988 */ /* 0x000fe80008000814 */
[----:B------:R-:W2:Y:S01]  /*b9a0*/  LDS R13, [UR20+0x1c] ;  /* 0x00001c14ff0d7984 */ /* 0x000ea20008000800 */
[----:B------:R-:W-:-:S04]  /*b9b0*/  MOV R12, UR20 ;  /* 0x00000014000c7c02 */ /* 0x000fc80008000f00 */
[----:B------:R-:W-:Y:S02]  /*b9c0*/  SHF.R.U64 R12, R12, 0x4, RZ ;  /* 0x000000040c0c7819 */ /* 0x000fe400000012ff */
[----:B--2---:R-:W-:-:S05]  /*b9d0*/  LOP3.LUT R13, R13, 0xf00, RZ, 0xb8, !PT ;  /* 0x00000f000d0d7812 */ /* 0x004fca00078eb8ff */
[----:B------:R-:W-:Y:S04]  /*b9e0*/  STS.64 [UR20+0x18], R12 ;  /* 0x0000180cff007988 */ /* 0x000fe80008000a14 */
[----:B------:R-:W1:Y:S01]  /*b9f0*/  LDS R24, [UR20+0x1c] ;  /* 0x00001c14ff187984 */ /* 0x000e620008000800 */
[----:B------:R-:W-:Y:S01]  /*ba00*/  SHF.R.U64 R15, R8, 0x4, R23 ;  /* 0x00000004080f7819 */ /* 0x000fe20000001217 */
[----:B-----5:R-:W-:Y:S01]  /*ba10*/  VIADD R8, R36, 0xffffffff ;  /* 0xffffffff24087836 */ /* 0x020fe20000000000 */
[----:B------:R-:W-:Y:S01]  /*ba20*/  CS2R R10, SRZ ;  /* 0x00000000000a7805 */ /* 0x000fe2000001ff00 */
[----:B------:R-:W-:Y:S01]  /*ba30*/  VIADD R9, R14, 0xffffffff ;  /* 0xffffffff0e097836 */ /* 0x000fe20000000000 */
[----:B------:R-:W-:Y:S04]  /*ba40*/  STS [UR20+0x10], R12 ;  /* 0x0000100cff007988 */ /* 0x000fe80008000814 */
[----:B------:R-:W-:Y:S04]  /*ba50*/  STS [UR20+0x14], R12 ;  /* 0x0000140cff007988 */ /* 0x000fe80008000814 */
[----:B------:R-:W-:Y:S04]  /*ba60*/  STS.128 [UR20+0x20], R8 ;  /* 0x00002008ff007988 */ /* 0x000fe80008000c14 */
[----:B------:R-:W-:Y:S04]  /*ba70*/  STS [UR20+0xc], R15 ;  /* 0x00000c0fff007988 */ /* 0x000fe80008000814 */
[----:B------:R-:W-:Y:S01]  /*ba80*/  STS [UR20+0x30], RZ ;  /* 0x000030ffff007988 */ /* 0x000fe20008000814 */
[----:B-1----:R-:W-:-:S05]  /*ba90*/  LOP3.LUT R3, R24, 0xf000, RZ, 0xb8, !PT ;  /* 0x0000f00018037812 */ /* 0x002fca00078eb8ff */
[----:B------:R-:W-:Y:S04]  /*baa0*/  STS [UR20+0x1c], R3 ;  /* 0x00001c03ff007988 */ /* 0x000fe80008000814 */
[----:B------:R-:W1:Y:S01]  /*bab0*/  LDS R13, [UR21+0x1c] ;  /* 0x00001c15ff0d7984 */ /* 0x000e620008000800 */
[----:B------:R-:W-:-:S04]  /*bac0*/  LOP3.LUT R23, R5, 0x1fffffff, RZ, 0xc0, !PT ;  /* 0x1fffffff05177812 */ /* 0x000fc800078ec0ff */
[----:B------:R-:W-:-:S04]  /*bad0*/  SHF.R.U32.HI R14, RZ, 0x4, R23 ;  /* 0x00000004ff0e7819 */ /* 0x000fc80000011617 */
[----:B-1----:R-:W-:-:S05]  /*bae0*/  LOP3.LUT R5, R13, 0xf, R14, 0xb8, !PT ;  /* 0x0000000f0d057812 */ /* 0x002fca00078eb80e */
[----:B------:R-:W-:Y:S04]  /*baf0*/  STS [UR21+0x1c], R5 ;  /* 0x00001c05ff007988 */ /* 0x000fe80008000815 */
[----:B------:R-:W1:Y:S02]  /*bb00*/  LDS R14, [UR21+0x1c] ;  /* 0x00001c15ff0e7984 */ /* 0x000e640008000800 */
[----:B-1----:R-:W-:-:S05]  /*bb10*/  LOP3.LUT R14, R14, 0xf0, RZ, 0xb8, !PT ;  /* 0x000000f00e0e7812 */ /* 0x002fca00078eb8ff */
[----:B------:R-:W-:Y:S04]  /*bb20*/  STS [UR21+0x1c], R14 ;  /* 0x00001c0eff007988 */ /* 0x000fe80008000815 */
[----:B------:R-:W1:Y:S01]  /*bb30*/  LDS R13, [UR21+0x1c] ;  /* 0x00001c15ff0d7984 */ /* 0x000e620008000800 */
[----:B------:R-:W-:-:S05]  /*bb40*/  IMAD.U32 R12, RZ, RZ, UR21 ;  /* 0x00000015ff0c7e24 */ /* 0x000fca000f8e00ff */
[----:B------:R-:W-:Y:S02]  /*bb50*/  SHF.R.U64 R12, R12, 0x4, RZ ;  /* 0x000000040c0c7819 */ /* 0x000fe400000012ff */
[----:B-1----:R-:W-:-:S05]  /*bb60*/  LOP3.LUT R13, R13, 0xf00, RZ, 0xb8, !PT ;  /* 0x00000f000d0d7812 */ /* 0x002fca00078eb8ff */
[----:B------:R-:W-:Y:S04]  /*bb70*/  STS.64 [UR21+0x18], R12 ;  /* 0x0000180cff007988 */ /* 0x000fe80008000a15 */
[----:B------:R-:W1:Y:S01]  /*bb80*/  LDS R3, [UR21+0x1c] ;  /* 0x00001c15ff037984 */ /* 0x000e620008000800 */
[----:B------:R-:W-:Y:S01]  /*bb90*/  VIADD R9, R2, 0xffffffff ;  /* 0xffffffff02097836 */ /* 0x000fe20000000000 */
[----:B------:R-:W-:Y:S02]  /*bba0*/  SHF.R.U64 R4, R4, 0x4, R23 ;  /* 0x0000000404047819 */ /* 0x000fe40000001217 */
[----:B------:R2:W-:Y:S04]  /*bbb0*/  STS [UR21+0x10], R12 ;  /* 0x0000100cff007988 */ /* 0x0005e80008000815 */
[----:B------:R2:W-:Y:S04]  /*bbc0*/  STS.128 [UR21+0x20], R8 ;  /* 0x00002008ff007988 */ /* 0x0005e80008000c15 */
[----:B------:R2:W-:Y:S04]  /*bbd0*/  STS [UR21+0xc], R4 ;  /* 0x00000c04ff007988 */ /* 0x0005e80008000815 */
[----:B------:R2:W-:Y:S04]  /*bbe0*/  STS [UR21+0x14], R12 ;  /* 0x0000140cff007988 */ /* 0x0005e80008000815 */
[----:B------:R-:W-:Y:S01]  /*bbf0*/  STS [UR21+0x30], RZ ;  /* 0x000030ffff007988 */ /* 0x000fe20008000815 */
[----:B-1----:R-:W-:-:S05]  /*bc00*/  LOP3.LUT R2, R3, 0xf000, RZ, 0xb8, !PT ;  /* 0x0000f00003027812 */ /* 0x002fca00078eb8ff */
[----:B------:R2:W-:Y:S02]  /*bc10*/  STS [UR21+0x1c], R2 ;  /* 0x00001c02ff007988 */ /* 0x0005e40008000815 */
.L_x_219:
[----:B------:R-:W-:Y:S05]  /*bc20*/  BSYNC B1 ;  /* 0x0000000000017941 */ /* 0x000fea0003800000 */
.L_x_218:
[----:B------:R-:W-:-:S03]  /*bc30*/  UMOV UR4, 0xffffffff ;  /* 0xffffffff00047882 */ /* 0x000fc60000000000 */
[----:B------:R-:W-:Y:S05]  /*bc40*/  BRA.DIV UR4, `(.L_x_220) ;  /* 0x0000003604447947 */ /* 0x000fea000b800000 */
[----:B------:R-:W-:Y:S01]  /*bc50*/  ELECT P6, URZ, PT ;  /* 0x00000000003f782f */ /* 0x000fe200038c0000 */
[----:B------:R-:W-:-:S12]  /*bc60*/  NOP ;  /* 0x0000000000007918 */ /* 0x000fd80000000000 */
.L_x_307:
[----:B-12---:R-:W1:Y:S02]  /*bc70*/  S2R R2, SR_LANEID ;  /* 0x0000000000027919 */ /* 0x006e640000000000 */
[----:B-1----:R-:W-:-:S05]  /*bc80*/  IMAD.SHL.U32 R8, R2, 0x4, RZ ;  /* 0x0000000402087824 */ /* 0x002fca00078e00ff */
[----:B------:R1:W2:Y:S01]  /*bc90*/  LDS R9, [R8+UR20] ;  /* 0x0000001408097984 */ /* 0x0002a20008000800 */
[C---:B------:R-:W-:Y:S02]  /*bca0*/  IADD3 R4, P0, R8.reuse, UR12, RZ ;  /* 0x0000000c08047c10 */ /* 0x040fe4000ff1e0ff */
[----:B------:R-:W-:Y:S01]  /*bcb0*/  IADD3 R2, P2, R8, UR14, RZ ;  /* 0x0000000e08027c10 */ /* 0x000fe2000ff5e0ff */
[----:B------:R1:W3:Y:S01]  /*bcc0*/  LDS R11, [R8+UR20+0x80] ;  /* 0x00008014080b7984 */ /* 0x0002e20008000800 */
[----:B------:R-:W-:Y:S11]  /*bcd0*/  @!P6 BRA `(.L_x_221) ;  /* 0x000000000008e947 */ /* 0x000ff60003800000 */
[----:B------:R0:W-:Y:S01]  /*bce0*/  UTMACMDFLUSH ;  /* 0x00000000000079b7 */ /* 0x0001e20000000000 */
[----:B------:R-:W-:-:S04]  /*bcf0*/  DEPBAR.LE SB0, 0x0 ;  /* 0x000080000000791a */ /* 0x000fc80000000000 */
.L_x_221:
[----:B------:R-:W-:Y:S01]  /*bd00*/  IMAD.X R5, RZ, RZ, UR13, P0 ;  /* 0x0000000dff057e24 */ /* 0x000fe200080e06ff */
[----:B------:R-:W-:Y:S05]  /*bd10*/  WARPSYNC.ALL ;  /* 0x0000000000007948 */ /* 0x000fea0003800000 */
[----:B------:R-:W-:Y:S01]  /*bd20*/  IMAD.X R3, RZ, RZ, UR15, P2 ;  /* 0x0000000fff037e24 */ /* 0x000fe200090e06ff */
[----:B--2---:R2:W5:Y:S04]  /*bd30*/  ATOMG.E.EXCH.STRONG.GPU PT, RZ, [R4], R9 ;  /* 0x0000000904ff73a8 */ /* 0x00456800041ee100 */
[----:B---3--:R2:W5:Y:S01]  /*bd40*/  ATOMG.E.EXCH.STRONG.GPU PT, RZ, [R2], R11 ;  /* 0x0000000b02ff73a8 */ /* 0x00856200041ee100 */
[----:B------:R-:W-:-:S07]  /*bd50*/  IMAD.MOV.U32 R18, RZ, RZ, R6 ;  /* 0x000000ffff127224 */ /* 0x000fce00078e0006 */
.L_x_216:
[----:B------:R-:W-:Y:S01]  /*bd60*/  ISETP.NE.AND P2, PT, R7, RZ, PT ;  /* 0x000000ff0700720c */ /* 0x000fe20003f45270 */
[----:B------:R-:W-:Y:S01]  /*bd70*/  VIADD R21, R21, 0x1 ;  /* 0x0000000115157836 */ /* 0x000fe20000000000 */
[----:B--2---:R-:W-:Y:S02]  /*bd80*/  SEL R3, RZ, 0x1, !P1 ;  /* 0x00000001ff037807 */ /* 0x004fe40004800000 */
[----:B-1----:R-:W-:Y:S02]  /*bd90*/  PRMT R2, RZ, 0x7610, R2 ;  /* 0x00007610ff027816 */ /* 0x002fe40000000002 */
[----:B------:R-:W-:-:S04]  /*bda0*/  ISETP.NE.AND P0, PT, R21, 0x8, PT ;  /* 0x000000081500780c */ /* 0x000fc80003f05270 */
[----:B------:R-:W-:Y:S02]  /*bdb0*/  SEL R5, RZ, 0x1, P0 ;  /* 0x00000001ff057807 */ /* 0x000fe40000000000 */
[----:B------:R-:W-:Y:S02]  /*bdc0*/  SEL R21, R21, RZ, P0 ;  /* 0x000000ff15157207 */ /* 0x000fe40000000000 */
[----:B------:R-:W-:Y:S01]  /*bdd0*/  LOP3.LUT R22, R22, R5, RZ, 0x3c, !PT ;  /* 0x0000000516167212 */ /* 0x000fe200078e3cff */
[----:B------:R-:W-:Y:S06]  /*bde0*/  @P2 BRA `(.L_x_222) ;  /* 0xfffffff000a02947 */ /* 0x000fec000383ffff */
[----:B------:R-:W-:Y:S05]  /*bdf0*/  BSYNC B0 ;  /* 0x0000000000007941 */ /* 0x000fea0003800000 */
.L_x_203:
[----:B------:R-:W-:-:S03]  /*be00*/  UMOV UR4, 0xffffffff ;  /* 0xffffffff00047882 */ /* 0x000fc60000000000 */
[----:B------:R-:W-:Y:S05]  /*be10*/  BRA.DIV UR4, `(.L_x_223) ;  /* 0x0000003604007947 */ /* 0x000fea000b800000 */
[----:B-----5:R-:W-:-:S13]  /*be20*/  ELECT P6, URZ, PT ;  /* 0x00000000003f782f */ /* 0x020fda00038c0000 */
.L_x_310:
[----:B------:R-:W-:Y:S04]  /*be30*/  BSSY B0, `(.L_x_224) ;  /* 0x000004e000007945 */ /* 0x000fe80003800000 */
[----:B------:R-:W-:Y:S05]  /*be40*/  @!P6 BRA `(.L_x_225) ;  /* 0x000000040030e947 */ /* 0x000fea0003800000 */
[----:B------:R-:W-:-:S04]  /*be50*/  ULOP3.LUT UR4, UR53, 0x2, URZ, 0xfc, !UPT ;  /* 0x0000000235047892 */ /* 0x000fc8000f8efc3f */
[----:B------:R-:W-:-:S06]  /*be60*/  UISETP.NE.AND UP0, UPT, UR4, 0x3, UPT ;  /* 0x000000030400788c */ /* 0x000fcc000bf05270 */
[----:B------:R-:W-:-:S13]  /*be70*/  PLOP3.LUT P0, PT, PT, PT, UP0, 0x80, 0x0 ;  /* 0x000000000000781c */ /* 0x000fda0003f0f008 */
[----:B------:R-:W-:Y:S05]  /*be80*/  @!P0 BRA `(.L_x_226) ;  /* 0x0000000000048947 */ /* 0x000fea0003800000 */
[----:B------:R-:W-:Y:S01]  /*be90*/  BPT.TRAP 0x1 ;  /* 0x000000040000795c */ /* 0x000fe20000300000 */
.L_x_226:
[----:B------:R-:W-:Y:S01]  /*bea0*/  IMAD.U32 R3, RZ, RZ, UR18 ;  /* 0x00000012ff037e24 */ /* 0x000fe2000f8e00ff */
[----:B------:R-:W-:-:S03]  /*beb0*/  SHF.L.U32 R2, R20, 0x1f, RZ ;  /* 0x0000001f14027819 */ /* 0x000fc600000006ff */
[----:B------:R-:W-:-:S04]  /*bec0*/  VIADD R3, R3, 0x384c0 ;  /* 0x000384c003037836 */ /* 0x000fc80000000000 */
[C---:B------:R-:W-:Y:S02]  /*bed0*/  IMAD R7, R0.reuse, 0x8, R3 ;  /* 0x0000000800077824 */ /* 0x040fe400078e0203 */
[----:B------:R-:W-:Y:S02]  /*bee0*/  VIADD R0, R0, 0x1 ;  /* 0x0000000100007836 */ /* 0x000fe40000000000 */
[----:B------:R-:W1:Y:S03]  /*bef0*/  SYNCS.PHASECHK.TRANS64.TRYWAIT P0, [R7+URZ], R2 ;  /* 0x00000002070075a7 */ /* 0x000e66000800017f */
[----:B------:R-:W-:-:S04]  /*bf00*/  ISETP.NE.AND P1, PT, R0, 0x8, PT ;  /* 0x000000080000780c */ /* 0x000fc80003f25270 */
[----:B------:R-:W-:Y:S02]  /*bf10*/  SEL R5, RZ, 0x1, P1 ;  /* 0x00000001ff057807 */ /* 0x000fe40000800000 */
[----:B------:R-:W-:Y:S02]  /*bf20*/  SEL R0, R0, RZ, P1 ;  /* 0x000000ff00007207 */ /* 0x000fe40000800000 */
[----:B------:R-:W-:-:S03]  /*bf30*/  LOP3.LUT R5, R20, R5, RZ, 0x3c, !PT ;  /* 0x0000000514057212 */ /* 0x000fc600078e3cff */
[----:B------:R-:W-:Y:S01]  /*bf40*/  IMAD R9, R0, 0x8, R3 ;  /* 0x0000000800097824 */ /* 0x000fe200078e0203 */
[----:B------:R-:W-:Y:S01]  /*bf50*/  SHF.L.U32 R4, R5, 0x1f, RZ ;  /* 0x0000001f05047819 */ /* 0x000fe200000006ff */
[----:B-1----:R-:W-:Y:S06]  /*bf60*/  @!P0 BRA `(.L_x_227) ;  /* 0x0000003000cc8947 */ /* 0x002fec0003800000 */
.L_x_311:
[----:B------:R-:W2:Y:S01]  /*bf70*/  SYNCS.PHASECHK.TRANS64.TRYWAIT P0, [R9+URZ], R4 ;  /* 0x00000004090075a7 */ /* 0x000ea2000800017f */
[----:B------:R-:W-:-:S04]  /*bf80*/  IADD3 R0, R0, 0x1, RZ ;  /* 0x0000000100007810 */ /* 0x000fc80007ffe0ff */
[----:B------:R-:W-:-:S04]  /*bf90*/  ISETP.NE.AND P1, PT, R0, 0x8, PT ;  /* 0x000000080000780c */ /* 0x000fc80003f25270 */
[----:B-1----:R-:W-:Y:S02]  /*bfa0*/  SEL R2, RZ, 0x1, P1 ;  /* 0x00000001ff027807 */ /* 0x002fe40000800000 */
[----:B------:R-:W-:Y:S02]  /*bfb0*/  SEL R0, R0, RZ, P1 ;  /* 0x000000ff00007207 */ /* 0x000fe40000800000 */
[----:B------:R-:W-:-:S03]  /*bfc0*/  LOP3.LUT R7, R5, R2, RZ, 0x3c, !PT ;  /* 0x0000000205077212 */ /* 0x000fc600078e3cff */
[----:B------:R-:W-:Y:S01]  /*bfd0*/  IMAD R6, R0, 0x8, R3 ;  /* 0x0000000800067824 */ /* 0x000fe200078e0203 */
[----:B------:R-:W-:Y:S01]  /*bfe0*/  SHF.L.U32 R5, R7, 0x1f, RZ ;  /* 0x0000001f07057819 */ /* 0x000fe200000006ff */
[----:B--2---:R-:W-:Y:S06]  /*bff0*/  @!P0 BRA `(.L_x_228) ;  /* 0x0000003000bc8947 */ /* 0x004fec0003800000 */
.L_x_312:
[----:B------:R-:W2:Y:S01]  /*c000*/  SYNCS.PHASECHK.TRANS64.TRYWAIT P0, [R6+URZ], R5 ;  /* 0x00000005060075a7 */ /* 0x000ea2000800017f */
[----:B------:R-:W-:-:S05]  /*c010*/  VIADD R0, R0, 0x1 ;  /* 0x0000000100007836 */ /* 0x000fca0000000000 */
[----:B------:R-:W-:-:S04]  /*c020*/  ISETP.NE.AND P1, PT, R0, 0x8, PT ;  /* 0x000000080000780c */ /* 0x000fc80003f25270 */
[----:B------:R-:W-:Y:S02]  /*c030*/  SEL R2, RZ, 0x1, P1 ;  /* 0x00000001ff027807 */ /* 0x000fe40000800000 */
[----:B------:R-:W-:Y:S02]  /*c040*/  SEL R0, R0, RZ, P1 ;  /* 0x000000ff00007207 */ /* 0x000fe40000800000 */
[----:B------:R-:W-:-:S03]  /*c050*/  LOP3.LUT R7, R7, R2, RZ, 0x3c, !PT ;  /* 0x0000000207077212 */ /* 0x000fc600078e3cff */
[----:B-1----:R-:W-:Y:S01]  /*c060*/  IMAD R9, R0, 0x8, R3 ;  /* 0x0000000800097824 */ /* 0x002fe200078e0203 */
[----:B------:R-:W-:Y:S01]  /*c070*/  SHF.L.U32 R4, R7, 0x1f, RZ ;  /* 0x0000001f07047819 */ /* 0x000fe200000006ff */
[----:B--2---:R-:W-:Y:S06]  /*c080*/  @!P0 BRA `(.L_x_229) ;  /* 0x0000003000ac8947 */ /* 0x004fec0003800000 */
.L_x_313:
        /* <DEDUP_REMOVED lines=9> */
.L_x_314:
        /* <DEDUP_REMOVED lines=9> */
.L_x_315:
        /* <DEDUP_REMOVED lines=9> */
.L_x_316:
[----:B------:R-:W2:Y:S01]  /*c240*/  SYNCS.PHASECHK.TRANS64.TRYWAIT P0, [R6+URZ], R5 ;  /* 0x00000005060075a7 */ /* 0x000ea2000800017f */
[----:B------:R-:W-:-:S05]  /*c250*/  VIADD R0, R0, 0x1 ;  /* 0x0000000100007836 */ /* 0x000fca0000000000 */
[----:B------:R-:W-:-:S04]  /*c260*/  ISETP.NE.AND P1, PT, R0, 0x8, PT ;  /* 0x000000080000780c */ /* 0x000fc80003f25270 */
[----:B------:R-:W-:Y:S02]  /*c270*/  SEL R2, RZ, 0x1, P1 ;  /* 0x00000001ff027807 */ /* 0x000fe40000800000 */
[----:B------:R-:W-:Y:S02]  /*c280*/  SEL R0, R0, RZ, P1 ;  /* 0x000000ff00007207 */ /* 0x000fe40000800000 */
[----:B------:R-:W-:Y:S01]  /*c290*/  LOP3.LUT R2, R7, R2, RZ, 0x3c, !PT ;  /* 0x0000000207027212 */ /* 0x000fe200078e3cff */
[----:B--2---:R-:W-:Y:S06]  /*c2a0*/  @!P0 BRA `(.L_x_233) ;  /* 0x0000003000748947 */ /* 0x004fec0003800000 */
.L_x_317:
[----:B------:R-:W-:Y:S01]  /*c2b0*/  IMAD R3, R0, 0x8, R3 ;  /* 0x0000000800037824 */ /* 0x000fe200078e0203 */
[----:B------:R-:W-:-:S07]  /*c2c0*/  SHF.L.U32 R0, R2, 0x1f, RZ ;  /* 0x0000001f02007819 */ /* 0x000fce00000006ff */
.L_x_234:
[----:B---3--:R3:W4:Y:S02]  /*c2d0*/  SYNCS.PHASECHK.TRANS64.TRYWAIT P0, [R3+URZ], R0 ;  /* 0x00000000030075a7 */ /* 0x008724000800017f */
[----:B----4-:R-:W-:Y:S05]  /*c2e0*/  @!P0 NANOSLEEP.SYNCS 0x989680 ;  /* 0x009896800000895d */ /* 0x010fea0003900000 */
[----:B------:R-:W4:Y:S02]  /*c2f0*/  @!P0 SYNCS.PHASECHK.TRANS64 P0, [R3+URZ], R0 ;  /* 0x00000000030085a7 */ /* 0x000f24000800007f */
[----:B----4-:R-:W-:Y:S05]  /*c300*/  @!P0 BRA `(.L_x_234) ;  /* 0xfffffffc00f08947 */ /* 0x010fea000383ffff */
.L_x_225:
[----:B------:R-:W-:Y:S05]  /*c310*/  BSYNC B0 ;  /* 0x0000000000007941 */ /* 0x000fea0003800000 */
.L_x_224:
[----:B------:R-:W-:Y:S05]  /*c320*/  EXIT ;  /* 0x000000000000794d */ /* 0x000fea0003800000 */
.L_x_116:
[----:B------:R-:W-:Y:S01]  /*c330*/  PLOP3.LUT P1, PT, PT, PT, UP3, 0x80, 0x0 ;  /* 0x000000000000781c */ /* 0x000fe20003f2f038 */
[----:B------:R-:W-:Y:S01]  /*c340*/  ULDC UR19, c[0x0][0x14] ;  /* 0x0000050000137ab9 */ /* 0x000fe20000000800 */
[----:B------:R-:W-:Y:S01]  /*c350*/  ULDC UR20, c[0x0][0x10] ;  /* 0x0000040000147ab9 */ /* 0x000fe20000000800 */
[----:B------:R-:W-:Y:S01]  /*c360*/  ULDC.64 UR12, c[0x0][0x8c8] ;  /* 0x00023200000c7ab9 */ /* 0x000fe20000000a00 */
[----:B------:R-:W-:Y:S01]  /*c370*/  P2R R0, PR, RZ, 0x2 ;  /* 0x00000002ff007803 */ /* 0x000fe20000000000 */
[----:B------:R-:W-:Y:S01]  /*c380*/  UIMAD.WIDE.U32 UR20, UR41, UR20, URZ ;  /* 0x00000014291472a5 */ /* 0x000fe2000f8e003f */
[----:B------:R-:W-:Y:S01]  /*c390*/  IMAD.MOV.U32 R16, RZ, RZ, RZ ;  /* 0x000000ffff107224 */ /* 0x000fe200078e00ff */
[----:B------:R-:W-:Y:S01]  /*c3a0*/  ULDC.64 UR14, c[0x0][0x8e0] ;  /* 0x00023800000e7ab9 */ /* 0x000fe20000000a00 */
[----:B------:R-:W-:Y:S01]  /*c3b0*/  ULDC UR24, c[0x0][0x904] ;  /* 0x0002410000187ab9 */ /* 0x000fe20000000800 */
[----:B------:R-:W-:Y:S01]  /*c3c0*/  UMOV UR22, 0xffffffff ;  /* 0xffffffff00167882 */ /* 0x000fe20000000000 */
[----:B------:R-:W-:-:S02]  /*c3d0*/  UIADD3 UR11, UP1, UR12, -0x1, URZ ;  /* 0xffffffff0c0b7890 */ /* 0x000fc4000ff3e03f */
[----:B------:R-:W-:Y:S01]  /*c3e0*/  UIADD3 UR12, UP2, UR14, -0x1, URZ ;  /* 0xffffffff0e0c7890 */ /* 0x000fe2000ff5e03f */
[----:B------:R-:W1:Y:S01]  /*c3f0*/  @P1 S2R R0, SR_CTAID.Y ;  /* 0x0000000000001919 */ /* 0x000e620000002600 */
[----:B------:R-:W-:Y:S02]  /*c400*/  USHF.L.U32 UR25, UR22, UR24, URZ ;  /* 0x0000001816197299 */ /* 0x000fe4000800063f */
[----:B------:R-:W-:Y:S02]  /*c410*/  UIMAD.WIDE.U32 UR22, UR20, UR19, URZ ;  /* 0x00000013141672a5 */ /* 0x000fe4000f8e003f */
[----:B------:R-:W-:Y:S01]  /*c420*/  UIMAD UR21, UR21, UR19, URZ ;  /* 0x00000013151572a4 */ /* 0x000fe2000f8e023f */
[----:B------:R-:W-:Y:S01]  /*c430*/  ULDC UR18, c[0x0][0x8a8] ;  /* 0x00022a0000127ab9 */ /* 0x000fe20000000800 */
[----:B------:R-:W-:Y:S01]  /*c440*/  UMOV UR26, 0x1 ;  /* 0x00000001001a7882 */ /* 0x000fe20000000000 */
[----:B------:R-:W-:Y:S02]  /*c450*/  UIADD3.X UR14, UR15, -0x1, URZ, UP2, !UPT ;  /* 0xffffffff0f0e7890 */ /* 0x000fe400097fe43f */
[----:B------:R-:W-:-:S02]  /*c460*/  UIADD3.X UR13, UR13, -0x1, URZ, UP1, !UPT ;  /* 0xffffffff0d0d7890 */ /* 0x000fc40008ffe43f */
[----:B------:R-:W-:Y:S02]  /*c470*/  ULOP3.LUT UR15, UR54, 0x2, URZ, 0xfc, !UPT ;  /* 0x00000002360f7892 */ /* 0x000fe4000f8efc3f */
[----:B------:R-:W-:Y:S02]  /*c480*/  UIADD3 UR16, UR8, -0x1, URZ ;  /* 0xffffffff08107890 */ /* 0x000fe4000fffe03f */
[----:B------:R-:W-:Y:S02]  /*c490*/  UIADD3 UR17, UR7, -0x1, URZ ;  /* 0xffffffff07117890 */ /* 0x000fe4000fffe03f */
[----:B------:R-:W-:Y:S02]  /*c4a0*/  UIADD3 UR18, UR18, -0x1, URZ ;  /* 0xffffffff12127890 */ /* 0x000fe4000fffe03f */
[----:B------:R-:W-:Y:S02]  /*c4b0*/  USHF.L.U32 UR19, UR26, UR24, URZ ;  /* 0x000000181a137299 */ /* 0x000fe4000800063f */
[----:B------:R-:W-:-:S02]  /*c4c0*/  ULOP3.LUT UR20, URZ, UR25, URZ, 0x33, !UPT ;  /* 0x000000193f147292 */ /* 0x000fc4000f8e333f */
[----:B------:R-:W-:Y:S01]  /*c4d0*/  UIADD3 UR21, UR23, UR21, URZ ;  /* 0x0000001517157290 */ /* 0x000fe2000fffe03f */
[----:B-1----:R-:W-:Y:S01]  /*c4e0*/  @P1 R2UR UR40, R0 ;  /* 0x00000000002812ca */ /* 0x002fe200000e0000 */
[----:B------:R-:W-:-:S14]  /*c4f0*/  IMAD.MOV.U32 R0, RZ, RZ, 0x1 ;  /* 0x00000001ff007424 */ /* 0x000fdc00078e00ff */
.L_x_255:
[----:B------:R-:W1:Y:S01]  /*c500*/  LDC.64 R2, c[0x0][0x8f8] ;  /* 0x00023e00ff027b82 */ /* 0x000e620000000a00 */
[----:B------:R-:W-:Y:S01]  /*c510*/  UIADD3 UR10, UP1, UR10, UR22, URZ ;  /* 0x000000160a0a7290 */ /* 0x000fe2000ff3e03f */
[----:B------:R-:W-:Y:S01]  /*c520*/  ISETP.NE.AND P2, PT, R21, RZ, PT ;  /* 0x000000ff1500720c */ /* 0x000fe20003f45270 */
[----:B------:R-:W-:Y:S01]  /*c530*/  UMOV UR24, 0xffffffff ;  /* 0xffffffff00187882 */ /* 0x000fe20000000000 */
[----:B------:R-:W-:Y:S01]  /*c540*/  UMOV UR25, 0xffffffff ;  /* 0xffffffff00197882 */ /* 0x000fe20000000000 */
[----:B------:R-:W-:Y:S01]  /*c550*/  UIADD3.X UR9, UR9, UR21, URZ, UP1, !UPT ;  /* 0x0000001509097290 */ /* 0x000fe20008ffe43f */
[----:B------:R-:W-:Y:S01]  /*c560*/  MOV R15, RZ ;  /* 0x000000ff000f7202 */ /* 0x000fe20000000f00 */
[----:B------:R-:W-:Y:S01]  /*c570*/  UMOV UR26, 0xffffffff ;  /* 0xffffffff001a7882 */ /* 0x000fe20000000000 */
[----:B-1----:R-:W-:-:S03]  /*c580*/  ISETP.LE.U32.AND P1, PT, R2, UR10, PT ;  /* 0x0000000a02007c0c */ /* 0x002fc6000bf23070 */
[----:B------:R-:W-:-:S05]  /*c590*/  IMAD.U32 R2, RZ, RZ, UR9 ;  /* 0x00000009ff027e24 */ /* 0x000fca000f8e00ff */
[----:B------:R-:W-:-:S13]  /*c5a0*/  ISETP.GE.U32.AND.EX P1, PT, R2, R3, PT, P1 ;  /* 0x000000030200720c */ /* 0x000fda0003f26110 */
[----:B---345:R-:W-:Y:S05]  /*c5b0*/  @P2 BRA P1, `(.L_x_235) ;  /* 0x0000001800402947 */ /* 0x038fea0000800000 */
[----:B------:R-:W-:-:S04]  /*c5c0*/  IADD3 R2, P2, R6, UR5, RZ ;  /* 0x0000000506027c10 */ /* 0x000fc8000ff5e0ff */
[----:B------:R-:W-:Y:S02]  /*c5d0*/  ISETP.GT.U32.AND P1, PT, R2, UR10, PT ;  /* 0x0000000a02007c0c */ /* 0x000fe4000bf24070 */
[----:B------:R-:W-:-:S04]  /*c5e0*/  IADD3.X R2, R7, UR4, RZ, P2, !PT ;  /* 0x0000000407027c10 */ /* 0x000fc800097fe4ff */
[----:B------:R-:W-:-:S13]  /*c5f0*/  ISETP.GT.U32.AND.EX P1, PT, R2, UR9, PT, P1 ;  /* 0x0000000902007c0c */ /* 0x000fda000bf24110 */
[----:B------:R-:W-:Y:S05]  /*c600*/  @P1 BRA `(.L_x_236) ;  /* 0x0000001400201947 */ /* 0x000fea0003800000 */
[----:B------:R-:W-:Y:S01]  /*c610*/  VIADD R12, R9, UR6 ;  /* 0x00000006090c7c36 */ /* 0x000fe20008000000 */
[----:B------:R-:W-:Y:S01]  /*c620*/  ULDC UR24, c[0x0][0x910] ;  /* 0x0002440000187ab9 */ /* 0x000fe20000000800 */
[----:B------:R-:W-:Y:S02]  /*c630*/  IMAD.MOV.U32 R23, RZ, RZ, R8 ;  /* 0x000000ffff177224 */ /* 0x000fe400078e0008 */
[----:B------:R-:W-:Y:S02]  /*c640*/  VIADD R13, R12, 0x20 ;  /* 0x000000200c0d7836 */ /* 0x000fe40000000000 */
[----:B------:R-:W-:-:S03]  /*c650*/  IMAD.MOV.U32 R14, RZ, RZ, R10 ;  /* 0x000000ffff0e7224 */ /* 0x000fc600078e000a */
[----:B------:R-:W-:-:S13]  /*c660*/  ISETP.GE.AND P1, PT, R13, UR24, PT ;  /* 0x000000180d007c0c */ /* 0x000fda000bf26270 */
[----:B------:R-:W1:Y:S01]  /*c670*/  @!P1 LDC.64 R2, c[0x0][0x918] ;  /* 0x00024600ff029b82 */ /* 0x000e620000000a00 */
[----:B------:R-:W-:Y:S01]  /*c680*/  @!P1 VIADD R7, R12, 0x20 ;  /* 0x000000200c079836 */ /* 0x000fe20000000000 */
[----:B------:R-:W-:Y:S01]  /*c690*/  BSSY B0, `(.L_x_237) ;  /* 0x0000064000007945 */ /* 0x000fe20003800000 */
[----:B------:R-:W-:Y:S02]  /*c6a0*/  IMAD.MOV.U32 R6, RZ, RZ, 0x7fffffff ;  /* 0x7fffffffff067424 */ /* 0x000fe400078e00ff */
[----:B-1----:R-:W-:-:S05]  /*c6b0*/  @!P1 IMAD.WIDE R2, R7, 0xc, R2 ;  /* 0x0000000c07029825 */ /* 0x002fca00078e0202 */
[----:B------:R1:W5:Y:S04]  /*c6c0*/  @!P1 LDG.E R8, desc[UR56][R2.64] ;  /* 0x0000003802089981 */ /* 0x000368000c1e1900 */
[----:B------:R1:W5:Y:S01]  /*c6d0*/  @!P1 LDG.E R10, desc[UR56][R2.64+0x4] ;  /* 0x00000438020a9981 */ /* 0x000362000c1e1900 */
[----:B------:R-:W-:Y:S01]  /*c6e0*/  ISETP.GE.AND P1, PT, R12, UR24, PT ;  /* 0x000000180c007c0c */ /* 0x000fe2000bf26270 */
[----:B------:R-:W-:-:S12]  /*c6f0*/  IMAD.MOV.U32 R7, RZ, RZ, RZ ;  /* 0x000000ffff077224 */ /* 0x000fd800078e00ff */
[----:B-1----:R-:W-:Y:S05]  /*c700*/  @P1 BRA `(.L_x_238) ;  /* 0x0000000400701947 */ /* 0x002fea0003800000 */
[----:B------:R-:W-:Y:S01]  /*c710*/  IABS R7, R20 ;  /* 0x0000001400077213 */ /* 0x000fe20000000000 */
[----:B------:R-:W-:Y:S01]  /*c720*/  ULDC UR25, c[0x0][0x8f0] ;  /* 0x00023c0000197ab9 */ /* 0x000fe20000000800 */
[----:B------:R-:W-:Y:S02]  /*c730*/  IABS R6, R11 ;  /* 0x0000000b00067213 */ /* 0x000fe40000000000 */
[----:B------:R-:W1:Y:S01]  /*c740*/  I2F.RP R3, R7 ;  /* 0x0000000700037306 */ /* 0x000e620000209400 */
[----:B------:R-:W-:Y:S02]  /*c750*/  PLOP3.LUT P3, PT, PT, PT, UP0, 0x80, 0x0 ;  /* 0x000000000000781c */ /* 0x000fe40003f6f008 */
[C---:B------:R-:W-:Y:S02]  /*c760*/  IADD3 R22, P2, R14.reuse, UR12, RZ ;  /* 0x0000000c0e167c10 */ /* 0x040fe4000ff5e0ff */
[C---:B------:R-:W-:Y:S02]  /*c770*/  IADD3 R19, P1, R23.reuse, UR11, RZ ;  /* 0x0000000b17137c10 */ /* 0x040fe4000ff3e0ff */
[----:B------:R-:W-:Y:S01]  /*c780*/  LEA.HI.X.SX32 R25, R14, UR14, 0x1, P2 ;  /* 0x0000000e0e197c11 */ /* 0x000fe200090f0eff */
[----:B------:R-:W3:Y:S01]  /*c790*/  I2F.RP R2, R6 ;  /* 0x0000000600027306 */ /* 0x000ee20000209400 */
[----:B------:R-:W-:-:S07]  /*c7a0*/  LEA.HI.X.SX32 R24, R23, UR13, 0x1, P1 ;  /* 0x0000000d17187c11 */ /* 0x000fce00088f0eff */
[----:B-1----:R-:W1:Y:S08]  /*c7b0*/  MUFU.RCP R3, R3 ;  /* 0x0000000300037308 */ /* 0x002e700000001000 */
[----:B---3--:R-:W3:Y:S01]  /*c7c0*/  MUFU.RCP R2, R2 ;  /* 0x0000000200027308 */ /* 0x008ee20000001000 */
[----:B-1----:R-:W-:-:S07]  /*c7d0*/  VIADD R17, R3, 0xffffffe ;  /* 0x0ffffffe03117836 */ /* 0x002fce0000000000 */
[----:B------:R-:W1:Y:S01]  /*c7e0*/  F2I.FTZ.U32.TRUNC.NTZ R17, R17 ;  /* 0x0000001100117305 */ /* 0x000e62000021f000 */
[----:B---3--:R-:W-:-:S07]  /*c7f0*/  VIADD R15, R2, 0xffffffe ;  /* 0x0ffffffe020f7836 */ /* 0x008fce0000000000 */
[----:B------:R-:W3:Y:S01]  /*c800*/  F2I.FTZ.U32.TRUNC.NTZ R15, R15 ;  /* 0x0000000f000f7305 */ /* 0x000ee2000021f000 */
[----:B-1----:R-:W-:Y:S02]  /*c810*/  IMAD.MOV R18, RZ, RZ, -R17 ;  /* 0x000000ffff127224 */ /* 0x002fe400078e0a11 */
[----:B---3--:R-:W-:Y:S01]  /*c820*/  IMAD.MOV R14, RZ, RZ, -R15 ;  /* 0x000000ffff0e7224 */ /* 0x008fe200078e0a0f */
[----:B------:R-:W-:Y:S06]  /*c830*/  @!P3 BRA `(.L_x_239) ;  /* 0x000000000034b947 */ /* 0x000fec0003800000 */
[----:B------:R-:W-:Y:S01]  /*c840*/  ULDC UR6, c[0x0][0x8dc] ;  /* 0x0002370000067ab9 */ /* 0x000fe20000000800 */
[----:B------:R-:W-:Y:S01]  /*c850*/  ULDC.64 UR26, c[0x0][0x8d0] ;  /* 0x00023400001a7ab9 */ /* 0x000fe20000000a00 */
[----:B------:R-:W-:-:S05]  /*c860*/  IADD3 R3, P1, R19, UR6, RZ ;  /* 0x0000000613037c10 */ /* 0x000fca000ff3e0ff */
[----:B------:R-:W-:-:S04]  /*c870*/  IMAD.X R19, RZ, RZ, R24, P1 ;  /* 0x000000ffff137224 */ /* 0x000fc800008e0618 */
[----:B------:R-:W-:-:S04]  /*c880*/  IMAD.WIDE.U32 R4, R19, UR26, RZ ;  /* 0x0000001a13047c25 */ /* 0x000fc8000f8e00ff */
[----:B------:R-:W-:-:S04]  /*c890*/  IMAD.WIDE.U32 R4, P1, R3, UR27, R4 ;  /* 0x0000001b03047c25 */ /* 0x000fc8000f820004 */
[----:B------:R-:W-:-:S04]  /*c8a0*/  IMAD.WIDE.U32 R2, R3, UR26, RZ ;  /* 0x0000001a03027c25 */ /* 0x000fc8000f8e00ff */
[----:B------:R-:W-:Y:S01]  /*c8b0*/  IMAD.MOV.U32 R2, RZ, RZ, R5 ;  /* 0x000000ffff027224 */ /* 0x000fe200078e0005 */
[----:B------:R-:W-:Y:S01]  /*c8c0*/  IADD3 RZ, P2, R3, R4, RZ ;  /* 0x0000000403ff7210 */ /* 0x000fe20007f5e0ff */
[----:B------:R-:W-:-:S04]  /*c8d0*/  IMAD.X R3, RZ, RZ, RZ, P1 ;  /* 0x000000ffff037224 */ /* 0x000fc800008e06ff */
[----:B------:R-:W-:-:S04]  /*c8e0*/  IMAD.WIDE.U32.X R2, R19, UR27, R2, P2 ;  /* 0x0000001b13027c25 */ /* 0x000fc800090e0402 */
[----:B------:R-:W-:Y:S01]  /*c8f0*/  IMAD.MOV.U32 R24, RZ, RZ, R3 ;  /* 0x000000ffff187224 */ /* 0x000fe200078e0003 */
[----:B------:R-:W-:-:S07]  /*c900*/  MOV R19, R2 ;  /* 0x0000000200137202 */ /* 0x000fce0000000f00 */
.L_x_239:
[----:B------:R-:W-:Y:S05]  /*c910*/  @!P0 BRA `(.L_x_240) ;  /* 0x0000000000348947 */ /* 0x000fea0003800000 */
        /* <DEDUP_REMOVED lines=11> */
[----:B------:R-:W-:Y:S02]  /*c9d0*/  IMAD.MOV.U32 R22, RZ, RZ, R2 ;  /* 0x000000ffff167224 */ /* 0x000fe400078e0002 */
[----:B------:R-:W-:-:S07]  /*c9e0*/  IMAD.MOV.U32 R25, RZ, RZ, R3 ;  /* 0x000000ffff197224 */ /* 0x000fce00078e0003 */
.L_x_240:
[----:B------:R-:W-:Y:S01]  /*c9f0*/  IMAD R18, R18, R7, RZ ;  /* 0x0000000712127224 */ /* 0x000fe200078e02ff */
[----:B------:R-:W-:Y:S01]  /*ca00*/  ULDC UR6, c[0x0][0x8d8] ;  /* 0x0002360000067ab9 */ /* 0x000fe20000000800 */
[----:B------:R-:W-:Y:S01]  /*ca10*/  IMAD.MOV.U32 R2, RZ, RZ, RZ ;  /* 0x000000ffff027224 */ /* 0x000fe200078e00ff */
[----:B------:R-:W-:Y:S01]  /*ca20*/  SHF.R.U64 R22, R22, UR25, R25 ;  /* 0x0000001916167c19 */ /* 0x000fe20008001219 */
[----:B------:R-:W-:Y:S01]  /*ca30*/  IMAD.MOV.U32 R3, RZ, RZ, R17 ;  /* 0x000000ffff037224 */ /* 0x000fe200078e0011 */
[----:B------:R-:W-:Y:S01]  /*ca40*/  SHF.R.U64 R19, R19, UR6, R24 ;  /* 0x0000000613137c19 */ /* 0x000fe20008001218 */
[----:B------:R-:W-:Y:S01]  /*ca50*/  IMAD R4, R14, R6, RZ ;  /* 0x000000060e047224 */ /* 0x000fe200078e02ff */
[----:B------:R-:W-:Y:S01]  /*ca60*/  PLOP3.LUT P5, PT, PT, PT, UP3, 0x80, 0x0 ;  /* 0x000000000000781c */ /* 0x000fe20003faf038 */
[----:B------:R-:W-:Y:S01]  /*ca70*/  IMAD.HI.U32 R23, R17, R18, R2 ;  /* 0x0000001211177227 */ /* 0x000fe200078e0002 */
[----:B------:R-:W-:-:S03]  /*ca80*/  IABS R17, R20 ;  /* 0x0000001400117213 */ /* 0x000fc60000000000 */
[----:B------:R-:W-:Y:S02]  /*ca90*/  IMAD.MOV.U32 R3, RZ, RZ, R15 ;  /* 0x000000ffff037224 */ /* 0x000fe400078e000f */
[----:B------:R-:W-:Y:S02]  /*caa0*/  VIADD R14, R19, UR16 ;  /* 0x00000010130e7c36 */ /* 0x000fe40008000000 */
[----:B------:R-:W-:Y:S01]  /*cab0*/  IMAD.HI.U32 R2, R15, R4, R2 ;  /* 0x000000040f027227 */ /* 0x000fe200078e0002 */
[----:B------:R-:W-:Y:S02]  /*cac0*/  IABS R3, R11 ;  /* 0x0000000b00037213 */ /* 0x000fe40000000000 */
[----:B------:R-:W-:Y:S01]  /*cad0*/  IABS R5, R14 ;  /* 0x0000000e00057213 */ /* 0x000fe20000000000 */
[----:B------:R-:W-:Y:S02]  /*cae0*/  VIADD R15, R22, UR17 ;  /* 0x00000011160f7c36 */ /* 0x000fe40008000000 */
[----:B------:R-:W-:-:S02]  /*caf0*/  IMAD.MOV R18, RZ, RZ, -R17 ;  /* 0x000000ffff127224 */ /* 0x000fc400078e0a11 */
[----:B------:R-:W-:Y:S01]  /*cb00*/  IMAD.MOV R17, RZ, RZ, -R3 ;  /* 0x000000ffff117224 */ /* 0x000fe200078e0a03 */
[----:B------:R-:W-:Y:S01]  /*cb10*/  IABS R4, R15 ;  /* 0x0000000f00047213 */ /* 0x000fe20000000000 */
[----:B------:R-:W-:-:S04]  /*cb20*/  IMAD.HI.U32 R2, R2, R5, RZ ;  /* 0x0000000502027227 */ /* 0x000fc800078e00ff */
[----:B------:R-:W-:-:S04]  /*cb30*/  IMAD.HI.U32 R3, R23, R4, RZ ;  /* 0x0000000417037227 */ /* 0x000fc800078e00ff */
[----:B------:R-:W-:Y:S02]  /*cb40*/  IMAD R4, R3, R18, R4 ;  /* 0x0000001203047224 */ /* 0x000fe400078e0204 */
[----:B------:R-:W-:-:S03]  /*cb50*/  IMAD R3, R2, R17, R5 ;  /* 0x0000001102037224 */ /* 0x000fc600078e0205 */
[----:B------:R-:W-:Y:S02]  /*cb60*/  ISETP.GT.U32.AND P2, PT, R7, R4, PT ;  /* 0x000000040700720c */ /* 0x000fe40003f44070 */
[----:B------:R-:W-:-:S11]  /*cb70*/  ISETP.GT.U32.AND P1, PT, R6, R3, PT ;  /* 0x000000030600720c */ /* 0x000fd60003f24070 */
[----:B------:R-:W-:Y:S01]  /*cb80*/  @!P2 IMAD.IADD R4, R4, 0x1, -R7 ;  /* 0x000000010404a824 */ /* 0x000fe200078e0a07 */
[----:B------:R-:W-:Y:S02]  /*cb90*/  ISETP.GE.AND P2, PT, R15, RZ, PT ;  /* 0x000000ff0f00720c */ /* 0x000fe40003f46270 */
[----:B------:R-:W-:Y:S02]  /*cba0*/  @!P1 IADD3 R3, R3, -R6, RZ ;  /* 0x8000000603039210 */ /* 0x000fe40007ffe0ff */
[----:B------:R-:W-:Y:S02]  /*cbb0*/  ISETP.GT.U32.AND P4, PT, R7, R4, PT ;  /* 0x000000040700720c */ /* 0x000fe40003f84070 */
[----:B------:R-:W-:Y:S02]  /*cbc0*/  ISETP.GT.U32.AND P3, PT, R6, R3, PT ;  /* 0x000000030600720c */ /* 0x000fe40003f64070 */
[----:B------:R-:W-:-:S09]  /*cbd0*/  ISETP.GE.AND P1, PT, R14, RZ, PT ;  /* 0x000000ff0e00720c */ /* 0x000fd20003f26270 */
[----:B------:R-:W-:Y:S01]  /*cbe0*/  @!P4 IMAD.IADD R4, R4, 0x1, -R7 ;  /* 0x000000010404c824 */ /* 0x000fe200078e0a07 */
[----:B------:R-:W-:Y:S01]  /*cbf0*/  ISETP.NE.AND P4, PT, RZ, UR7, PT ;  /* 0x00000007ff007c0c */ /* 0x000fe2000bf85270 */
[----:B------:R-:W-:Y:S01]  /*cc00*/  @!P3 IMAD.IADD R3, R3, 0x1, -R6 ;  /* 0x000000010303b824 */ /* 0x000fe200078e0a06 */
[----:B------:R-:W-:Y:S01]  /*cc10*/  ISETP.NE.AND P3, PT, RZ, UR8, PT ;  /* 0x00000008ff007c0c */ /* 0x000fe2000bf65270 */
[----:B------:R-:W-:Y:S02]  /*cc20*/  @!P2 IMAD.MOV R4, RZ, RZ, -R4 ;  /* 0x000000ffff04a224 */ /* 0x000fe400078e0a04 */
[----:B------:R-:W-:-:S08]  /*cc30*/  @!P1 IMAD.MOV R3, RZ, RZ, -R3 ;  /* 0x000000ffff039224 */ /* 0x000fd000078e0a03 */
[----:B------:R-:W-:Y:S02]  /*cc40*/  @!P4 LOP3.LUT R4, RZ, UR7, RZ, 0x33, !PT ;  /* 0x00000007ff04cc12 */ /* 0x000fe4000f8e33ff */
[----:B------:R-:W-:-:S03]  /*cc50*/  @!P3 LOP3.LUT R3, RZ, UR8, RZ, 0x33, !PT ;  /* 0x00000008ff03bc12 */ /* 0x000fc6000f8e33ff */
[----:B------:R-:W-:Y:S02]  /*cc60*/  IMAD.IADD R4, R15, 0x1, -R4 ;  /* 0x000000010f047824 */ /* 0x000fe400078e0a04 */
[----:B------:R-:W-:-:S04]  /*cc70*/  IMAD.IADD R3, R14, 0x1, -R3 ;  /* 0x000000010e037824 */ /* 0x000fc800078e0a03 */
[----:B------:R-:W-:Y:S01]  /*cc80*/  IMAD R6, R3, R4, RZ ;  /* 0x0000000403067224 */ /* 0x000fe200078e02ff */
[----:B------:R-:W-:-:S04]  /*cc90*/  SEL R2, R4, R3, !P5 ;  /* 0x0000000304027207 */ /* 0x000fc80006800000 */
[--C-:B------:R-:W-:Y:S01]  /*cca0*/  SHF.R.S32.HI R5, RZ, 0x1f, R2.reuse ;  /* 0x0000001fff057819 */ /* 0x100fe20000011402 */
[----:B------:R-:W-:Y:S01]  /*ccb0*/  IMAD.MOV.U32 R4, RZ, RZ, R2 ;  /* 0x000000ffff047224 */ /* 0x000fe200078e0002 */
[----:B------:R-:W-:-:S07]  /*ccc0*/  SHF.R.S32.HI R7, RZ, 0x1f, R6 ;  /* 0x0000001fff077819 */ /* 0x000fce0000011406 */
.L_x_238:
[----:B--2---:R-:W-:Y:S05]  /*ccd0*/  BSYNC B0 ;  /* 0x0000000000007941 */ /* 0x004fea0003800000 */
.L_x_237:
[----:B------:R-:W1:Y:S01]  /*cce0*/  SHFL.UP PT, R3, R6, 0x1, RZ ;  /* 0x0420000006037989 */ /* 0x000e6200000e00ff */
[----:B------:R-:W-:-:S03]  /*ccf0*/  ISETP.NE.AND P1, PT, R9, RZ, PT ;  /* 0x000000ff0900720c */ /* 0x000fc60003f25270 */
[----:B------:R-:W2:Y:S01]  /*cd00*/  SHFL.UP PT, R2, R7, 0x1, RZ ;  /* 0x0420000007027989 */ /* 0x000ea200000e00ff */
[----:B-1----:R-:W-:Y:S02]  /*cd10*/  SEL R3, R3, RZ, P1 ;  /* 0x000000ff03037207 */ /* 0x002fe40000800000 */
[----:B--2---:R-:W-:Y:S02]  /*cd20*/  SEL R2, R2, RZ, P1 ;  /* 0x000000ff02027207 */ /* 0x004fe40000800000 */
[----:B------:R-:W-:-:S05]  /*cd30*/  IADD3 R18, P2, R3, R6, RZ ;  /* 0x0000000603127210 */ /* 0x000fca0007f5e0ff */
[----:B------:R-:W-:Y:S01]  /*cd40*/  IMAD.X R15, R2, 0x1, R7, P2 ;  /* 0x00000001020f7824 */ /* 0x000fe200010e0607 */
[----:B------:R-:W1:Y:S01]  /*cd50*/  SHFL.UP PT, R3, R18, 0x2, RZ ;  /* 0x0440000012037989 */ /* 0x000e6200000e00ff */
[----:B------:R-:W-:-:S03]  /*cd60*/  ISETP.GE.U32.AND P2, PT, R9, 0x2, PT ;  /* 0x000000020900780c */ /* 0x000fc60003f46070 */
[----:B------:R-:W2:Y:S01]  /*cd70*/  SHFL.UP PT, R2, R15, 0x2, RZ ;  /* 0x044000000f027989 */ /* 0x000ea200000e00ff */
[----:B-1----:R-:W-:-:S04]  /*cd80*/  SEL R3, R3, RZ, P2 ;  /* 0x000000ff03037207 */ /* 0x002fc80001000000 */
[----:B------:R-:W-:Y:S02]  /*cd90*/  IADD3 R14, P3, R3, R18, RZ ;  /* 0x00000012030e7210 */ /* 0x000fe40007f7e0ff */
[----:B--2---:R-:W-:-:S03]  /*cda0*/  SEL R2, R2, RZ, P2 ;  /* 0x000000ff02027207 */ /* 0x004fc60001000000 */
[----:B------:R-:W1:Y:S02]  /*cdb0*/  SHFL.UP PT, R3, R14, 0x4, RZ ;  /* 0x048000000e037989 */ /* 0x000e6400000e00ff */
[----:B------:R-:W-:Y:S01]  /*cdc0*/  IMAD.X R17, R2, 0x1, R15, P3 ;  /* 0x0000000102117824 */ /* 0x000fe200018e060f */
[----:B------:R-:W-:-:S04]  /*cdd0*/  ISETP.GE.U32.AND P3, PT, R9, 0x4, PT ;  /* 0x000000040900780c */ /* 0x000fc80003f66070 */
        /* <DEDUP_REMOVED lines=17> */
[----:B--2---:R-:W-:-:S05]  /*cef0*/  SEL R2, R2, RZ, P5 ;  /* 0x000000ff02027207 */ /* 0x004fca0002800000 */
[----:B------:R-:W-:Y:S01]  /*cf00*/  IMAD.X R22, R2, 0x1, R17, P6 ;  /* 0x0000000102167824 */ /* 0x000fe200030e0611 */
[----:B------:R-:W-:-:S04]  /*cf10*/  IADD3 R2, P6, R15, UR5, RZ ;  /* 0x000000050f027c10 */ /* 0x000fc8000ffde0ff */
[----:B------:R-:W-:Y:S02]  /*cf20*/  IADD3.X R3, R22, UR4, RZ, P6, !PT ;  /* 0x0000000416037c10 */ /* 0x000fe4000b7fe4ff */
[----:B------:R-:W-:-:S04]  /*cf30*/  ISETP.GT.U32.AND P6, PT, R2, UR10, PT ;  /* 0x0000000a02007c0c */ /* 0x000fc8000bfc4070 */
[----:B------:R-:W-:-:S13]  /*cf40*/  ISETP.GT.U32.AND.EX P6, PT, R3, UR9, PT, P6 ;  /* 0x0000000903007c0c */ /* 0x000fda000bfc4160 */
[----:B------:R-:W-:-:S04]  /*cf50*/  VOTE.ANY R14, PT, P6 ;  /* 0x00000000000e7806 */ /* 0x000fc800030e0100 */
[----:B------:R-:W-:-:S13]  /*cf60*/  ISETP.NE.AND P6, PT, R14, RZ, PT ;  /* 0x000000ff0e00720c */ /* 0x000fda0003fc5270 */
[----:B------:R-:W-:Y:S05]  /*cf70*/  @P6 BRA `(.L_x_241) ;  /* 0x0000000800746947 */ /* 0x000fea0003800000 */
[----:B------:R-:W-:Y:S01]  /*cf80*/  IMAD.MOV.U32 R17, RZ, RZ, R2 ;  /* 0x000000ffff117224 */ /* 0x000fe200078e0002 */
[----:B------:R-:W-:Y:S01]  /*cf90*/  ULDC UR24, c[0x0][0x910] ;  /* 0x0002440000187ab9 */ /* 0x000fe20000000800 */
[----:B------:R-:W-:Y:S01]  /*cfa0*/  IMAD.MOV.U32 R19, RZ, RZ, R3 ;  /* 0x000000ffff137224 */ /* 0x000fe200078e0003 */
[----:B------:R-:W-:Y:S01]  /*cfb0*/  ULDC UR25, c[0x0][0x8f4] ;  /* 0x00023d0000197ab9 */ /* 0x000fe20000000800 */
[----:B------:R-:W-:Y:S01]  /*cfc0*/  ULDC UR6, c[0x0][0x8dc] ;  /* 0x0002370000067ab9 */ /* 0x000fe20000000800 */
[----:B------:R-:W-:Y:S01]  /*cfd0*/  ULDC UR30, c[0x0][0x8d8] ;  /* 0x00023600001e7ab9 */ /* 0x000fe20000000800 */
[----:B------:R-:W-:Y:S01]  /*cfe0*/  ULDC UR31, c[0x0][0x8f0] ;  /* 0x00023c00001f7ab9 */ /* 0x000fe20000000800 */
[----:B------:R-:W-:Y:S01]  /*cff0*/  ULDC.64 UR26, c[0x0][0x8d0] ;  /* 0x00023400001a7ab9 */ /* 0x000fe20000000a00 */
[----:B------:R-:W-:-:S05]  /*d000*/  ULDC.64 UR28, c[0x0][0x8e8] ;  /* 0x00023a00001c7ab9 */ /* 0x000fca0000000a00 */
.L_x_246:
[----:B------:R-:W-:Y:S01]  /*d010*/  MOV R12, R13 ;  /* 0x0000000d000c7202 */ /* 0x000fe20000000f00 */
[----:B------:R-:W-:Y:S02]  /*d020*/  VIADD R13, R13, 0x20 ;  /* 0x000000200d0d7836 */ /* 0x000fe40000000000 */
[----:B-----5:R-:W-:Y:S02]  /*d030*/  IMAD.MOV.U32 R14, RZ, RZ, R8 ;  /* 0x000000ffff0e7224 */ /* 0x020fe400078e0008 */
[----:B------:R-:W-:Y:S01]  /*d040*/  IMAD.MOV.U32 R15, RZ, RZ, R10 ;  /* 0x000000ffff0f7224 */ /* 0x000fe200078e000a */
[----:B------:R-:W-:-:S13]  /*d050*/  ISETP.GE.AND P6, PT, R13, UR24, PT ;  /* 0x000000180d007c0c */ /* 0x000fda000bfc6270 */
[----:B------:R-:W1:Y:S01]  /*d060*/  @!P6 LDC.64 R2, c[0x0][0x918] ;  /* 0x00024600ff02eb82 */ /* 0x000e620000000a00 */
[----:B------:R-:W2:Y:S01]  /*d070*/  SHFL.IDX PT, R19, R19, 0x1f, 0x1f ;  /* 0x03e01f0013137f89 */ /* 0x000ea200000e0000 */
[----:B------:R-:W-:-:S03]  /*d080*/  @!P6 VIADD R7, R12, 0x20 ;  /* 0x000000200c07e836 */ /* 0x000fc60000000000 */
[----:B------:R-:W3:Y:S01]  /*d090*/  SHFL.IDX PT, R17, R17, 0x1f, 0x1f ;  /* 0x03e01f0011117f89 */ /* 0x000ee200000e0000 */
[----:B------:R-:W-:Y:S01]  /*d0a0*/  BSSY B0, `(.L_x_242) ;  /* 0x0000063000007945 */ /* 0x000fe20003800000 */
[----:B-1----:R-:W-:-:S05]  /*d0b0*/  @!P6 IMAD.WIDE R2, R7, 0xc, R2 ;  /* 0x0000000c0702e825 */ /* 0x002fca00078e0202 */
[----:B------:R1:W5:Y:S04]  /*d0c0*/  @!P6 LDG.E R8, desc[UR56][R2.64] ;  /* 0x000000380208e981 */ /* 0x000368000c1e1900 */
[----:B------:R1:W5:Y:S01]  /*d0d0*/  @!P6 LDG.E R10, desc[UR56][R2.64+0x4] ;  /* 0x00000438020ae981 */ /* 0x000362000c1e1900 */
[----:B------:R-:W-:Y:S01]  /*d0e0*/  ISETP.GE.AND P6, PT, R12, UR24, PT ;  /* 0x000000180c007c0c */ /* 0x000fe2000bfc6270 */
[----:B------:R-:W-:Y:S01]  /*d0f0*/  IMAD.MOV.U32 R6, RZ, RZ, 0x7fffffff ;  /* 0x7fffffffff067424 */ /* 0x000fe200078e00ff */
[----:B--2---:R-:W-:Y:S01]  /*d100*/  R2UR UR4, R19 ;  /* 0x00000000130472ca */ /* 0x004fe200000e0000 */
[----:B------:R-:W-:Y:S01]  /*d110*/  IMAD.MOV.U32 R7, RZ, RZ, RZ ;  /* 0x000000ffff077224 */ /* 0x000fe200078e00ff */
[----:B---3--:R-:W-:-:S09]  /*d120*/  R2UR UR5, R17 ;  /* 0x00000000110572ca */ /* 0x008fd200000e0000 */
[----:B-1----:R-:W-:Y:S06]  /*d130*/  @P6 BRA `(.L_x_243) ;  /* 0x0000000400646947 */ /* 0x002fec0003800000 */
[----:B------:R-:W-:-:S04]  /*d140*/  IADD3 R17, P6, R14, UR11, RZ ;  /* 0x0000000b0e117c10 */ /* 0x000fc8000ffde0ff */
[----:B------:R-:W-:Y:S02]  /*d150*/  LEA.HI.X.SX32 R22, R14, UR13, 0x1, P6 ;  /* 0x0000000d0e167c11 */ /* 0x000fe4000b0f0eff */
[----:B------:R-:W-:Y:S02]  /*d160*/  IABS R14, R20 ;  /* 0x00000014000e7213 */ /* 0x000fe40000000000 */
[C---:B------:R-:W-:Y:S02]  /*d170*/  IADD3 R19, P6, R15.reuse, UR12, RZ ;  /* 0x0000000c0f137c10 */ /* 0x040fe4000ffde0ff */
[----:B------:R-:W1:Y:S02]  /*d180*/  I2F.RP R2, R14 ;  /* 0x0000000e00027306 */ /* 0x000e640000209400 */
[----:B------:R-:W-:Y:S02]  /*d190*/  LEA.HI.X.SX32 R24, R15, UR14, 0x1, P6 ;  /* 0x0000000e0f187c11 */ /* 0x000fe4000b0f0eff */
[----:B------:R-:W-:-:S04]  /*d1a0*/  PLOP3.LUT P6, PT, PT, PT, UP0, 0x80, 0x0 ;  /* 0x000000000000781c */ /* 0x000fc80003fcf008 */
[----:B-1----:R-:W1:Y:S02]  /*d1b0*/  MUFU.RCP R2, R2 ;  /* 0x0000000200027308 */ /* 0x002e640000001000 */
[----:B-1----:R-:W-:-:S06]  /*d1c0*/  VIADD R15, R2, 0xffffffe ;  /* 0x0ffffffe020f7836 */ /* 0x002fcc0000000000 */
[----:B------:R-:W1:Y:S02]  /*d1d0*/  F2I.FTZ.U32.TRUNC.NTZ R15, R15 ;  /* 0x0000000f000f7305 */ /* 0x000e64000021f000 */
[----:B-1----:R-:W-:Y:S01]  /*d1e0*/  IMAD.MOV R18, RZ, RZ, -R15 ;  /* 0x000000ffff127224 */ /* 0x002fe200078e0a0f */
[----:B------:R-:W-:Y:S06]  /*d1f0*/  @!P6 BRA `(.L_x_244) ;  /* 0x00000000002ce947 */ /* 0x000fec0003800000 */
        /* <DEDUP_REMOVED lines=11> */
.L_x_244:
[----:B------:R-:W-:Y:S05]  /*d2b0*/  @!P0 BRA `(.L_x_245) ;  /* 0x00000000002c8947 */ /* 0x000fea0003800000 */
[----:B------:R-:W-:-:S05]  /*d2c0*/  IADD3 R7, P6, R19, UR25, RZ ;  /* 0x0000001913077c10 */ /* 0x000fca000ffde0ff */
[----:B------:R-:W-:-:S04]  /*d2d0*/  IMAD.X R19, RZ, RZ, R24, P6 ;  /* 0x000000ffff137224 */ /* 0x000fc800030e0618 */
[----:B------:R-:W-:-:S04]  /*d2e0*/  IMAD.WIDE.U32 R4, R19, UR28, RZ ;  /* 0x0000001c13047c25 */ /* 0x000fc8000f8e00ff */
[----:B------:R-:W-:-:S04]  /*d2f0*/  IMAD.WIDE.U32 R4, P6, R7, UR29, R4 ;  /* 0x0000001d07047c25 */ /* 0x000fc8000f8c0004 */
[----:B------:R-:W-:Y:S01]  /*d300*/  IMAD.WIDE.U32 R6, R7, UR28, RZ ;  /* 0x0000001c07067c25 */ /* 0x000fe2000f8e00ff */
[----:B------:R-:W-:-:S03]  /*d310*/  IADD3.X R3, RZ, RZ, RZ, P6, !PT ;  /* 0x000000ffff037210 */ /* 0x000fc600037fe4ff */
[----:B------:R-:W-:Y:S01]  /*d320*/  IMAD.MOV.U32 R2, RZ, RZ, R5 ;  /* 0x000000ffff027224 */ /* 0x000fe200078e0005 */
[----:B------:R-:W-:-:S05]  /*d330*/  IADD3 RZ, P6, R7, R4, RZ ;  /* 0x0000000407ff7210 */ /* 0x000fca0007fde0ff */
[----:B------:R-:W-:-:S04]  /*d340*/  IMAD.WIDE.U32.X R2, R19, UR29, R2, P6 ;  /* 0x0000001d13027c25 */ /* 0x000fc8000b0e0402 */
[----:B------:R-:W-:Y:S02]  /*d350*/  IMAD.MOV.U32 R19, RZ, RZ, R2 ;  /* 0x000000ffff137224 */ /* 0x000fe400078e0002 */
[----:B------:R-:W-:-:S07]  /*d360*/  IMAD.MOV.U32 R24, RZ, RZ, R3 ;  /* 0x000000ffff187224 */ /* 0x000fce00078e0003 */
.L_x_245:
[----:B------:R-:W-:Y:S01]  /*d370*/  SHF.R.U64 R4, R19, UR31, R24 ;  /* 0x0000001f13047c19 */ /* 0x000fe20008001218 */
[----:B------:R-:W-:Y:S01]  /*d380*/  IMAD R5, R18, R14, RZ ;  /* 0x0000000e12057224 */ /* 0x000fe200078e02ff */
[----:B------:R-:W-:Y:S01]  /*d390*/  IABS R2, R20 ;  /* 0x0000001400027213 */ /* 0x000fe20000000000 */
[----:B------:R-:W-:Y:S01]  /*d3a0*/  IMAD.MOV.U32 R3, RZ, RZ, R15 ;  /* 0x000000ffff037224 */ /* 0x000fe200078e000f */
[----:B------:R-:W-:Y:S01]  /*d3b0*/  SHF.R.U64 R17, R17, UR30, R22 ;  /* 0x0000001e11117c19 */ /* 0x000fe20008001216 */
[----:B------:R-:W-:Y:S01]  /*d3c0*/  VIADD R4, R4, UR17 ;  /* 0x0000001104047c36 */ /* 0x000fe20008000000 */
[----:B------:R-:W-:Y:S01]  /*d3d0*/  IABS R19, R11 ;  /* 0x0000000b00137213 */ /* 0x000fe20000000000 */
[----:B------:R-:W-:Y:S02]  /*d3e0*/  IMAD.MOV R7, RZ, RZ, -R2 ;  /* 0x000000ffff077224 */ /* 0x000fe400078e0a02 */
[----:B------:R-:W-:Y:S01]  /*d3f0*/  IMAD.MOV.U32 R2, RZ, RZ, RZ ;  /* 0x000000ffff027224 */ /* 0x000fe200078e00ff */
[----:B------:R-:W-:Y:S01]  /*d400*/  IABS R6, R4 ;  /* 0x0000000400067213 */ /* 0x000fe20000000000 */
[----:B------:R-:W-:-:S02]  /*d410*/  VIADD R17, R17, UR16 ;  /* 0x0000001011117c36 */ /* 0x000fc40008000000 */
[----:B------:R-:W-:-:S04]  /*d420*/  IMAD.HI.U32 R2, R15, R5, R2 ;  /* 0x000000050f027227 */ /* 0x000fc800078e0002 */
[----:B------:R-:W-:Y:S01]  /*d430*/  IMAD.MOV.U32 R3, RZ, RZ, R7 ;  /* 0x000000ffff037224 */ /* 0x000fe200078e0007 */
[----:B------:R-:W-:Y:S01]  /*d440*/  IABS R7, R11 ;  /* 0x0000000b00077213 */ /* 0x000fe20000000000 */
[----:B------:R-:W-:-:S03]  /*d450*/  IMAD.MOV.U32 R5, RZ, RZ, R6 ;  /* 0x000000ffff057224 */ /* 0x000fc600078e0006 */
[----:B------:R-:W1:Y:S01]  /*d460*/  I2F.RP R6, R7 ;  /* 0x0000000700067306 */ /* 0x000e620000209400 */
[----:B------:R-:W-:-:S04]  /*d470*/  IMAD.HI.U32 R2, R2, R5, RZ ;  /* 0x0000000502027227 */ /* 0x000fc800078e00ff */
        /* <DEDUP_REMOVED lines=10> */
[----:B------:R-:W-:Y:S01]  /*d520*/  IMAD.HI.U32 R6, R3, R15, R2 ;  /* 0x0000000f03067227 */ /* 0x000fe200078e0002 */
[----:B------:R-:W-:-:S03]  /*d530*/  IADD3 R15, RZ, -R19, RZ ;  /* 0x80000013ff0f7210 */ /* 0x000fc60007ffe0ff */
[----:B------:R-:W-:-:S04]  /*d540*/  IMAD.MOV.U32 R3, RZ, RZ, R18 ;  /* 0x000000ffff037224 */ /* 0x000fc800078e0012 */
        /* <DEDUP_REMOVED lines=18> */
[----:B------:R-:W-:-:S03]  /*d670*/  PLOP3.LUT P6, PT, PT, PT, UP3, 0x80, 0x0 ;  /* 0x000000000000781c */ /* 0x000fc60003fcf038 */
[----:B------:R-:W-:-:S04]  /*d680*/  IMAD.IADD R2, R17, 0x1, -R2 ;  /* 0x0000000111027824 */ /* 0x000fc800078e0a02 */
[CC--:B------:R-:W-:Y:S01]  /*d690*/  IMAD R6, R3.reuse, R2.reuse, RZ ;  /* 0x0000000203067224 */ /* 0x0c0fe200078e02ff */
[----:B------:R-:W-:-:S04]  /*d6a0*/  SEL R4, R3, R2, !P6 ;  /* 0x0000000203047207 */ /* 0x000fc80007000000 */
[----:B------:R-:W-:Y:S02]  /*d6b0*/  SHF.R.S32.HI R5, RZ, 0x1f, R4 ;  /* 0x0000001fff057819 */ /* 0x000fe40000011404 */
[----:B------:R-:W-:-:S07]  /*d6c0*/  SHF.R.S32.HI R7, RZ, 0x1f, R6 ;  /* 0x0000001fff077819 */ /* 0x000fce0000011406 */
.L_x_243:
[----:B------:R-:W-:Y:S05]  /*d6d0*/  BSYNC B0 ;  /* 0x0000000000007941 */ /* 0x000fea0003800000 */
.L_x_242:
        /* <DEDUP_REMOVED lines=30> */
[----:B------:R-:W-:-:S04]  /*d8c0*/  IADD3 R17, P6, R2, UR5, RZ ;  /* 0x0000000502117c10 */ /* 0x000fc8000ffde0ff */
[----:B------:R-:W-:Y:S02]  /*d8d0*/  IADD3.X R19, R3, UR4, RZ, P6, !PT ;  /* 0x0000000403137c10 */ /* 0x000fe4000b7fe4ff */
[----:B------:R-:W-:-:S04]  /*d8e0*/  ISETP.GT.U32.AND P6, PT, R17, UR10, PT ;  /* 0x0000000a11007c0c */ /* 0x000fc8000bfc4070 */
[----:B------:R-:W-:-:S13]  /*d8f0*/  ISETP.GT.U32.AND.EX P6, PT, R19, UR9, PT, P6 ;  /* 0x0000000913007c0c */ /* 0x000fda000bfc4160 */
[----:B------:R-:W-:-:S04]  /*d900*/  VOTE.ANY R14, PT, P6 ;  /* 0x00000000000e7806 */ /* 0x000fc800030e0100 */
[----:B------:R-:W-:-:S13]  /*d910*/  ISETP.NE.AND P6, PT, R14, RZ, PT ;  /* 0x000000ff0e00720c */ /* 0x000fda0003fc5270 */
[----:B------:R-:W-:Y:S05]  /*d920*/  @!P6 BRA `(.L_x_246) ;  /* 0xfffffff400b8e947 */ /* 0x000fea000383ffff */
[----:B------:R-:W-:Y:S01]  /*d930*/  MOV R15, R2 ;  /* 0x00000002000f7202 */ /* 0x000fe20000000f00 */
[----:B------:R-:W-:-:S07]  /*d940*/  IMAD.MOV.U32 R22, RZ, RZ, R3 ;  /* 0x000000ffff167224 */ /* 0x000fce00078e0003 */
.L_x_241:
[----:B------:R-:W1:Y:S08]  /*d950*/  BREV R14, R14 ;  /* 0x0000000e000e7301 */ /* 0x000e700000000000 */
[----:B-1----:R-:W1:Y:S02]  /*d960*/  FLO.U32.SH R13, R14 ;  /* 0x0000000e000d7300 */ /* 0x002e6400000e0400 */
[----:B-1----:R-:W1:Y:S02]  /*d970*/  SHFL.IDX PT, R12, R12, R13, 0x1f ;  /* 0x00001f0d0c0c7589 */ /* 0x002e6400000e0000 */
[----:B-1----:R-:W-:-:S13]  /*d980*/  R2UR UR6, R12 ;  /* 0x000000000c0672ca */ /* 0x002fda00000e0000 */
[----:B------:R-:W-:-:S05]  /*d990*/  VIADD R17, R9, UR6 ;  /* 0x0000000609117c36 */ /* 0x000fca0008000000 */
[----:B------:R-:W-:-:S13]  /*d9a0*/  ISETP.GE.AND P1, PT, R17, UR24, PT ;  /* 0x0000001811007c0c */ /* 0x000fda000bf26270 */
[----:B------:R-:W1:Y:S02]  /*d9b0*/  @!P1 LDC.64 R2, c[0x0][0x918] ;  /* 0x00024600ff029b82 */ /* 0x000e640000000a00 */
[----:B-1----:R-:W-:-:S05]  /*d9c0*/  @!P1 IMAD.WIDE R2, R17, 0xc, R2 ;  /* 0x0000000c11029825 */ /* 0x002fca00078e0202 */
[----:B-----5:R1:W5:Y:S04]  /*d9d0*/  @!P1 LDG.E R8, desc[UR56][R2.64] ;  /* 0x0000003802089981 */ /* 0x020368000c1e1900 */
[----:B------:R1:W5:Y:S01]  /*d9e0*/  @!P1 LDG.E R10, desc[UR56][R2.64+0x4] ;  /* 0x00000438020a9981 */ /* 0x000362000c1e1900 */
[----:B------:R-:W-:-:S03]  /*d9f0*/  IADD3 R18, P1, P2, R15, UR5, -R6 ;  /* 0x000000050f127c10 */ /* 0x000fc6000fa3e806 */
[----:B------:R-:W-:Y:S01]  /*da00*/  SHFL.IDX PT, R6, R6, R13, 0x1f ;  /* 0x00001f0d06067589 */ /* 0x000fe200000e0000 */
[----:B------:R-:W-:-:S03]  /*da10*/  IADD3.X R22, R22, UR4, ~R7, P1, P2 ;  /* 0x0000000416167c10 */ /* 0x000fc60008fe4c07 */
[----:B------:R-:W2:Y:S04]  /*da20*/  SHFL.IDX PT, R18, R18, R13, 0x1f ;  /* 0x00001f0d12127589 */ /* 0x000ea800000e0000 */
[----:B------:R-:W3:Y:S04]  /*da30*/  SHFL.IDX PT, R22, R22, R13, 0x1f ;  /* 0x00001f0d16167589 */ /* 0x000ee800000e0000 */
[----:B------:R1:W4:Y:S04]  /*da40*/  SHFL.IDX PT, R7, R7, R13, 0x1f ;  /* 0x00001f0d07077589 */ /* 0x00032800000e0000 */
[----:B------:R1:W1:Y:S04]  /*da50*/  SHFL.IDX PT, R5, R5, R13, 0x1f ;  /* 0x00001f0d05057589 */ /* 0x00026800000e0000 */
[----:B------:R1:W1:Y:S01]  /*da60*/  SHFL.IDX PT, R4, R4, R13, 0x1f ;  /* 0x00001f0d04047589 */ /* 0x00026200000e0000 */
[----:B--2---:R-:W-:-:S02]  /*da70*/  R2UR UR5, R18 ;  /* 0x00000000120572ca */ /* 0x004fc400000e0000 */
[----:B---3--:R-:W-:-:S15]  /*da80*/  R2UR UR4, R22 ;  /* 0x00000000160472ca */ /* 0x008fde00000e0000 */
.L_x_236:
[----:B-1----:R-:W1:Y:S01]  /*da90*/  LDC R2, c[0x0][0x910] ;  /* 0x00024400ff027b82 */ /* 0x002e620000000800 */
[----:B------:R-:W-:Y:S01]  /*daa0*/  UMOV UR24, 0xffffffff ;  /* 0xffffffff00187882 */ /* 0x000fe20000000000 */
[----:B------:R-:W-:Y:S01]  /*dab0*/  UMOV UR25, 0xffffffff ;  /* 0xffffffff00197882 */ /* 0x000fe20000000000 */
[----:B------:R-:W-:Y:S01]  /*dac0*/  UMOV UR26, 0xffffffff ;  /* 0xffffffff001a7882 */ /* 0x000fe20000000000 */
[----:B------:R-:W-:Y:S01]  /*dad0*/  IMAD.MOV.U32 R15, RZ, RZ, RZ ;  /* 0x000000ffff0f7224 */ /* 0x000fe200078e00ff */
[----:B-1----:R-:W-:-:S13]  /*dae0*/  ISETP.LE.AND P1, PT, R2, UR6, PT ;  /* 0x0000000602007c0c */ /* 0x002fda000bf23270 */
[----:B------:R-:W-:Y:S05]  /*daf0*/  @P1 BRA `(.L_x_235) ;  /* 0x0000000000f01947 */ /* 0x000fea0003800000 */
[C---:B------:R-:W-:Y:S01]  /*db00*/  R2UR UR24, R4.reuse ;  /* 0x00000000041872ca */ /* 0x040fe200000e0000 */
[----:B------:R-:W-:Y:S01]  /*db10*/  UIADD3 UR30, UP1, -UR5, UR10, URZ ;  /* 0x0000000a051e7290 */ /* 0x000fe2000ff3e13f */
[----:B------:R-:W-:Y:S01]  /*db20*/  R2UR UR25, R5 ;  /* 0x00000000051972ca */ /* 0x000fe200000e0000 */
[----:B------:R-:W-:Y:S01]  /*db30*/  ULDC UR26, c[0x0][0x8c0] ;  /* 0x00023000001a7ab9 */ /* 0x000fe20000000800 */
[----:B------:R-:W-:Y:S01]  /*db40*/  ULDC UR27, c[0x0][0x8b0] ;  /* 0x00022c00001b7ab9 */ /* 0x000fe20000000800 */
[----:B------:R-:W-:Y:S01]  /*db50*/  ULDC UR28, c[0x0][0x904] ;  /* 0x00024100001c7ab9 */ /* 0x000fe20000000800 */
[----:B------:R-:W-:-:S03]  /*db60*/  SHF.R.U64 R2, R4, UR27, R5 ;  /* 0x0000001b04027c19 */ /* 0x000fc60008001205 */
[----:B------:R-:W-:Y:S01]  /*db70*/  UIADD3.X UR24, ~UR4, UR9, URZ, UP1, !UPT ;  /* 0x0000000904187290 */ /* 0x000fe20008ffe53f */
[----:B------:R-:W-:-:S03]  /*db80*/  R2UR UR32, R2 ;  /* 0x00000000022072ca */ /* 0x000fc600000e0000 */
[----:B------:R-:W-:Y:S02]  /*db90*/  USHF.R.U32.HI UR31, URZ, UR26, UR24 ;  /* 0x0000001a3f1f7299 */ /* 0x000fe40008011618 */
[----:B------:R-:W-:Y:S02]  /*dba0*/  USHF.R.U32.HI UR35, URZ, UR27, UR25 ;  /* 0x0000001b3f237299 */ /* 0x000fe40008011619 */
[----:B------:R-:W-:Y:S02]  /*dbb0*/  USHF.R.U32.HI UR33, URZ, UR27, UR31 ;  /* 0x0000001b3f217299 */ /* 0x000fe4000801161f */
[----:B------:R-:W-:Y:S02]  /*dbc0*/  USHF.R.U64 UR30, UR30, UR26, UR24 ;  /* 0x0000001a1e1e7299 */ /* 0x000fe40008001218 */
[----:B------:R-:W-:Y:S02]  /*dbd0*/  USHF.R.U32.HI UR34, URZ, UR28, UR33 ;  /* 0x0000001c3f227299 */ /* 0x000fe40008011621 */
[----:B------:R-:W-:-:S02]  /*dbe0*/  USHF.R.U64 UR31, UR30, UR27, UR31 ;  /* 0x0000001b1e1f7299 */ /* 0x000fc4000800121f */
[----:B------:R-:W-:Y:S02]  /*dbf0*/  ULOP3.LUT UR24, UR34, UR35, URZ, 0xfc, !UPT ;  /* 0x0000002322187292 */ /* 0x000fe4000f8efc3f */
[----:B------:R-:W-:-:S04]  /*dc00*/  USHF.R.U64 UR33, UR31, UR28, UR33 ;  /* 0x0000001c1f217299 */ /* 0x000fc80008001221 */
[----:B------:R-:W-:-:S13]  /*dc10*/  ISETP.NE.U32.AND P1, PT, RZ, UR24, PT ;  /* 0x00000018ff007c0c */ /* 0x000fda000bf25070 */
[----:B------:R-:W-:Y:S05]  /*dc20*/  @!P1 BRA `(.L_x_247) ;  /* 0x0000000000189947 */ /* 0x000fea0003800000 */
[----:B------:R-:W-:-:S07]  /*dc30*/  MOV R12, 0xdc50 ;  /* 0x0000dc50000c7802 */ /* 0x000fce0000000f00 */
[----:B--2-45:R-:W-:Y:S05]  /*dc40*/  CALL.REL.NOINC `(.L_x_248) ;  /* 0x0000001c00bc7944 */ /* 0x034fea0003c00000 */
[----:B------:R-:W-:-:S04]  /*dc50*/  UIADD3 UR24, -UR25, URZ, URZ ;  /* 0x0000003f19187290 */ /* 0x000fc8000fffe13f */
[----:B------:R-:W-:-:S03]  /*dc60*/  UIMAD UR32, UR32, UR24, UR33 ;  /* 0x00000018202072a4 */ /* 0x000fc6000f8e0221 */
[----:B------:R-:W-:Y:S01]  /*dc70*/  UMOV UR24, UR25 ;  /* 0x0000001900187c82 */ /* 0x000fe20008000000 */
[----:B------:R-:W-:Y:S08]  /*dc80*/  BRA `(.L_x_249) ;  /* 0x0000000000587947 */ /* 0x000ff00003800000 */
.L_x_247:
[----:B------:R-:W1:Y:S01]  /*dc90*/  I2F.U32.RP R2, UR32 ;  /* 0x0000002000027d06 */ /* 0x000e620008209000 */
[----:B------:R-:W-:Y:S01]  /*dca0*/  UMOV UR24, URZ ;  /* 0x0000003f00187c82 */ /* 0x000fe20008000000 */
[----:B------:R-:W-:-:S06]  /*dcb0*/  UISETP.NE.U32.AND UP4, UPT, UR32, URZ, UPT ;  /* 0x0000003f2000728c */ /* 0x000fcc000bf85070 */
[----:B-1----:R-:W1:Y:S02]  /*dcc0*/  MUFU.RCP R2, R2 ;  /* 0x0000000200027308 */ /* 0x002e640000001000 */
[----:B-1----:R-:W-:-:S06]  /*dcd0*/  VIADD R3, R2, 0xffffffe ;  /* 0x0ffffffe02037836 */ /* 0x002fcc0000000000 */
[----:B------:R-:W1:Y:S02]  /*dce0*/  F2I.FTZ.U32.TRUNC.NTZ R3, R3 ;  /* 0x0000000300037305 */ /* 0x000e64000021f000 */
[----:B-1----:R-:W-:-:S13]  /*dcf0*/  R2UR UR25, R3 ;  /* 0x00000000031972ca */ /* 0x002fda00000e0000 */
[----:B------:R-:W-:-:S04]  /*dd00*/  UIADD3 UR26, URZ, -UR25, URZ ;  /* 0x800000193f1a7290 */ /* 0x000fc8000fffe03f */
[----:B------:R-:W-:-:S04]  /*dd10*/  UIMAD UR26, UR26, UR32, URZ ;  /* 0x000000201a1a72a4 */ /* 0x000fc8000f8e023f */
[----:B------:R-:W-:-:S04]  /*dd20*/  UIMAD.WIDE.U32 UR24, UR25, UR26, UR24 ;  /* 0x0000001a191872a5 */ /* 0x000fc8000f8e0018 */
[----:B------:R-:W-:-:S04]  /*dd30*/  UIMAD.WIDE.U32 UR24, UR25, UR33, URZ ;  /* 0x00000021191872a5 */ /* 0x000fc8000f8e003f */
[----:B------:R-:W-:-:S04]  /*dd40*/  UIADD3 UR24, -UR25, URZ, URZ ;  /* 0x0000003f19187290 */ /* 0x000fc8000fffe13f */
[----:B------:R-:W-:-:S04]  /*dd50*/  UIMAD UR24, UR32, UR24, UR33 ;  /* 0x00000018201872a4 */ /* 0x000fc8000f8e0221 */
[----:B------:R-:W-:-:S11]  /*dd60*/  UISETP.GE.U32.AND UP1, UPT, UR24, UR32, UPT ;  /* 0x000000201800728c */ /* 0x000fd6000bf26070 */
[----:B------:R-:W-:Y:S02]  /*dd70*/  @UP1 UIADD3 UR24, UR24, -UR32, URZ ;  /* 0x8000002018181290 */ /* 0x000fe4000fffe03f */
[----:B------:R-:W-:Y:S02]  /*dd80*/  @UP1 UIADD3 UR25, UR25, 0x1, URZ ;  /* 0x0000000119191890 */ /* 0x000fe4000fffe03f */
[----:B------:R-:W-:-:S11]  /*dd90*/  UISETP.GE.U32.AND UP2, UPT, UR24, UR32, UPT ;  /* 0x000000201800728c */ /* 0x000fd6000bf46070 */
[----:B------:R-:W-:Y:S02]  /*dda0*/  @UP2 UIADD3 UR25, UR25, 0x1, URZ ;  /* 0x0000000119192890 */ /* 0x000fe4000fffe03f */
[----:B------:R-:W-:-:S04]  /*ddb0*/  @!UP4 ULOP3.LUT UR25, URZ, UR32, URZ, 0x33, !UPT ;  /* 0x000000203f19c292 */ /* 0x000fc8000f8e333f */
[----:B------:R-:W-:-:S04]  /*ddc0*/  UIADD3 UR24, -UR25, URZ, URZ ;  /* 0x0000003f19187290 */ /* 0x000fc8000fffe13f */
[----:B------:R-:W-:-:S03]  /*ddd0*/  UIMAD UR32, UR32, UR24, UR33 ;  /* 0x00000018202072a4 */ /* 0x000fc6000f8e0221 */
[----:B------:R-:W-:-:S09]  /*dde0*/  UMOV UR24, UR25 ;  /* 0x0000001900187c82 */ /* 0x000fd20008000000 */
.L_x_249:
[----:B------:R-:W-:Y:S01]  /*ddf0*/  ULOP3.LUT UR31, UR31, UR20, URZ, 0xc0, !UPT ;  /* 0x000000141f1f7292 */ /* 0x000fe2000f8ec03f */
[----:B------:R-:W-:Y:S01]  /*de00*/  IMAD.MOV.U32 R15, RZ, RZ, 0x1 ;  /* 0x00000001ff0f7424 */ /* 0x000fe200078e00ff */
[----:B------:R-:W-:Y:S02]  /*de10*/  ULOP3.LUT UR30, UR30, UR18, URZ, 0xc0, !UPT ;  /* 0x000000121e1e7292 */ /* 0x000fe4000f8ec03f */
[----:B------:R-:W-:Y:S01]  /*de20*/  UIMAD UR24, UR19, UR24, UR31 ;  /* 0x00000018131872a4 */ /* 0x000fe2000f8e021f */
[----:B------:R-:W-:Y:S01]  /*de30*/  ULDC UR26, c[0x0][0x8a8] ;  /* 0x00022a00001a7ab9 */ /* 0x000fe20000000800 */
[----:B------:R-:W-:Y:S01]  /*de40*/  ULDC UR25, c[0x0][0x8b8] ;  /* 0x00022e0000197ab9 */ /* 0x000fe20000000800 */
[----:B------:R-:W-:Y:S02]  /*de50*/  UIMAD UR30, UR32, UR26, UR30 ;  /* 0x0000001a201e72a4 */ /* 0x000fe4000f8e021e */
[----:B------:R-:W-:Y:S01]  /*de60*/  UIMAD UR25, UR24, UR25, UR40 ;  /* 0x00000019181972a4 */ /* 0x000fe2000f8e0228 */
[----:B------:R-:W-:Y:S01]  /*de70*/  @UP3 UMOV UR26, UR6 ;  /* 0x00000006001a3c82 */ /* 0x000fe20008000000 */
[----:B------:R-:W-:-:S03]  /*de80*/  @!UP3 UMOV UR26, UR6 ;  /* 0x00000006001abc82 */ /* 0x000fc60008000000 */
[----:B------:R-:W-:Y:S02]  /*de90*/  @UP3 UMOV UR24, UR30 ;  /* 0x0000001e00183c82 */ /* 0x000fe40008000000 */
[----:B------:R-:W-:Y:S01]  /*dea0*/  @!UP3 UMOV UR24, UR25 ;  /* 0x000000190018bc82 */ /* 0x000fe20008000000 */
[----:B------:R-:W-:-:S05]  /*deb0*/  @!UP3 UMOV UR25, UR30 ;  /* 0x0000001e0019bc82 */ /* 0x000fca0008000000 */
.L_x_235:
[----:B------:R-:W-:-:S06]  /*dec0*/  UISETP.NE.AND UP1, UPT, UR15, 0x3, UPT ;  /* 0x000000030f00788c */ /* 0x000fcc000bf25270 */
[----:B------:R-:W-:-:S13]  /*ded0*/  PLOP3.LUT P1, PT, PT, PT, UP1, 0x80, 0x0 ;  /* 0x000000000000781c */ /* 0x000fda0003f2f018 */
[----:B------:R-:W-:Y:S05]  /*dee0*/  @!P1 BRA `(.L_x_250) ;  /* 0x0000000000049947 */ /* 0x000fea0003800000 */
[----:B--2---:R-:W-:Y:S01]  /*def0*/  BPT.TRAP 0x1 ;  /* 0x000000040000795c */ /* 0x004fe20000300000 */
.L_x_250:
[----:B------:R-:W1:Y:S01]  /*df00*/  S2R R2, SR_CgaCtaId ;  /* 0x0000000000027919 */ /* 0x000e620000008800 */
[----:B------:R-:W-:-:S04]  /*df10*/  MOV R3, 0x400 ;  /* 0x0000040000037802 */ /* 0x000fc80000000f00 */
[----:B-1----:R-:W-:Y:S02]  /*df20*/  LEA R3, R2, R3, 0x18 ;  /* 0x0000000302037211 */ /* 0x002fe400078ec0ff */
[----:B------:R-:W-:-:S03]  /*df30*/  SHF.L.U32 R2, R0, 0x1f, RZ ;  /* 0x0000001f00027819 */ /* 0x000fc600000006ff */
[----:B------:R-:W-:-:S04]  /*df40*/  IMAD R17, R16, 0x8, R3 ;  /* 0x0000000810117824 */ /* 0x000fc800078e0203 */
[----:B------:R-:W1:Y:S02]  /*df50*/  SYNCS.PHASECHK.TRANS64.TRYWAIT P2, [R17+URZ+0x38440], R2 ;  /* 0x03844002110075a7 */ /* 0x000e64000804017f */
[----:B-1----:R-:W-:Y:S05]  /*df60*/  @!P2 BRA `(.L_x_251) ;  /* 0x000000140058a947 */ /* 0x002fea0003800000 */
.L_x_318:
[----:B------:R-:W-:Y:S01]  /*df70*/  ELECT P2, URZ, PT ;  /* 0x00000000003f782f */ /* 0x000fe20003840000 */
[----:B------:R-:W-:-:S12]  /*df80*/  BSSY B0, `(.L_x_252) ;  /* 0x0000010000007945 */ /* 0x000fd80003800000 */
[----:B------:R-:W-:Y:S05]  /*df90*/  @!P2 BRA `(.L_x_253) ;  /* 0x000000000038a947 */ /* 0x000fea0003800000 */
[----:B-1----:R-:W-:Y:S02]  /*dfa0*/  IMAD R2, R16, 0x10, R3 ;  /* 0x0000001010027824 */ /* 0x002fe400078e0203 */
[----:B------:R-:W-:Y:S02]  /*dfb0*/  IMAD.U32 R14, RZ, RZ, UR26 ;  /* 0x0000001aff0e7e24 */ /* 0x000fe4000f8e00ff */
[----:B------:R-:W-:Y:S02]  /*dfc0*/  IMAD.U32 R13, RZ, RZ, UR25 ;  /* 0x00000019ff0d7e24 */ /* 0x000fe4000f8e00ff */
[----:B------:R-:W-:-:S05]  /*dfd0*/  IMAD.U32 R12, RZ, RZ, UR24 ;  /* 0x00000018ff0c7e24 */ /* 0x000fca000f8e00ff */
[----:B------:R1:W-:Y:S01]  /*dfe0*/  STS.128 [R2+0x38550], R12 ;  /* 0x0385500c02007388 */ /* 0x0003e20000000c00 */
[----:B------:R-:W-:Y:S01]  /*dff0*/  @!PT LDS RZ, [RZ] ;  /* 0x00000000fffff984 */ /* 0x000fe20000000800 */
[----:B------:R-:W-:Y:S01]  /*e000*/  @!PT LDS RZ, [RZ] ;  /* 0x00000000fffff984 */ /* 0x000fe20000000800 */
[----:B------:R-:W-:Y:S01]  /*e010*/  @!PT LDS RZ, [RZ] ;  /* 0x00000000fffff984 */ /* 0x000fe20000000800 */
[----:B------:R-:W-:Y:S01]  /*e020*/  @!PT LDS RZ, [RZ] ;  /* 0x00000000fffff984 */ /* 0x000fe20000000800 */
[----:B------:R3:W-:Y:S06]  /*e030*/  MEMBAR.ALL.CTA ;  /* 0x0000000000007992 */ /* 0x0007ec0000008000 */
[----:B---3--:R-:W3:Y:S01]  /*e040*/  FENCE.VIEW.ASYNC.S ;  /* 0x00000000000073c6 */ /* 0x008ee20000000000 */
[----:B------:R-:W-:Y:S05]  /*e050*/  @!P1 BRA `(.L_x_254) ;  /* 0x0000000000049947 */ /* 0x000fea0003800000 */
[----:B--2---:R-:W-:Y:S01]  /*e060*/  BPT.TRAP 0x1 ;  /* 0x000000040000795c */ /* 0x004fe20000300000 */
.L_x_254:
[----:B---3--:R3:W-:Y:S02]  /*e070*/  SYNCS.ARRIVE.TRANS64.A1T0 RZ, [R17+URZ+0x38400], RZ ;  /* 0x038400ff11ff79a7 */ /* 0x0087e4000810003f */
.L_x_253:
[----:B--2---:R-:W-:Y:S05]  /*e080*/  BSYNC B0 ;  /* 0x0000000000007941 */ /* 0x004fea0003800000 */
.L_x_252:
[----:B------:R-:W-:Y:S01]  /*e090*/  ISETP.NE.AND P3, PT, R15, RZ, PT ;  /* 0x000000ff0f00720c */ /* 0x000fe20003f65270 */
[----:B------:R-:W-:-:S05]  /*e0a0*/  VIADD R16, R16, 0x1 ;  /* 0x0000000110107836 */ /* 0x000fca0000000000 */
[----:B------:R-:W-:-:S04]  /*e0b0*/  ISETP.NE.AND P2, PT, R16, 0x8, PT ;  /* 0x000000081000780c */ /* 0x000fc80003f45270 */
[----:B-1----:R-:W-:Y:S02]  /*e0c0*/  SEL R13, RZ, 0x1, P2 ;  /* 0x00000001ff0d7807 */ /* 0x002fe40001000000 */
[----:B------:R-:W-:Y:S02]  /*e0d0*/  SEL R16, R16, RZ, P2 ;  /* 0x000000ff10107207 */ /* 0x000fe40001000000 */
[----:B------:R-:W-:Y:S01]  /*e0e0*/  LOP3.LUT R0, R0, R13, RZ, 0x3c, !PT ;  /* 0x0000000d00007212 */ /* 0x000fe200078e3cff */
[----:B------:R-:W-:Y:S06]  /*e0f0*/  @P3 BRA `(.L_x_255) ;  /* 0xffffffe400003947 */ /* 0x000fec000383ffff */
[----:B------:R-:W-:Y:S05]  /*e100*/  @!P1 BRA `(.L_x_256) ;  /* 0x0000000000049947 */ /* 0x000fea0003800000 */
[----:B------:R-:W-:Y:S01]  /*e110*/  BPT.TRAP 0x1 ;  /* 0x000000040000795c */ /* 0x000fe20000300000 */
.L_x_256:
[----:B------:R-:W-:Y:S01]  /*e120*/  IMAD R5, R16, 0x8, R3 ;  /* 0x0000000810057824 */ /* 0x000fe200078e0203 */
[----:B------:R-:W-:-:S04]  /*e130*/  SHF.L.U32 R2, R0, 0x1f, RZ ;  /* 0x0000001f00027819 */ /* 0x000fc800000006ff */
[----:B------:R-:W1:Y:S02]  /*e140*/  SYNCS.PHASECHK.TRANS64.TRYWAIT P0, [R5+URZ+0x38440], R2 ;  /* 0x03844002050075a7 */ /* 0x000e64000800017f */
[----:B-1----:R-:W-:Y:S05]  /*e150*/  @!P0 BRA `(.L_x_257) ;  /* 0x0000001000f08947 */ /* 0x002fea0003800000 */
.L_x_319:
[----:B------:R-:W-:Y:S05]  /*e160*/  @!P1 BRA `(.L_x_258) ;  /* 0x0000000000049947 */ /* 0x000fea0003800000 */
[----:B------:R-:W-:Y:S01]  /*e170*/  BPT.TRAP 0x1 ;  /* 0x000000040000795c */ /* 0x000fe20000300000 */
.L_x_258:
[----:B------:R-:W-:-:S05]  /*e180*/  VIADD R16, R16, 0x1 ;  /* 0x0000000110107836 */ /* 0x000fca0000000000 */
[----:B------:R-:W-:-:S04]  /*e190*/  ISETP.NE.AND P0, PT, R16, 0x8, PT ;  /* 0x000000081000780c */ /* 0x000fc80003f05270 */
[----:B-1----:R-:W-:Y:S02]  /*e1a0*/  SEL R5, RZ, 0x1, P0 ;  /* 0x00000001ff057807 */ /* 0x002fe40000000000 */
[----:B------:R-:W-:Y:S02]  /*e1b0*/  SEL R16, R16, RZ, P0 ;  /* 0x000000ff10107207 */ /* 0x000fe40000000000 */
[----:B------:R-:W-:-:S03]  /*e1c0*/  LOP3.LUT R5, R0, R5, RZ, 0x3c, !PT ;  /* 0x0000000500057212 */ /* 0x000fc600078e3cff */
[----:B----4-:R-:W-:Y:S01]  /*e1d0*/  IMAD R7, R16, 0x8, R3 ;  /* 0x0000000810077824 */ /* 0x010fe200078e0203 */
[----:B------:R-:W-:-:S04]  /*e1e0*/  SHF.L.U32 R0, R5, 0x1f, RZ ;  /* 0x0000001f05007819 */ /* 0x000fc800000006ff */
[----:B------:R-:W1:Y:S02]  /*e1f0*/  SYNCS.PHASECHK.TRANS64.TRYWAIT P0, [R7+URZ+0x38440], R0 ;  /* 0x03844000070075a7 */ /* 0x000e64000800017f */
[----:B-1----:R-:W-:Y:S05]  /*e200*/  @!P0 BRA `(.L_x_259) ;  /* 0x0000001000d88947 */ /* 0x002fea0003800000 */
.L_x_320:
[----:B------:R-:W-:Y:S05]  /*e210*/  @!P1 BRA `(.L_x_260) ;  /* 0x0000000000049947 */ /* 0x000fea0003800000 */
[----:B------:R-:W-:Y:S01]  /*e220*/  BPT.TRAP 0x1 ;  /* 0x000000040000795c */ /* 0x000fe20000300000 */
.L_x_260:
[----:B-1----:R-:W-:-:S04]  /*e230*/  IADD3 R0, R16, 0x1, RZ ;  /* 0x0000000110007810 */ /* 0x002fc80007ffe0ff */
[----:B------:R-:W-:-:S04]  /*e240*/  ISETP.NE.AND P0, PT, R0, 0x8, PT ;  /* 0x000000080000780c */ /* 0x000fc80003f05270 */
[----:B------:R-:W-:Y:S02]  /*e250*/  SEL R2, RZ, 0x1, P0 ;  /* 0x00000001ff027807 */ /* 0x000fe40000000000 */
[----:B------:R-:W-:Y:S02]  /*e260*/  SEL R4, R0, RZ, P0 ;  /* 0x000000ff00047207 */ /* 0x000fe40000000000 */
[----:B------:R-:W-:-:S03]  /*e270*/  LOP3.LUT R5, R5, R2, RZ, 0x3c, !PT ;  /* 0x0000000205057212 */ /* 0x000fc600078e3cff */
[----:B------:R-:W-:Y:S01]  /*e280*/  IMAD R7, R4, 0x8, R3 ;  /* 0x0000000804077824 */ /* 0x000fe200078e0203 */
[----:B------:R-:W-:-:S04]  /*e290*/  SHF.L.U32 R0, R5, 0x1f, RZ ;  /* 0x0000001f05007819 */ /* 0x000fc800000006ff */
[----:B------:R-:W1:Y:S02]  /*e2a0*/  SYNCS.PHASECHK.TRANS64.TRYWAIT P0, [R7+URZ+0x38440], R0 ;  /* 0x03844000070075a7 */ /* 0x000e64000800017f */
[----:B-1----:R-:W-:Y:S05]  /*e2b0*/  @!P0 BRA `(.L_x_261) ;  /* 0x0000001000c08947 */ /* 0x002fea0003800000 */
.L_x_321:
[----:B------:R-:W-:Y:S05]  /*e2c0*/  @!P1 BRA `(.L_x_262) ;  /* 0x0000000000049947 */ /* 0x000fea0003800000 */
[----:B------:R-:W-:Y:S01]  /*e2d0*/  BPT.TRAP 0x1 ;  /* 0x000000040000795c */ /* 0x000fe20000300000 */
.L_x_262:
[----:B-1----:R-:W-:-:S05]  /*e2e0*/  VIADD R0, R4, 0x1 ;  /* 0x0000000104007836 */ /* 0x002fca0000000000 */
        /* <DEDUP_REMOVED lines=8> */
.L_x_322:
[----:B------:R-:W-:Y:S05]  /*e370*/  @!P1 BRA `(.L_x_264) ;  /* 0x0000000000049947 */ /* 0x000fea0003800000 */
[----:B------:R-:W-:Y:S01]  /*e380*/  BPT.TRAP 0x1 ;  /* 0x000000040000795c */ /* 0x000fe20000300000 */
.L_x_264:
        /* <DEDUP_REMOVED lines=9> */
.L_x_323:
[----:B------:R-:W-:Y:S05]  /*e420*/  @!P1 BRA `(.L_x_266) ;  /* 0x0000000000049947 */ /* 0x000fea0003800000 */
[----:B------:R-:W-:Y:S01]  /*e430*/  BPT.TRAP 0x1 ;  /* 0x000000040000795c */ /* 0x000fe20000300000 */
.L_x_266:
        /* <DEDUP_REMOVED lines=9> */
.L_x_324:
[----:B------:R-:W-:Y:S05]  /*e4d0*/  @!P1 BRA `(.L_x_268) ;  /* 0x0000000000049947 */ /* 0x000fea0003800000 */
[----:B------:R-:W-:Y:S01]  /*e4e0*/  BPT.TRAP 0x1 ;  /* 0x000000040000795c */ /* 0x000fe20000300000 */
.L_x_268:
        /* <DEDUP_REMOVED lines=9> */
.L_x_325:
[----:B------:R-:W-:Y:S05]  /*e580*/  @!P1 BRA `(.L_x_270) ;  /* 0x0000000000049947 */ /* 0x000fea0003800000 */
[----:B------:R-:W-:Y:S01]  /*e590*/  BPT.TRAP 0x1 ;  /* 0x000000040000795c */ /* 0x000fe20000300000 */
.L_x_270:
[----:B-1----:R-:W-:-:S05]  /*e5a0*/  VIADD R0, R4, 0x1 ;  /* 0x0000000104007836 */ /* 0x002fca0000000000 */
[----:B------:R-:W-:-:S04]  /*e5b0*/  ISETP.NE.AND P0, PT, R0, 0x8, PT ;  /* 0x000000080000780c */ /* 0x000fc80003f05270 */
[----:B------:R-:W-:Y:S02]  /*e5c0*/  SEL R2, RZ, 0x1, P0 ;  /* 0x00000001ff027807 */ /* 0x000fe40000000000 */
[----:B------:R-:W-:Y:S02]  /*e5d0*/  SEL R0, R0, RZ, P0 ;  /* 0x000000ff00007207 */ /* 0x000fe40000000000 */
[----:B------:R-:W-:-:S03]  /*e5e0*/  LOP3.LUT R2, R5, R2, RZ, 0x3c, !PT ;  /* 0x0000000205027212 */ /* 0x000fc600078e3cff */
[----:B------:R-:W-:Y:S01]  /*e5f0*/  IMAD R3, R0, 0x8, R3 ;  /* 0x0000000800037824 */ /* 0x000fe200078e0203 */
[----:B------:R-:W-:-:S07]  /*e600*/  SHF.L.U32 R0, R2, 0x1f, RZ ;  /* 0x0000001f02007819 */ /* 0x000fce00000006ff */
.L_x_271:
[----:B-1----:R1:W2:Y:S02]  /*e610*/  SYNCS.PHASECHK.TRANS64.TRYWAIT P0, [R3+URZ+0x38440], R0 ;  /* 0x03844000030075a7 */ /* 0x0022a4000800017f */
[----:B--2---:R-:W-:Y:S05]  /*e620*/  @!P0 NANOSLEEP.SYNCS 0x989680 ;  /* 0x009896800000895d */ /* 0x004fea0003900000 */
[----:B------:R-:W2:Y:S02]  /*e630*/  @!P0 SYNCS.PHASECHK.TRANS64 P0, [R3+URZ+0x38440], R0 ;  /* 0x03844000030085a7 */ /* 0x000ea4000800007f */
[----:B--2---:R-:W-:Y:S05]  /*e640*/  @P0 EXIT ;  /* 0x000000000000094d */ /* 0x004fea0003800000 */
[----:B------:R-:W-:Y:S05]  /*e650*/  BRA `(.L_x_271) ;  /* 0xfffffffc00ec7947 */ /* 0x000fea000383ffff */
.L_x_38:
[----:B--2---:R-:W-:-:S04]  /*e660*/  IMAD.U32 R3, RZ, RZ, UR4 ;  /* 0x00000004ff037e24 */ /* 0x004fc8000f8e00ff */
[----:B------:R2:W3:Y:S03]  /*e670*/  SYNCS.PHASECHK.TRANS64.TRYWAIT P0, [R3+URZ+0x38480], R2 ;  /* 0x03848002030075a7 */ /* 0x0004e6000800017f */
[----:B---3--:R-:W-:Y:S05]  /*e680*/  @!P0 NANOSLEEP.SYNCS 0x989680 ;  /* 0x009896800000895d */ /* 0x008fea0003900000 */
[----:B------:R-:W3:Y:S02]  /*e690*/  @!P0 SYNCS.PHASECHK.TRANS64 P0, [R3+URZ+0x38480], R2 ;  /* 0x03848002030085a7 */ /* 0x000ee4000800007f */
[----:B---3--:R-:W-:Y:S05]  /*e6a0*/  @!P0 BRA `(.L_x_38) ;  /* 0xfffffffc00ec8947 */ /* 0x008fea000383ffff */
[----:B------:R-:W-:Y:S05]  /*e6b0*/  BRA `(.L_x_37) ;  /* 0xffffff5800787947 */ /* 0x000fea000383ffff */
.L_x_43:
[----:B--2---:R-:W-:-:S04]  /*e6c0*/  IMAD.U32 R8, RZ, RZ, UR4 ;  /* 0x00000004ff087e24 */ /* 0x004fc8000f8e00ff */
[----:B------:R2:W3:Y:S03]  /*e6d0*/  SYNCS.PHASECHK.TRANS64.TRYWAIT P0, [R8+URZ+0x38480], R5 ;  /* 0x03848005080075a7 */ /* 0x0004e6000800017f */
[----:B---3--:R-:W-:Y:S05]  /*e6e0*/  @!P0 NANOSLEEP.SYNCS 0x989680 ;  /* 0x009896800000895d */ /* 0x008fea0003900000 */
[----:B------:R-:W3:Y:S02]  /*e6f0*/  @!P0 SYNCS.PHASECHK.TRANS64 P0, [R8+URZ+0x38480], R5 ;  /* 0x03848005080085a7 */ /* 0x000ee4000800007f */
[----:B---3--:R-:W-:Y:S05]  /*e700*/  @!P0 BRA `(.L_x_43) ;  /* 0xfffffffc00ec8947 */ /* 0x008fea000383ffff */
[----:B------:R-:W-:Y:S05]  /*e710*/  BRA `(.L_x_42) ;  /* 0xffffff5c00247947 */ /* 0x000fea000383ffff */
.L_x_60:
[----:B------:R-:W-:-:S07]  /*e720*/  IMAD.MOV.U32 R15, RZ, RZ, -0x1 ;  /* 0xffffffffff0f7424 */ /* 0x000fce00078e00ff */
[----:B-12--5:R-:W-:Y:S05]  /*e730*/  WARPSYNC.COLLECTIVE R15, `(.L_x_272) ;  /* 0x000000000f0c7348 */ /* 0x026fea0003c00000 */
[----:B------:R-:W-:Y:S02]  /*e740*/  ELECT P6, UR62, PT ;  /* 0x00000000003e782f */ /* 0x000fe400038c0000 */
[----:B------:R-:W-:Y:S01]  /*e750*/  MOV R14, UR62 ;  /* 0x0000003e000e7c02 */ /* 0x000fe20008000f00 */
[----:B-12--5:R-:W-:Y:S10]  /*e760*/  ENDCOLLECTIVE ;  /* 0x000000000000791b */ /* 0x026ff40003800000 */
.L_x_272:
[----:B------:R-:W-:Y:S05]  /*e770*/  BRA `(.L_x_273) ;  /* 0xffffff6400747947 */ /* 0x000fea000383ffff */
.L_x_62:
[----:B-1----:R-:W-:-:S04]  /*e780*/  MOV R6, UR47 ;  /* 0x0000002f00067c02 */ /* 0x002fc80008000f00 */
[----:B------:R1:W2:Y:S03]  /*e790*/  SYNCS.PHASECHK.TRANS64.TRYWAIT P2, [R6+URZ+0x38500], R3 ;  /* 0x03850003060075a7 */ /* 0x0002a6000804017f */
[----:B--2---:R-:W-:Y:S05]  /*e7a0*/  @!P2 NANOSLEEP.SYNCS 0x989680 ;  /* 0x009896800000a95d */ /* 0x004fea0003900000 */
[----:B------:R-:W2:Y:S02]  /*e7b0*/  @!P2 SYNCS.PHASECHK.TRANS64 P2, [R6+URZ+0x38500], R3 ;  /* 0x038500030600a5a7 */ /* 0x000ea4000804007f */
[----:B--2---:R-:W-:Y:S05]  /*e7c0*/  @!P2 BRA `(.L_x_62) ;  /* 0xfffffffc00eca947 */ /* 0x004fea000383ffff */
[----:B------:R-:W-:Y:S05]  /*e7d0*/  BRA `(.L_x_274) ;  /* 0xffffff64008c7947 */ /* 0x000fea000383ffff */
.L_x_70:
[----:B-1----:R-:W-:-:S04]  /*e7e0*/  IMAD.U32 R12, RZ, RZ, UR47 ;  /* 0x0000002fff0c7e24 */ /* 0x002fc8000f8e00ff */
[----:B------:R1:W2:Y:S03]  /*e7f0*/  SYNCS.PHASECHK.TRANS64.TRYWAIT P3, [R12+URZ+0x38508], R3 ;  /* 0x038508030c0075a7 */ /* 0x0002a6000806017f */
[----:B--2---:R-:W-:Y:S05]  /*e800*/  @!P3 NANOSLEEP.SYNCS 0x989680 ;  /* 0x009896800000b95d */ /* 0x004fea0003900000 */
[----:B------:R-:W2:Y:S02]  /*e810*/  @!P3 SYNCS.PHASECHK.TRANS64 P3, [R12+URZ+0x38508], R3 ;  /* 0x038508030c00b5a7 */ /* 0x000ea4000806007f */
[----:B--2---:R-:W-:Y:S05]  /*e820*/  @!P3 BRA `(.L_x_70) ;  /* 0xfffffffc00ecb947 */ /* 0x004fea000383ffff */
[----:B------:R-:W-:Y:S05]  /*e830*/  BRA `(.L_x_275) ;  /* 0xffffff6c001c7947 */ /* 0x000fea000383ffff */
.L_x_75:
[----:B-1----:R-:W-:-:S04]  /*e840*/  IMAD.U32 R12, RZ, RZ, UR47 ;  /* 0x0000002fff0c7e24 */ /* 0x002fc8000f8e00ff */
[----:B------:R1:W2:Y:S03]  /*e850*/  SYNCS.PHASECHK.TRANS64.TRYWAIT P3, [R12+URZ+0x38510], R3 ;  /* 0x038510030c0075a7 */ /* 0x0002a6000806017f */
[----:B--2---:R-:W-:Y:S05]  /*e860*/  @!P3 NANOSLEEP.SYNCS 0x989680 ;  /* 0x009896800000b95d */ /* 0x004fea0003900000 */
[----:B------:R-:W2:Y:S02]  /*e870*/  @!P3 SYNCS.PHASECHK.TRANS64 P3, [R12+URZ+0x38510], R3 ;  /* 0x038510030c00b5a7 */ /* 0x000ea4000806007f */
[----:B--2---:R-:W-:Y:S05]  /*e880*/  @!P3 BRA `(.L_x_75) ;  /* 0xfffffffc00ecb947 */ /* 0x004fea000383ffff */
[----:B------:R-:W-:Y:S05]  /*e890*/  BRA `(.L_x_276) ;  /* 0xffffff7000787947 */ /* 0x000fea000383ffff */
.L_x_80:
[----:B-1----:R-:W-:-:S04]  /*e8a0*/  IMAD.U32 R12, RZ, RZ, UR47 ;  /* 0x0000002fff0c7e24 */ /* 0x002fc8000f8e00ff */
[----:B------:R1:W2:Y:S03]  /*e8b0*/  SYNCS.PHASECHK.TRANS64.TRYWAIT P3, [R12+URZ+0x38518], R3 ;  /* 0x038518030c0075a7 */ /* 0x0002a6000806017f */
[----:B--2---:R-:W-:Y:S05]  /*e8c0*/  @!P3 NANOSLEEP.SYNCS 0x989680 ;  /* 0x009896800000b95d */ /* 0x004fea0003900000 */
[----:B------:R-:W2:Y:S02]  /*e8d0*/  @!P3 SYNCS.PHASECHK.TRANS64 P3, [R12+URZ+0x38518], R3 ;  /* 0x038518030c00b5a7 */ /* 0x000ea4000806007f */
[----:B--2---:R-:W-:Y:S05]  /*e8e0*/  @!P3 BRA `(.L_x_80) ;  /* 0xfffffffc00ecb947 */ /* 0x004fea000383ffff */
[----:B------:R-:W-:Y:S05]  /*e8f0*/  BRA `(.L_x_277) ;  /* 0xffffff7400e07947 */ /* 0x000fea000383ffff */
.L_x_85:
[----:B-1----:R-:W-:-:S04]  /*e900*/  IMAD.U32 R12, RZ, RZ, UR47 ;  /* 0x0000002fff0c7e24 */ /* 0x002fc8000f8e00ff */
[----:B------:R1:W2:Y:S03]  /*e910*/  SYNCS.PHASECHK.TRANS64.TRYWAIT P3, [R12+URZ+0x38500], R3 ;  /* 0x038500030c0075a7 */ /* 0x0002a6000806017f */
[----:B--2---:R-:W-:Y:S05]  /*e920*/  @!P3 NANOSLEEP.SYNCS 0x989680 ;  /* 0x009896800000b95d */ /* 0x004fea0003900000 */
[----:B------:R-:W2:Y:S02]  /*e930*/  @!P3 SYNCS.PHASECHK.TRANS64 P3, [R12+URZ+0x38500], R3 ;  /* 0x038500030c00b5a7 */ /* 0x000ea4000806007f */
[----:B--2---:R-:W-:Y:S05]  /*e940*/  @!P3 BRA `(.L_x_85) ;  /* 0xfffffffc00ecb947 */ /* 0x004fea000383ffff */
[----:B------:R-:W-:Y:S05]  /*e950*/  BRA `(.L_x_278) ;  /* 0xffffff7c00507947 */ /* 0x000fea000383ffff */
.L_x_90:
[----:B-1----:R-:W-:-:S04]  /*e960*/  IMAD.U32 R12, RZ, RZ, UR47 ;  /* 0x0000002fff0c7e24 */ /* 0x002fc8000f8e00ff */
[----:B------:R1:W2:Y:S03]  /*e970*/  SYNCS.PHASECHK.TRANS64.TRYWAIT P3, [R12+URZ+0x38508], R3 ;  /* 0x038508030c0075a7 */ /* 0x0002a6000806017f */
[----:B--2---:R-:W-:Y:S05]  /*e980*/  @!P3 NANOSLEEP.SYNCS 0x989680 ;  /* 0x009896800000b95d */ /* 0x004fea0003900000 */
[----:B------:R-:W2:Y:S02]  /*e990*/  @!P3 SYNCS.PHASECHK.TRANS64 P3, [R12+URZ+0x38508], R3 ;  /* 0x038508030c00b5a7 */ /* 0x000ea4000806007f */
[----:B--2---:R-:W-:Y:S05]  /*e9a0*/  @!P3 BRA `(.L_x_90) ;  /* 0xfffffffc00ecb947 */ /* 0x004fea000383ffff */
[----:B------:R-:W-:Y:S05]  /*e9b0*/  BRA `(.L_x_279) ;  /* 0xffffff8000b87947 */ /* 0x000fea000383ffff */
.L_x_95:
[----:B-1----:R-:W-:-:S04]  /*e9c0*/  IMAD.U32 R12, RZ, RZ, UR47 ;  /* 0x0000002fff0c7e24 */ /* 0x002fc8000f8e00ff */
[----:B------:R1:W2:Y:S03]  /*e9d0*/  SYNCS.PHASECHK.TRANS64.TRYWAIT P3, [R12+URZ+0x38510], R3 ;  /* 0x038510030c0075a7 */ /* 0x0002a6000806017f */
[----:B--2---:R-:W-:Y:S05]  /*e9e0*/  @!P3 NANOSLEEP.SYNCS 0x989680 ;  /* 0x009896800000b95d */ /* 0x004fea0003900000 */
[----:B------:R-:W2:Y:S02]  /*e9f0*/  @!P3 SYNCS.PHASECHK.TRANS64 P3, [R12+URZ+0x38510], R3 ;  /* 0x038510030c00b5a7 */ /* 0x000ea4000806007f */
[----:B--2---:R-:W-:Y:S05]  /*ea00*/  @!P3 BRA `(.L_x_95) ;  /* 0xfffffffc00ecb947 */ /* 0x004fea000383ffff */
[----:B------:R-:W-:Y:S05]  /*ea10*/  BRA `(.L_x_280) ;  /* 0xffffff8800207947 */ /* 0x000fea000383ffff */
.L_x_100:
[----:B-1----:R-:W-:-:S04]  /*ea20*/  IMAD.U32 R12, RZ, RZ, UR47 ;  /* 0x0000002fff0c7e24 */ /* 0x002fc8000f8e00ff */
[----:B------:R1:W2:Y:S03]  /*ea30*/  SYNCS.PHASECHK.TRANS64.TRYWAIT P3, [R12+URZ+0x38518], R3 ;  /* 0x038518030c0075a7 */ /* 0x0002a6000806017f */
[----:B--2---:R-:W-:Y:S05]  /*ea40*/  @!P3 NANOSLEEP.SYNCS 0x989680 ;  /* 0x009896800000b95d */ /* 0x004fea0003900000 */
[----:B------:R-:W2:Y:S02]  /*ea50*/  @!P3 SYNCS.PHASECHK.TRANS64 P3, [R12+URZ+0x38518], R3 ;  /* 0x038518030c00b5a7 */ /* 0x000ea4000806007f */
[----:B--2---:R-:W-:Y:S05]  /*ea60*/  @!P3 BRA `(.L_x_100) ;  /* 0xfffffffc00ecb947 */ /* 0x004fea000383ffff */
[----:B------:R-:W-:Y:S05]  /*ea70*/  BRA `(.L_x_281) ;  /* 0xffffff8c00887947 */ /* 0x000fea000383ffff */
.L_x_107:
[----:B--2---:R-:W-:-:S04]  /*ea80*/  IMAD.U32 R3, RZ, RZ, UR4 ;  /* 0x00000004ff037e24 */ /* 0x004fc8000f8e00ff */
[----:B------:R2:W3:Y:S03]  /*ea90*/  SYNCS.PHASECHK.TRANS64.TRYWAIT P0, [R3+URZ+0x38400], R0 ;  /* 0x03840000030075a7 */ /* 0x0004e6000800017f */
[----:B---3--:R-:W-:Y:S05]  /*eaa0*/  @!P0 NANOSLEEP.SYNCS 0x989680 ;  /* 0x009896800000895d */ /* 0x008fea0003900000 */
[----:B------:R-:W3:Y:S02]  /*eab0*/  @!P0 SYNCS.PHASECHK.TRANS64 P0, [R3+URZ+0x38400], R0 ;  /* 0x03840000030085a7 */ /* 0x000ee4000800007f */
[----:B---3--:R-:W-:Y:S05]  /*eac0*/  @!P0 BRA `(.L_x_107) ;  /* 0xfffffffc00ec8947 */ /* 0x008fea000383ffff */
[----:B------:R-:W-:Y:S05]  /*ead0*/  BRA `(.L_x_282) ;  /* 0xffffff9400187947 */ /* 0x000fea000383ffff */
.L_x_125:
[----:B-1----:R-:W-:-:S04]  /*eae0*/  IMAD.U32 R3, RZ, RZ, UR35 ;  /* 0x00000023ff037e24 */ /* 0x002fc8000f8e00ff */
[----:B------:R1:W2:Y:S03]  /*eaf0*/  SYNCS.PHASECHK.TRANS64.TRYWAIT P0, [R3+URZ+0x38548], R0 ;  /* 0x03854800030075a7 */ /* 0x0002a6000800017f */
[----:B--2---:R-:W-:Y:S05]  /*eb00*/  @!P0 NANOSLEEP.SYNCS 0x989680 ;  /* 0x009896800000895d */ /* 0x004fea0003900000 */
[----:B------:R-:W2:Y:S02]  /*eb10*/  @!P0 SYNCS.PHASECHK.TRANS64 P0, [R3+URZ+0x38548], R0 ;  /* 0x03854800030085a7 */ /* 0x000ea4000800007f */
[----:B--2---:R-:W-:Y:S05]  /*eb20*/  @!P0 BRA `(.L_x_125) ;  /* 0xfffffffc00ec8947 */ /* 0x004fea000383ffff */
[----:B------:R-:W-:Y:S05]  /*eb30*/  BRA `(.L_x_283) ;  /* 0xffffffa000ac7947 */ /* 0x000fea000383ffff */
.L_x_127:
[----:B-1----:R-:W-:-:S04]  /*eb40*/  IMAD.U32 R3, RZ, RZ, UR8 ;  /* 0x00000008ff037e24 */ /* 0x002fc8000f8e00ff */
[----:B------:R1:W2:Y:S03]  /*eb50*/  SYNCS.PHASECHK.TRANS64.TRYWAIT P0, [R3+URZ+0x38400], R0 ;  /* 0x03840000030075a7 */ /* 0x0002a6000800017f */
[----:B--2---:R-:W-:Y:S05]  /*eb60*/  @!P0 NANOSLEEP.SYNCS 0x989680 ;  /* 0x009896800000895d */ /* 0x004fea0003900000 */
[----:B------:R-:W2:Y:S02]  /*eb70*/  @!P0 SYNCS.PHASECHK.TRANS64 P0, [R3+URZ+0x38400], R0 ;  /* 0x03840000030085a7 */ /* 0x000ea4000800007f */
[----:B--2---:R-:W-:Y:S05]  /*eb80*/  @!P0 BRA `(.L_x_127) ;  /* 0xfffffffc00ec8947 */ /* 0x004fea000383ffff */
[----:B------:R-:W-:Y:S05]  /*eb90*/  BRA `(.L_x_284) ;  /* 0xffffffa000cc7947 */ /* 0x000fea000383ffff */
.L_x_133:
[----:B-1----:R-:W-:-:S04]  /*eba0*/  IMAD.U32 R3, RZ, RZ, UR35 ;  /* 0x00000023ff037e24 */ /* 0x002fc8000f8e00ff */
[----:B------:R1:W3:Y:S03]  /*ebb0*/  SYNCS.PHASECHK.TRANS64.TRYWAIT P1, [R3+URZ+0x38520], R0 ;  /* 0x03852000030075a7 */ /* 0x0002e6000802017f */
[----:B---3--:R-:W-:Y:S05]  /*ebc0*/  @!P1 NANOSLEEP.SYNCS 0x989680 ;  /* 0x009896800000995d */ /* 0x008fea0003900000 */
[----:B------:R-:W3:Y:S02]  /*ebd0*/  @!P1 SYNCS.PHASECHK.TRANS64 P1, [R3+URZ+0x38520], R0 ;  /* 0x03852000030095a7 */ /* 0x000ee4000802007f */
[----:B---3--:R-:W-:Y:S05]  /*ebe0*/  @!P1 BRA `(.L_x_133) ;  /* 0xfffffffc00ec9947 */ /* 0x008fea000383ffff */
[----:B------:R-:W-:Y:S05]  /*ebf0*/  BRA `(.L_x_285) ;  /* 0xffffffa4007c7947 */ /* 0x000fea000383ffff */
.L_x_139:
[----:B-1----:R-:W-:-:S04]  /*ec00*/  IMAD.U32 R3, RZ, RZ, UR35 ;  /* 0x00000023ff037e24 */ /* 0x002fc8000f8e00ff */
[----:B------:R1:W4:Y:S03]  /*ec10*/  SYNCS.PHASECHK.TRANS64.TRYWAIT P1, [R3+URZ+0x38528], R0 ;  /* 0x03852800030075a7 */ /* 0x000326000802017f */
[----:B----4-:R-:W-:Y:S05]  /*ec20*/  @!P1 NANOSLEEP.SYNCS 0x989680 ;  /* 0x009896800000995d */ /* 0x010fea0003900000 */
[----:B------:R-:W4:Y:S02]  /*ec30*/  @!P1 SYNCS.PHASECHK.TRANS64 P1, [R3+URZ+0x38528], R0 ;  /* 0x03852800030095a7 */ /* 0x000f24000802007f */
[----:B----4-:R-:W-:Y:S05]  /*ec40*/  @!P1 BRA `(.L_x_139) ;  /* 0xfffffffc00ec9947 */ /* 0x010fea000383ffff */
[----:B------:R-:W-:Y:S05]  /*ec50*/  BRA `(.L_x_286) ;  /* 0xffffffa400cc7947 */ /* 0x000fea000383ffff */
.L_x_145:
[----:B-1----:R-:W-:-:S04]  /*ec60*/  IMAD.U32 R3, RZ, RZ, UR35 ;  /* 0x00000023ff037e24 */ /* 0x002fc8000f8e00ff */
[----:B------:R1:W1:Y:S03]  /*ec70*/  SYNCS.PHASECHK.TRANS64.TRYWAIT P1, [R3+URZ+0x38530], R0 ;  /* 0x03853000030075a7 */ /* 0x000266000802017f */
[----:B-1----:R-:W-:Y:S05]  /*ec80*/  @!P1 NANOSLEEP.SYNCS 0x989680 ;  /* 0x009896800000995d */ /* 0x002fea0003900000 */
[----:B------:R-:W1:Y:S02]  /*ec90*/  @!P1 SYNCS.PHASECHK.TRANS64 P1, [R3+URZ+0x38530], R0 ;  /* 0x03853000030095a7 */ /* 0x000e64000802007f */
[----:B-1----:R-:W-:Y:S05]  /*eca0*/  @!P1 BRA `(.L_x_145) ;  /* 0xfffffffc00ec9947 */ /* 0x002fea000383ffff */
[----:B------:R-:W-:Y:S05]  /*ecb0*/  BRA `(.L_x_287) ;  /* 0xffffffa800247947 */ /* 0x000fea000383ffff */
.L_x_151:
[----:B-1----:R-:W-:-:S04]  /*ecc0*/  IMAD.U32 R3, RZ, RZ, UR35 ;  /* 0x00000023ff037e24 */ /* 0x002fc8000f8e00ff */
[----:B------:R1:W1:Y:S03]  /*ecd0*/  SYNCS.PHASECHK.TRANS64.TRYWAIT P1, [R3+URZ+0x38538], R0 ;  /* 0x03853800030075a7 */ /* 0x000266000802017f */
[----:B-1----:R-:W-:Y:S05]  /*ece0*/  @!P1 NANOSLEEP.SYNCS 0x989680 ;  /* 0x009896800000995d */ /* 0x002fea0003900000 */
[----:B------:R-:W1:Y:S02]  /*ecf0*/  @!P1 SYNCS.PHASECHK.TRANS64 P1, [R3+URZ+0x38538], R0 ;  /* 0x03853800030095a7 */ /* 0x000e64000802007f */
[----:B-1----:R-:W-:Y:S05]  /*ed00*/  @!P1 BRA `(.L_x_151) ;  /* 0xfffffffc00ec9947 */ /* 0x002fea000383ffff */
[----:B------:R-:W-:Y:S05]  /*ed10*/  BRA `(.L_x_288) ;  /* 0xffffffa8007c7947 */ /* 0x000fea000383ffff */
.L_x_157:
[----:B-1----:R-:W-:-:S04]  /*ed20*/  MOV R3, UR35 ;  /* 0x0000002300037c02 */ /* 0x002fc80008000f00 */
[----:B------:R1:W3:Y:S03]  /*ed30*/  SYNCS.PHASECHK.TRANS64.TRYWAIT P1, [R3+URZ+0x38520], R2 ;  /* 0x03852002030075a7 */ /* 0x0002e6000802017f */
[----:B---3--:R-:W-:Y:S05]  /*ed40*/  @!P1 NANOSLEEP.SYNCS 0x989680 ;  /* 0x009896800000995d */ /* 0x008fea0003900000 */
[----:B------:R-:W3:Y:S02]  /*ed50*/  @!P1 SYNCS.PHASECHK.TRANS64 P1, [R3+URZ+0x38520], R2 ;  /* 0x03852002030095a7 */ /* 0x000ee4000802007f */
[----:B---3--:R-:W-:Y:S05]  /*ed60*/  @!P1 BRA `(.L_x_157) ;  /* 0xfffffffc00ec9947 */ /* 0x008fea000383ffff */
[----:B------:R-:W-:Y:S05]  /*ed70*/  BRA `(.L_x_289) ;  /* 0xffffffa800d87947 */ /* 0x000fea000383ffff */
.L_x_163:
[----:B-1-3--:R-:W-:-:S04]  /*ed80*/  IMAD.U32 R3, RZ, RZ, UR35 ;  /* 0x00000023ff037e24 */ /* 0x00afc8000f8e00ff */
[----:B------:R1:W3:Y:S03]  /*ed90*/  SYNCS.PHASECHK.TRANS64.TRYWAIT P1, [R3+URZ+0x38528], R2 ;  /* 0x03852802030075a7 */ /* 0x0002e6000802017f */
[----:B---3--:R-:W-:Y:S05]  /*eda0*/  @!P1 NANOSLEEP.SYNCS 0x989680 ;  /* 0x009896800000995d */ /* 0x008fea0003900000 */
[----:B------:R-:W3:Y:S02]  /*edb0*/  @!P1 SYNCS.PHASECHK.TRANS64 P1, [R3+URZ+0x38528], R2 ;  /* 0x03852802030095a7 */ /* 0x000ee4000802007f */
[----:B---3--:R-:W-:Y:S05]  /*edc0*/  @!P1 BRA `(.L_x_163) ;  /* 0xfffffffc00ec9947 */ /* 0x008fea000383ffff */
[----:B------:R-:W-:Y:S05]  /*edd0*/  BRA `(.L_x_290) ;  /* 0xffffffac00247947 */ /* 0x000fea000383ffff */
.L_x_169:
[----:B-1-34-:R-:W-:-:S04]  /*ede0*/  IMAD.U32 R3, RZ, RZ, UR35 ;  /* 0x00000023ff037e24 */ /* 0x01afc8000f8e00ff */
[----:B------:R1:W3:Y:S03]  /*edf0*/  SYNCS.PHASECHK.TRANS64.TRYWAIT P1, [R3+URZ+0x38530], R2 ;  /* 0x03853002030075a7 */ /* 0x0002e6000802017f */
[----:B---3--:R-:W-:Y:S05]  /*ee00*/  @!P1 NANOSLEEP.SYNCS 0x989680 ;  /* 0x009896800000995d */ /* 0x008fea0003900000 */
[----:B------:R-:W3:Y:S02]  /*ee10*/  @!P1 SYNCS.PHASECHK.TRANS64 P1, [R3+URZ+0x38530], R2 ;  /* 0x03853002030095a7 */ /* 0x000ee4000802007f */
[----:B---3--:R-:W-:Y:S05]  /*ee20*/  @!P1 BRA `(.L_x_169) ;  /* 0xfffffffc00ec9947 */ /* 0x008fea000383ffff */
[----:B------:R-:W-:Y:S05]  /*ee30*/  BRA `(.L_x_291) ;  /* 0xffffffac00707947 */ /* 0x000fea000383ffff */
.L_x_175:
[----:B-1-34-:R-:W-:-:S04]  /*ee40*/  IMAD.U32 R3, RZ, RZ, UR35 ;  /* 0x00000023ff037e24 */ /* 0x01afc8000f8e00ff */
[----:B------:R1:W3:Y:S03]  /*ee50*/  SYNCS.PHASECHK.TRANS64.TRYWAIT P1, [R3+URZ+0x38538], R2 ;  /* 0x03853802030075a7 */ /* 0x0002e6000802017f */
[----:B---3--:R-:W-:Y:S05]  /*ee60*/  @!P1 NANOSLEEP.SYNCS 0x989680 ;  /* 0x009896800000995d */ /* 0x008fea0003900000 */
[----:B------:R-:W3:Y:S02]  /*ee70*/  @!P1 SYNCS.PHASECHK.TRANS64 P1, [R3+URZ+0x38538], R2 ;  /* 0x03853802030095a7 */ /* 0x000ee4000802007f */
[----:B---3--:R-:W-:Y:S05]  /*ee80*/  @!P1 BRA `(.L_x_175) ;  /* 0xfffffffc00ec9947 */ /* 0x008fea000383ffff */
[----:B------:R-:W-:Y:S05]  /*ee90*/  BRA `(.L_x_292) ;  /* 0xffffffac00bc7947 */ /* 0x000fea000383ffff */
.L_x_190:
[----:B-1-34-:R-:W-:-:S04]  /*eea0*/  IMAD.U32 R3, RZ, RZ, UR35 ;  /* 0x00000023ff037e24 */ /* 0x01afc8000f8e00ff */
[----:B------:R1:W2:Y:S03]  /*eeb0*/  SYNCS.PHASECHK.TRANS64.TRYWAIT P0, [R3+URZ+0x38520], R0 ;  /* 0x03852000030075a7 */ /* 0x0002a6000800017f */
[----:B--2---:R-:W-:Y:S05]  /*eec0*/  @!P0 NANOSLEEP.SYNCS 0x989680 ;  /* 0x009896800000895d */ /* 0x004fea0003900000 */
[----:B------:R-:W2:Y:S02]  /*eed0*/  @!P0 SYNCS.PHASECHK.TRANS64 P0, [R3+URZ+0x38520], R0 ;  /* 0x03852000030085a7 */ /* 0x000ea4000800007f */
[----:B--2---:R-:W-:Y:S05]  /*eee0*/  @!P0 BRA `(.L_x_190) ;  /* 0xfffffffc00ec8947 */ /* 0x004fea000383ffff */
[----:B------:R-:W-:Y:S05]  /*eef0*/  BRA `(.L_x_293) ;  /* 0xffffffb400547947 */ /* 0x000fea000383ffff */
.L_x_192:
[----:B-1-34-:R-:W-:-:S04]  /*ef00*/  IMAD.U32 R3, RZ, RZ, UR35 ;  /* 0x00000023ff037e24 */ /* 0x01afc8000f8e00ff */
[----:B------:R1:W2:Y:S03]  /*ef10*/  SYNCS.PHASECHK.TRANS64.TRYWAIT P0, [R3+URZ+0x38528], R0 ;  /* 0x03852800030075a7 */ /* 0x0002a6000800017f */
[----:B--2---:R-:W-:Y:S05]  /*ef20*/  @!P0 NANOSLEEP.SYNCS 0x989680 ;  /* 0x009896800000895d */ /* 0x004fea0003900000 */
[----:B------:R-:W2:Y:S02]  /*ef30*/  @!P0 SYNCS.PHASECHK.TRANS64 P0, [R3+URZ+0x38528], R0 ;  /* 0x03852800030085a7 */ /* 0x000ea4000800007f */
[----:B--2---:R-:W-:Y:S05]  /*ef40*/  @!P0 BRA `(.L_x_192) ;  /* 0xfffffffc00ec8947 */ /* 0x004fea000383ffff */
[----:B------:R-:W-:Y:S05]  /*ef50*/  BRA `(.L_x_294) ;  /* 0xffffffb4004c7947 */ /* 0x000fea000383ffff */
.L_x_194:
[----:B-1-34-:R-:W-:-:S04]  /*ef60*/  IMAD.U32 R3, RZ, RZ, UR35 ;  /* 0x00000023ff037e24 */ /* 0x01afc8000f8e00ff */
[----:B------:R1:W2:Y:S03]  /*ef70*/  SYNCS.PHASECHK.TRANS64.TRYWAIT P0, [R3+URZ+0x38530], R0 ;  /* 0x03853000030075a7 */ /* 0x0002a6000800017f */
[----:B--2---:R-:W-:Y:S05]  /*ef80*/  @!P0 NANOSLEEP.SYNCS 0x989680 ;  /* 0x009896800000895d */ /* 0x004fea0003900000 */
[----:B------:R-:W2:Y:S02]  /*ef90*/  @!P0 SYNCS.PHASECHK.TRANS64 P0, [R3+URZ+0x38530], R0 ;  /* 0x03853000030085a7 */ /* 0x000ea4000800007f */
[----:B--2---:R-:W-:Y:S05]  /*efa0*/  @!P0 BRA `(.L_x_194) ;  /* 0xfffffffc00ec8947 */ /* 0x004fea000383ffff */
[----:B------:R-:W-:Y:S05]  /*efb0*/  BRA `(.L_x_295) ;  /* 0xffffffb400447947 */ /* 0x000fea000383ffff */
.L_x_206:
[----:B------:R-:W-:Y:S01]  /*efc0*/  BSSY B1, `(.L_x_296) ;  /* 0x0000006000017945 */ /* 0x000fe20003800000 */
[----:B------:R-:W-:-:S07]  /*efd0*/  IMAD.MOV.U32 R15, RZ, RZ, -0x1 ;  /* 0xffffffffff0f7424 */ /* 0x000fce00078e00ff */
[----:B-----5:R-:W-:Y:S05]  /*efe0*/  WARPSYNC.COLLECTIVE R15, `(.L_x_297) ;  /* 0x000000000f0c7348 */ /* 0x020fea0003c00000 */
[----:B-----5:R-:W-:Y:S02]  /*eff0*/  ELECT P6, UR62, PT ;  /* 0x00000000003e782f */ /* 0x020fe400038c0000 */
[----:B------:R-:W-:Y:S01]  /*f000*/  MOV R14, UR62 ;  /* 0x0000003e000e7c02 */ /* 0x000fe20008000f00 */
[----:B------:R-:W-:Y:S10]  /*f010*/  ENDCOLLECTIVE ;  /* 0x000000000000791b */ /* 0x000ff40003800000 */
.L_x_297:
[----:B------:R-:W-:Y:S05]  /*f020*/  BSYNC B1 ;  /* 0x0000000000017941 */ /* 0x000fea0003800000 */
.L_x_296:
[----:B------:R-:W-:Y:S05]  /*f030*/  BRA `(.L_x_298) ;  /* 0xffffffc000507947 */ /* 0x000fea000383ffff */
.L_x_209:
[----:B-1----:R1:W3:Y:S02]  /*f040*/  SYNCS.PHASECHK.TRANS64.TRYWAIT P0, [R8+URZ+0x384c0], R5 ;  /* 0x0384c005080075a7 */ /* 0x0022e4000800017f */
[----:B---3--:R-:W-:Y:S05]  /*f050*/  @!P0 NANOSLEEP.SYNCS 0x989680 ;  /* 0x009896800000895d */ /* 0x008fea0003900000 */
[----:B------:R-:W3:Y:S02]  /*f060*/  @!P0 SYNCS.PHASECHK.TRANS64 P0, [R8+URZ+0x384c0], R5 ;  /* 0x0384c005080085a7 */ /* 0x000ee4000800007f */
[----:B---3--:R-:W-:Y:S05]  /*f070*/  @!P0 BRA `(.L_x_209) ;  /* 0xfffffffc00f08947 */ /* 0x008fea000383ffff */
[----:B------:R-:W-:Y:S05]  /*f080*/  BRA `(.L_x_299) ;  /* 0xffffffc0007c7947 */ /* 0x000fea000383ffff */
.L_x_214:
[----:B--2---:R2:W3:Y:S02]  /*f090*/  SYNCS.PHASECHK.TRANS64.TRYWAIT P0, [R3+URZ+0x38400], R2 ;  /* 0x03840002030075a7 */ /* 0x0044e4000800017f */
[----:B---3--:R-:W-:Y:S05]  /*f0a0*/  @!P0 NANOSLEEP.SYNCS 0x989680 ;  /* 0x009896800000895d */ /* 0x008fea0003900000 */
[----:B------:R-:W3:Y:S02]  /*f0b0*/  @!P0 SYNCS.PHASECHK.TRANS64 P0, [R3+URZ+0x38400], R2 ;  /* 0x03840002030085a7 */ /* 0x000ee4000800007f */
[----:B---3--:R-:W-:Y:S05]  /*f0c0*/  @!P0 BRA `(.L_x_214) ;  /* 0xfffffffc00f08947 */ /* 0x008fea000383ffff */
[----:B------:R-:W-:Y:S05]  /*f0d0*/  BRA `(.L_x_300) ;  /* 0xffffffc400447947 */ /* 0x000fea000383ffff */
.L_x_217:
[----:B------:R-:W-:Y:S01]  /*f0e0*/  BSSY B1, `(.L_x_301) ;  /* 0x0000006000017945 */ /* 0x000fe20003800000 */
[----:B------:R-:W-:-:S07]  /*f0f0*/  IMAD.MOV.U32 R15, RZ, RZ, -0x1 ;  /* 0xffffffffff0f7424 */ /* 0x000fce00078e00ff */
[----:B-1---5:R-:W-:Y:S05]  /*f100*/  WARPSYNC.COLLECTIVE R15, `(.L_x_302) ;  /* 0x000000000f0c7348 */ /* 0x022fea0003c00000 */
[----:B------:R-:W-:Y:S02]  /*f110*/  ELECT P6, UR62, PT ;  /* 0x00000000003e782f */ /* 0x000fe400038c0000 */
[----:B------:R-:W-:Y:S01]  /*f120*/  MOV R14, UR62 ;  /* 0x0000003e000e7c02 */ /* 0x000fe20008000f00 */
[----:B-1---5:R-:W-:Y:S10]  /*f130*/  ENDCOLLECTIVE ;  /* 0x000000000000791b */ /* 0x022ff40003800000 */
.L_x_302:
[----:B------:R-:W-:Y:S05]  /*f140*/  BSYNC B1 ;  /* 0x0000000000017941 */ /* 0x000fea0003800000 */
.L_x_301:
[----:B------:R-:W-:Y:S05]  /*f150*/  BRA `(.L_x_303) ;  /* 0xffffffc4008c7947 */ /* 0x000fea000383ffff */
.L_x_220:
[----:B------:R-:W-:Y:S01]  /*f160*/  BSSY B1, `(.L_x_304) ;  /* 0x0000005000017945 */ /* 0x000fe20003800000 */
[----:B------:R-:W-:-:S07]  /*f170*/  IMAD.MOV.U32 R15, RZ, RZ, -0x1 ;  /* 0xffffffffff0f7424 */ /* 0x000fce00078e00ff */
[----:B-12--5:R-:W-:Y:S05]  /*f180*/  WARPSYNC.COLLECTIVE R15, `(.L_x_305) ;  /* 0x000000000f087348 */ /* 0x026fea0003c00000 */
[----:B------:R-:W-:Y:S01]  /*f190*/  NOP ;  /* 0x0000000000007918 */ /* 0x000fe20000000000 */
[----:B-12--5:R-:W-:Y:S01]  /*f1a0*/  ENDCOLLECTIVE ;  /* 0x000000000000791b */ /* 0x026fe20003800000 */
.L_x_305:
[----:B------:R-:W-:Y:S05]  /*f1b0*/  BSYNC B1 ;  /* 0x0000000000017941 */ /* 0x000fea0003800000 */
.L_x_304:
[----:B------:R-:W-:-:S07]  /*f1c0*/  IMAD.MOV.U32 R15, RZ, RZ, -0x1 ;  /* 0xffffffffff0f7424 */ /* 0x000fce00078e00ff */
[----:B------:R-:W-:Y:S05]  /*f1d0*/  WARPSYNC.COLLECTIVE R15, `(.L_x_306) ;  /* 0x000000000f0c7348 */ /* 0x000fea0003c00000 */
[----:B------:R-:W-:Y:S02]  /*f1e0*/  ELECT P6, UR62, PT ;  /* 0x00000000003e782f */ /* 0x000fe400038c0000 */
[----:B------:R-:W-:Y:S01]  /*f1f0*/  MOV R14, UR62 ;  /* 0x0000003e000e7c02 */ /* 0x000fe20008000f00 */
[----:B------:R-:W-:Y:S10]  /*f200*/  ENDCOLLECTIVE ;  /* 0x000000000000791b */ /* 0x000ff40003800000 */
.L_x_306:
[----:B------:R-:W-:Y:S05]  /*f210*/  BRA `(.L_x_307) ;  /* 0xffffffc800947947 */ /* 0x000fea000383ffff */
.L_x_223:
[----:B------:R-:W-:Y:S01]  /*f220*/  BSSY B0, `(.L_x_308) ;  /* 0x0000006000007945 */ /* 0x000fe20003800000 */
[----:B------:R-:W-:-:S07]  /*f230*/  IMAD.MOV.U32 R15, RZ, RZ, -0x1 ;  /* 0xffffffffff0f7424 */ /* 0x000fce00078e00ff */
[----:B-----5:R-:W-:Y:S05]  /*f240*/  WARPSYNC.COLLECTIVE R15, `(.L_x_309) ;  /* 0x000000000f0c7348 */ /* 0x020fea0003c00000 */
[----:B-----5:R-:W-:Y:S02]  /*f250*/  ELECT P6, UR62, PT ;  /* 0x00000000003e782f */ /* 0x020fe400038c0000 */
[----:B------:R-:W-:Y:S01]  /*f260*/  MOV R14, UR62 ;  /* 0x0000003e000e7c02 */ /* 0x000fe20008000f00 */
[----:B------:R-:W-:Y:S10]  /*f270*/  ENDCOLLECTIVE ;  /* 0x000000000000791b */ /* 0x000ff40003800000 */
.L_x_309:
[----:B------:R-:W-:Y:S05]  /*f280*/  BSYNC B0 ;  /* 0x0000000000007941 */ /* 0x000fea0003800000 */
.L_x_308:
[----:B------:R-:W-:Y:S05]  /*f290*/  BRA `(.L_x_310) ;  /* 0xffffffc800e47947 */ /* 0x000fea000383ffff */
.L_x_227:
[----:B-1----:R1:W2:Y:S02]  /*f2a0*/  SYNCS.PHASECHK.TRANS64.TRYWAIT P0, [R7+URZ], R2 ;  /* 0x00000002070075a7 */ /* 0x0022a4000800017f */
[----:B--2---:R-:W-:Y:S05]  /*f2b0*/  @!P0 NANOSLEEP.SYNCS 0x989680 ;  /* 0x009896800000895d */ /* 0x004fea0003900000 */
[----:B------:R-:W2:Y:S02]  /*f2c0*/  @!P0 SYNCS.PHASECHK.TRANS64 P0, [R7+URZ], R2 ;  /* 0x00000002070085a7 */ /* 0x000ea4000800007f */
[----:B--2---:R-:W-:Y:S05]  /*f2d0*/  @!P0 BRA `(.L_x_227) ;  /* 0xfffffffc00f08947 */ /* 0x004fea000383ffff */
[----:B------:R-:W-:Y:S05]  /*f2e0*/  BRA `(.L_x_311) ;  /* 0xffffffcc00207947 */ /* 0x000fea000383ffff */
.L_x_228:
[----:B-1----:R1:W2:Y:S02]  /*f2f0*/  SYNCS.PHASECHK.TRANS64.TRYWAIT P0, [R9+URZ], R4 ;  /* 0x00000004090075a7 */ /* 0x0022a4000800017f */
[----:B--2---:R-:W-:Y:S05]  /*f300*/  @!P0 NANOSLEEP.SYNCS 0x989680 ;  /* 0x009896800000895d */ /* 0x004fea0003900000 */
[----:B------:R-:W2:Y:S02]  /*f310*/  @!P0 SYNCS.PHASECHK.TRANS64 P0, [R9+URZ], R4 ;  /* 0x00000004090085a7 */ /* 0x000ea4000800007f */
[----:B--2---:R-:W-:Y:S05]  /*f320*/  @!P0 BRA `(.L_x_228) ;  /* 0xfffffffc00f08947 */ /* 0x004fea000383ffff */
[----:B------:R-:W-:Y:S05]  /*f330*/  BRA `(.L_x_312) ;  /* 0xffffffcc00307947 */ /* 0x000fea000383ffff */
.L_x_229:
[----:B-1----:R1:W2:Y:S02]  /*f340*/  SYNCS.PHASECHK.TRANS64.TRYWAIT P0, [R6+URZ], R5 ;  /* 0x00000005060075a7 */ /* 0x0022a4000800017f */
[----:B--2---:R-:W-:Y:S05]  /*f350*/  @!P0 NANOSLEEP.SYNCS 0x989680 ;  /* 0x009896800000895d */ /* 0x004fea0003900000 */
[----:B------:R-:W2:Y:S02]  /*f360*/  @!P0 SYNCS.PHASECHK.TRANS64 P0, [R6+URZ], R5 ;  /* 0x00000005060085a7 */ /* 0x000ea4000800007f */
[----:B--2---:R-:W-:Y:S05]  /*f370*/  @!P0 BRA `(.L_x_229) ;  /* 0xfffffffc00f08947 */ /* 0x004fea000383ffff */
[----:B------:R-:W-:Y:S05]  /*f380*/  BRA `(.L_x_313) ;  /* 0xffffffcc00407947 */ /* 0x000fea000383ffff */
.L_x_230:
[----:B-1----:R1:W2:Y:S02]  /*f390*/  SYNCS.PHASECHK.TRANS64.TRYWAIT P0, [R9+URZ], R4 ;  /* 0x00000004090075a7 */ /* 0x0022a4000800017f */
[----:B--2---:R-:W-:Y:S05]  /*f3a0*/  @!P0 NANOSLEEP.SYNCS 0x989680 ;  /* 0x009896800000895d */ /* 0x004fea0003900000 */
[----:B------:R-:W2:Y:S02]  /*f3b0*/  @!P0 SYNCS.PHASECHK.TRANS64 P0, [R9+URZ], R4 ;  /* 0x00000004090085a7 */ /* 0x000ea4000800007f */
[----:B--2---:R-:W-:Y:S05]  /*f3c0*/  @!P0 BRA `(.L_x_230) ;  /* 0xfffffffc00f08947 */ /* 0x004fea000383ffff */
[----:B------:R-:W-:Y:S05]  /*f3d0*/  BRA `(.L_x_314) ;  /* 0xffffffcc00507947 */ /* 0x000fea000383ffff */
.L_x_231:
[----:B-1----:R1:W2:Y:S02]  /*f3e0*/  SYNCS.PHASECHK.TRANS64.TRYWAIT P0, [R6+URZ], R5 ;  /* 0x00000005060075a7 */ /* 0x0022a4000800017f */
[----:B--2---:R-:W-:Y:S05]  /*f3f0*/  @!P0 NANOSLEEP.SYNCS 0x989680 ;  /* 0x009896800000895d */ /* 0x004fea0003900000 */
[----:B------:R-:W2:Y:S02]  /*f400*/  @!P0 SYNCS.PHASECHK.TRANS64 P0, [R6+URZ], R5 ;  /* 0x00000005060085a7 */ /* 0x000ea4000800007f */
[----:B--2---:R-:W-:Y:S05]  /*f410*/  @!P0 BRA `(.L_x_231) ;  /* 0xfffffffc00f08947 */ /* 0x004fea000383ffff */
[----:B------:R-:W-:Y:S05]  /*f420*/  BRA `(.L_x_315) ;  /* 0xffffffcc00607947 */ /* 0x000fea000383ffff */
.L_x_232:
[----:B-1----:R1:W2:Y:S02]  /*f430*/  SYNCS.PHASECHK.TRANS64.TRYWAIT P0, [R9+URZ], R4 ;  /* 0x00000004090075a7 */ /* 0x0022a4000800017f */
[----:B--2---:R-:W-:Y:S05]  /*f440*/  @!P0 NANOSLEEP.SYNCS 0x989680 ;  /* 0x009896800000895d */ /* 0x004fea0003900000 */
[----:B------:R-:W2:Y:S02]  /*f450*/  @!P0 SYNCS.PHASECHK.TRANS64 P0, [R9+URZ], R4 ;  /* 0x00000004090085a7 */ /* 0x000ea4000800007f */
[----:B--2---:R-:W-:Y:S05]  /*f460*/  @!P0 BRA `(.L_x_232) ;  /* 0xfffffffc00f08947 */ /* 0x004fea000383ffff */
[----:B------:R-:W-:Y:S05]  /*f470*/  BRA `(.L_x_316) ;  /* 0xffffffcc00707947 */ /* 0x000fea000383ffff */
.L_x_233:
[----:B--2---:R2:W3:Y:S02]  /*f480*/  SYNCS.PHASECHK.TRANS64.TRYWAIT P0, [R6+URZ], R5 ;  /* 0x00000005060075a7 */ /* 0x0044e4000800017f */
[----:B---3--:R-:W-:Y:S05]  /*f490*/  @!P0 NANOSLEEP.SYNCS 0x989680 ;  /* 0x009896800000895d */ /* 0x008fea0003900000 */
[----:B------:R-:W3:Y:S02]  /*f4a0*/  @!P0 SYNCS.PHASECHK.TRANS64 P0, [R6+URZ], R5 ;  /* 0x00000005060085a7 */ /* 0x000ee4000800007f */
[----:B---3--:R-:W-:Y:S05]  /*f4b0*/  @!P0 BRA `(.L_x_233) ;  /* 0xfffffffc00f08947 */ /* 0x008fea000383ffff */
[----:B------:R-:W-:Y:S05]  /*f4c0*/  BRA `(.L_x_317) ;  /* 0xffffffcc00787947 */ /* 0x000fea000383ffff */
.L_x_251:
[----:B-1----:R1:W3:Y:S02]  /*f4d0*/  SYNCS.PHASECHK.TRANS64.TRYWAIT P2, [R17+URZ+0x38440], R2 ;  /* 0x03844002110075a7 */ /* 0x0022e4000804017f */
[----:B---3--:R-:W-:Y:S05]  /*f4e0*/  @!P2 NANOSLEEP.SYNCS 0x989680 ;  /* 0x009896800000a95d */ /* 0x008fea0003900000 */
[----:B------:R-:W3:Y:S02]  /*f4f0*/  @!P2 SYNCS.PHASECHK.TRANS64 P2, [R17+URZ+0x38440], R2 ;  /* 0x038440021100a5a7 */ /* 0x000ee4000804007f */
[----:B---3--:R-:W-:Y:S05]  /*f500*/  @!P2 BRA `(.L_x_251) ;  /* 0xfffffffc00f0a947 */ /* 0x008fea000383ffff */
[----:B------:R-:W-:Y:S05]  /*f510*/  BRA `(.L_x_318) ;  /* 0xffffffe800947947 */ /* 0x000fea000383ffff */
.L_x_257:
[----:B-1----:R1:W2:Y:S02]  /*f520*/  SYNCS.PHASECHK.TRANS64.TRYWAIT P0, [R5+URZ+0x38440], R2 ;  /* 0x03844002050075a7 */ /* 0x0022a4000800017f */
[----:B--2---:R-:W-:Y:S05]  /*f530*/  @!P0 NANOSLEEP.SYNCS 0x989680 ;  /* 0x009896800000895d */ /* 0x004fea0003900000 */
[----:B------:R-:W2:Y:S02]  /*f540*/  @!P0 SYNCS.PHASECHK.TRANS64 P0, [R5+URZ+0x38440], R2 ;  /* 0x03844002050085a7 */ /* 0x000ea4000800007f */
[----:B--2---:R-:W-:Y:S05]  /*f550*/  @!P0 BRA `(.L_x_257) ;  /* 0xfffffffc00f08947 */ /* 0x004fea000383ffff */
[----:B------:R-:W-:Y:S05]  /*f560*/  BRA `(.L_x_319) ;  /* 0xffffffe800fc7947 */ /* 0x000fea000383ffff */
.L_x_259:
[----:B-1----:R1:W2:Y:S02]  /*f570*/  SYNCS.PHASECHK.TRANS64.TRYWAIT P0, [R7+URZ+0x38440], R0 ;  /* 0x03844000070075a7 */ /* 0x0022a4000800017f */
[----:B--2---:R-:W-:Y:S05]  /*f580*/  @!P0 NANOSLEEP.SYNCS 0x989680 ;  /* 0x009896800000895d */ /* 0x004fea0003900000 */
[----:B------:R-:W2:Y:S02]  /*f590*/  @!P0 SYNCS.PHASECHK.TRANS64 P0, [R7+URZ+0x38440], R0 ;  /* 0x03844000070085a7 */ /* 0x000ea4000800007f */
[----:B--2---:R-:W-:Y:S05]  /*f5a0*/  @!P0 BRA `(.L_x_259) ;  /* 0xfffffffc00f08947 */ /* 0x004fea000383ffff */
[----:B------:R-:W-:Y:S05]  /*f5b0*/  BRA `(.L_x_320) ;  /* 0xffffffec00147947 */ /* 0x000fea000383ffff */
.L_x_261:
[----:B-1----:R1:W2:Y:S02]  /*f5c0*/  SYNCS.PHASECHK.TRANS64.TRYWAIT P0, [R7+URZ+0x38440], R0 ;  /* 0x03844000070075a7 */ /* 0x0022a4000800017f */
[----:B--2---:R-:W-:Y:S05]  /*f5d0*/  @!P0 NANOSLEEP.SYNCS 0x989680 ;  /* 0x009896800000895d */ /* 0x004fea0003900000 */
[----:B------:R-:W2:Y:S02]  /*f5e0*/  @!P0 SYNCS.PHASECHK.TRANS64 P0, [R7+URZ+0x38440], R0 ;  /* 0x03844000070085a7 */ /* 0x000ea4000800007f */
[----:B--2---:R-:W-:Y:S05]  /*f5f0*/  @!P0 BRA `(.L_x_261) ;  /* 0xfffffffc00f08947 */ /* 0x004fea000383ffff */
[----:B------:R-:W-:Y:S05]  /*f600*/  BRA `(.L_x_321) ;  /* 0xffffffec002c7947 */ /* 0x000fea000383ffff */
.L_x_263:
[----:B-1----:R1:W2:Y:S02]  /*f610*/  SYNCS.PHASECHK.TRANS64.TRYWAIT P0, [R7+URZ+0x38440], R0 ;  /* 0x03844000070075a7 */ /* 0x0022a4000800017f */
[----:B--2---:R-:W-:Y:S05]  /*f620*/  @!P0 NANOSLEEP.SYNCS 0x989680 ;  /* 0x009896800000895d */ /* 0x004fea0003900000 */
[----:B------:R-:W2:Y:S02]  /*f630*/  @!P0 SYNCS.PHASECHK.TRANS64 P0, [R7+URZ+0x38440], R0 ;  /* 0x03844000070085a7 */ /* 0x000ea4000800007f */
[----:B--2---:R-:W-:Y:S05]  /*f640*/  @!P0 BRA `(.L_x_263) ;  /* 0xfffffffc00f08947 */ /* 0x004fea000383ffff */
[----:B------:R-:W-:Y:S05]  /*f650*/  BRA `(.L_x_322) ;  /* 0xffffffec00447947 */ /* 0x000fea000383ffff */
.L_x_265:
[----:B-1----:R1:W2:Y:S02]  /*f660*/  SYNCS.PHASECHK.TRANS64.TRYWAIT P0, [R7+URZ+0x38440], R0 ;  /* 0x03844000070075a7 */ /* 0x0022a4000800017f */
[----:B--2---:R-:W-:Y:S05]  /*f670*/  @!P0 NANOSLEEP.SYNCS 0x989680 ;  /* 0x009896800000895d */ /* 0x004fea0003900000 */
[----:B------:R-:W2:Y:S02]  /*f680*/  @!P0 SYNCS.PHASECHK.TRANS64 P0, [R7+URZ+0x38440], R0 ;  /* 0x03844000070085a7 */ /* 0x000ea4000800007f */
[----:B--2---:R-:W-:Y:S05]  /*f690*/  @!P0 BRA `(.L_x_265) ;  /* 0xfffffffc00f08947 */ /* 0x004fea000383ffff */
[----:B------:R-:W-:Y:S05]  /*f6a0*/  BRA `(.L_x_323) ;  /* 0xffffffec005c7947 */ /* 0x000fea000383ffff */
.L_x_267:
[----:B-1----:R1:W2:Y:S02]  /*f6b0*/  SYNCS.PHASECHK.TRANS64.TRYWAIT P0, [R7+URZ+0x38440], R0 ;  /* 0x03844000070075a7 */ /* 0x0022a4000800017f */
[----:B--2---:R-:W-:Y:S05]  /*f6c0*/  @!P0 NANOSLEEP.SYNCS 0x989680 ;  /* 0x009896800000895d */ /* 0x004fea0003900000 */
[----:B------:R-:W2:Y:S02]  /*f6d0*/  @!P0 SYNCS.PHASECHK.TRANS64 P0, [R7+URZ+0x38440], R0 ;  /* 0x03844000070085a7 */ /* 0x000ea4000800007f */
[----:B--2---:R-:W-:Y:S05]  /*f6e0*/  @!P0 BRA `(.L_x_267) ;  /* 0xfffffffc00f08947 */ /* 0x004fea000383ffff */
[----:B------:R-:W-:Y:S05]  /*f6f0*/  BRA `(.L_x_324) ;  /* 0xffffffec00747947 */ /* 0x000fea000383ffff */
.L_x_269:
[----:B-1----:R1:W2:Y:S02]  /*f700*/  SYNCS.PHASECHK.TRANS64.TRYWAIT P0, [R7+URZ+0x38440], R0 ;  /* 0x03844000070075a7 */ /* 0x0022a4000800017f */
[----:B--2---:R-:W-:Y:S05]  /*f710*/  @!P0 NANOSLEEP.SYNCS 0x989680 ;  /* 0x009896800000895d */ /* 0x004fea0003900000 */
[----:B------:R-:W2:Y:S02]  /*f720*/  @!P0 SYNCS.PHASECHK.TRANS64 P0, [R7+URZ+0x38440], R0 ;  /* 0x03844000070085a7 */ /* 0x000ea4000800007f */
[----:B--2---:R-:W-:Y:S05]  /*f730*/  @!P0 BRA `(.L_x_269) ;  /* 0xfffffffc00f08947 */ /* 0x004fea000383ffff */
[----:B------:R-:W-:Y:S05]  /*f740*/  BRA `(.L_x_325) ;  /* 0xffffffec008c7947 */ /* 0x000fea000383ffff */
        .weak           $__internal_0_$__cuda_sm20_div_u64
        .type           $__internal_0_$__cuda_sm20_div_u64,@function
        .size           $__internal_0_$__cuda_sm20_div_u64,(.L_x_248 - $__internal_0_$__cuda_sm20_div_u64)
$__internal_0_$__cuda_sm20_div_u64:
[----:B------:R-:W1:Y:S08]  /*f750*/  I2F.U64.RP R0, R24 ;  /* 0x0000001800007312 */ /* 0x000e700000309000 */
[----:B-1----:R-:W1:Y:S02]  /*f760*/  MUFU.RCP R0, R0 ;  /* 0x0000000000007308 */ /* 0x002e640000001000 */
[----:B-1----:R-:W-:-:S06]  /*f770*/  VIADD R2, R0, 0x1ffffffe ;  /* 0x1ffffffe00027836 */ /* 0x002fcc0000000000 */
[----:B------:R-:W1:Y:S02]  /*f780*/  F2I.U64.TRUNC R2, R2 ;  /* 0x0000000200027311 */ /* 0x000e64000020d800 */
[----:B-1----:R-:W-:-:S04]  /*f790*/  IMAD.WIDE.U32 R16, R2, R24, RZ ;  /* 0x0000001802107225 */ /* 0x002fc800078e00ff */
[C---:B------:R-:W-:Y:S01]  /*f7a0*/  IMAD R15, R2.reuse, R25, R17 ;  /* 0x00000019020f7224 */ /* 0x040fe200078e0211 */
[----:B------:R-:W-:Y:S01]  /*f7b0*/  IADD3 R27, P1, RZ, -R16, RZ ;  /* 0x80000010ff1b7210 */ /* 0x000fe20007f3e0ff */
[----:B------:R-:W-:Y:S02]  /*f7c0*/  IMAD.MOV.U32 R17, RZ, RZ, R2 ;  /* 0x000000ffff117224 */ /* 0x000fe400078e0002 */
[----:B------:R-:W-:Y:S02]  /*f7d0*/  IMAD R15, R3, R24, R15 ;  /* 0x00000018030f7224 */ /* 0x000fe400078e020f */
[----:B------:R-:W-:-:S04]  /*f7e0*/  IMAD.HI.U32 R16, R2, R27, RZ ;  /* 0x0000001b02107227 */ /* 0x000fc800078e00ff */
[----:B------:R-:W-:-:S04]  /*f7f0*/  IMAD.X R15, RZ, RZ, ~R15, P1 ;  /* 0x000000ffff0f7224 */ /* 0x000fc800008e0e0f */
[----:B------:R-:W-:-:S04]  /*f800*/  IMAD.WIDE.U32 R16, P1, R2, R15, R16 ;  /* 0x0000000f02107225 */ /* 0x000fc80007820010 */
[C---:B------:R-:W-:Y:S02]  /*f810*/  IMAD R29, R3.reuse, R15, RZ ;  /* 0x0000000f031d7224 */ /* 0x040fe400078e02ff */
[----:B------:R-:W-:-:S04]  /*f820*/  IMAD.HI.U32 R16, P2, R3, R27, R16 ;  /* 0x0000001b03107227 */ /* 0x000fc80007840010 */
[----:B------:R-:W-:Y:S01]  /*f830*/  IMAD.HI.U32 R15, R3, R15, RZ ;  /* 0x0000000f030f7227 */ /* 0x000fe200078e00ff */
[----:B------:R-:W-:-:S04]  /*f840*/  IADD3 R17, P3, R29, R16, RZ ;  /* 0x000000101d117210 */ /* 0x000fc80007f7e0ff */
[----:B------:R-:W-:Y:S01]  /*f850*/  IADD3.X R0, R15, R3, RZ, P1, !PT ;  /* 0x000000030f007210 */ /* 0x000fe20000ffe4ff */
[----:B------:R-:W-:-:S03]  /*f860*/  IMAD.WIDE.U32 R2, R17, R24, RZ ;  /* 0x0000001811027225 */ /* 0x000fc600078e00ff */
[----:B------:R-:W-:Y:S01]  /*f870*/  IADD3.X R15, RZ, RZ, R0, P3, P2 ;  /* 0x000000ffff0f7210 */ /* 0x000fe20001fe4400 */
[----:B------:R-:W-:Y:S01]  /*f880*/  IMAD R0, R17, R25, R3 ;  /* 0x0000001911007224 */ /* 0x000fe200078e0203 */
[----:B------:R-:W-:-:S03]  /*f890*/  IADD3 R3, P1, RZ, -R2, RZ ;  /* 0x80000002ff037210 */ /* 0x000fc60007f3e0ff */
[----:B------:R-:W-:Y:S02]  /*f8a0*/  IMAD R0, R15, R24, R0 ;  /* 0x000000180f007224 */ /* 0x000fe400078e0200 */
[----:B------:R-:W-:-:S04]  /*f8b0*/  IMAD.HI.U32 R16, R17, R3, RZ ;  /* 0x0000000311107227 */ /* 0x000fc800078e00ff */
[----:B------:R-:W-:-:S04]  /*f8c0*/  IMAD.X R0, RZ, RZ, ~R0, P1 ;  /* 0x000000ffff007224 */ /* 0x000fc800008e0e00 */
[----:B------:R-:W-:-:S04]  /*f8d0*/  IMAD.WIDE.U32 R16, P1, R17, R0, R16 ;  /* 0x0000000011107225 */ /* 0x000fc80007820010 */
[C---:B------:R-:W-:Y:S02]  /*f8e0*/  IMAD R2, R15.reuse, R0, RZ ;  /* 0x000000000f027224 */ /* 0x040fe400078e02ff */
[----:B------:R-:W-:-:S04]  /*f8f0*/  IMAD.HI.U32 R17, P2, R15, R3, R16 ;  /* 0x000000030f117227 */ /* 0x000fc80007840010 */
[----:B------:R-:W-:Y:S01]  /*f900*/  IMAD.HI.U32 R0, R15, R0, RZ ;  /* 0x000000000f007227 */ /* 0x000fe200078e00ff */
[----:B------:R-:W-:-:S03]  /*f910*/  IADD3 R17, P3, R2, R17, RZ ;  /* 0x0000001102117210 */ /* 0x000fc60007f7e0ff */
[----:B------:R-:W-:Y:S02]  /*f920*/  IMAD.X R15, R0, 0x1, R15, P1 ;  /* 0x00000001000f7824 */ /* 0x000fe400008e060f */
[----:B------:R-:W-:-:S03]  /*f930*/  IMAD.HI.U32 R2, R17, UR14, RZ ;  /* 0x0000000e11027c27 */ /* 0x000fc6000f8e00ff */
[----:B------:R-:W-:Y:S01]  /*f940*/  IADD3.X R15, RZ, RZ, R15, P3, P2 ;  /* 0x000000ffff0f7210 */ /* 0x000fe20001fe440f */
[----:B------:R-:W-:Y:S02]  /*f950*/  IMAD.MOV.U32 R3, RZ, RZ, RZ ;  /* 0x000000ffff037224 */ /* 0x000fe400078e00ff */
[----:B------:R-:W-:-:S04]  /*f960*/  IMAD.WIDE.U32 R2, R17, UR22, R2 ;  /* 0x0000001611027c25 */ /* 0x000fc8000f8e0002 */
[C---:B------:R-:W-:Y:S02]  /*f970*/  IMAD R17, R15.reuse, UR22, RZ ;  /* 0x000000160f117c24 */ /* 0x040fe4000f8e02ff */
[----:B------:R-:W-:-:S04]  /*f980*/  IMAD.HI.U32 R2, P1, R15, UR14, R2 ;  /* 0x0000000e0f027c27 */ /* 0x000fc8000f820002 */
[----:B------:R-:W-:Y:S01]  /*f990*/  IMAD.HI.U32 R0, R15, UR22, RZ ;  /* 0x000000160f007c27 */ /* 0x000fe2000f8e00ff */
[----:B------:R-:W-:-:S03]  /*f9a0*/  IADD3 R15, P2, R17, R2, RZ ;  /* 0x00000002110f7210 */ /* 0x000fc60007f5e0ff */
[----:B------:R-:W-:Y:S02]  /*f9b0*/  IMAD.X R0, RZ, RZ, R0, P1 ;  /* 0x000000ffff007224 */ /* 0x000fe400008e0600 */
[----:B------:R-:W-:-:S04]  /*f9c0*/  IMAD.WIDE.U32 R2, R15, R24, RZ ;  /* 0x000000180f027225 */ /* 0x000fc800078e00ff */
[----:B------:R-:W-:Y:S01]  /*f9d0*/  IMAD.X R0, RZ, RZ, R0, P2 ;  /* 0x000000ffff007224 */ /* 0x000fe200010e0600 */
[----:B------:R-:W-:Y:S01]  /*f9e0*/  IADD3 R17, P2, -R2, UR14, RZ ;  /* 0x0000000e02117c10 */ /* 0x000fe2000ff5e1ff */
[----:B------:R-:W-:-:S03]  /*f9f0*/  IMAD R3, R15, R25, R3 ;  /* 0x000000190f037224 */ /* 0x000fc600078e0203 */
[-C--:B------:R-:W-:Y:S01]  /*fa00*/  ISETP.GE.U32.AND P1, PT, R17, R24.reuse, PT ;  /* 0x000000181100720c */ /* 0x080fe20003f26070 */
[----:B------:R-:W-:-:S05]  /*fa10*/  IMAD R0, R0, R24, R3 ;  /* 0x0000001800007224 */ /* 0x000fca00078e0203 */
[----:B------:R-:W-:Y:S01]  /*fa20*/  IADD3.X R16, ~R0, UR22, RZ, P2, !PT ;  /* 0x0000001600107c10 */ /* 0x000fe200097fe5ff */
[----:B------:R-:W-:Y:S01]  /*fa30*/  VIADD R0, R15, 0x1 ;  /* 0x000000010f007836 */ /* 0x000fe20000000000 */
[----:B------:R-:W-:Y:S02]  /*fa40*/  IADD3 R2, P2, -R24, R17, RZ ;  /* 0x0000001118027210 */ /* 0x000fe40007f5e1ff */
[----:B------:R-:W-:-:S03]  /*fa50*/  ISETP.GE.U32.AND.EX P1, PT, R16, R25, PT, P1 ;  /* 0x000000191000720c */ /* 0x000fc60003f26110 */
[----:B------:R-:W-:Y:S01]  /*fa60*/  IMAD.X R3, R16, 0x1, ~R25, P2 ;  /* 0x0000000110037824 */ /* 0x000fe200010e0e19 */
[----:B------:R-:W-:Y:S02]  /*fa70*/  SEL R2, R2, R17, P1 ;  /* 0x0000001102027207 */ /* 0x000fe40000800000 */
[----:B------:R-:W-:Y:S02]  /*fa80*/  SEL R15, R0, R15, P1 ;  /* 0x0000000f000f7207 */ /* 0x000fe40000800000 */
[----:B------:R-:W-:Y:S02]  /*fa90*/  SEL R3, R3, R16, P1 ;  /* 0x0000001003037207 */ /* 0x000fe40000800000 */
[----:B------:R-:W-:Y:S01]  /*faa0*/  ISETP.GE.U32.AND P1, PT, R2, R24, PT ;  /* 0x000000180200720c */ /* 0x000fe20003f26070 */
[----:B------:R-:W-:Y:S01]  /*fab0*/  VIADD R0, R15, 0x1 ;  /* 0x000000010f007836 */ /* 0x000fe20000000000 */
[----:B------:R-:W-:Y:S01]  /*fac0*/  ISETP.NE.U32.AND P2, PT, R24, RZ, PT ;  /* 0x000000ff1800720c */ /* 0x000fe20003f45070 */
[----:B------:R-:W-:Y:S01]  /*fad0*/  IMAD.MOV.U32 R2, RZ, RZ, R12 ;  /* 0x000000ffff027224 */ /* 0x000fe200078e000c */
[----:B------:R-:W-:Y:S01]  /*fae0*/  ISETP.GE.U32.AND.EX P1, PT, R3, R25, PT, P1 ;  /* 0x000000190300720c */ /* 0x000fe20003f26110 */
[----:B------:R-:W-:Y:S01]  /*faf0*/  IMAD.MOV.U32 R3, RZ, RZ, 0x0 ;  /* 0x00000000ff037424 */ /* 0x000fe200078e00ff */
[----:B------:R-:W-:-:S02]  /*fb00*/  ISETP.NE.AND.EX P2, PT, R25, RZ, PT, P2 ;  /* 0x000000ff1900720c */ /* 0x000fc40003f45320 */
[----:B------:R-:W-:-:S04]  /*fb10*/  SEL R0, R0, R15, P1 ;  /* 0x0000000f00007207 */ /* 0x000fc80000800000 */
[----:B------:R-:W-:Y:S01]  /*fb20*/  SEL R0, R0, 0xffffffff, P2 ;  /* 0xffffffff00007807 */ /* 0x000fe20001000000 */
[----:B------:R-:W-:Y:S06]  /*fb30*/  RET.REL.NODEC R2 `(_ZN7cutlass13device_kernelINS_4gemm6kernel13GemmUniversalINS1_17GroupProblemShapeIN4cute5tupleIJiiiEEEEENS1_10collective13CollectiveMmaINS1_39MainloopSm90ArrayTmaGmmaWarpSpecializedILi8ENS6_IJNS5_1CILi2EEENSC_ILi1EEESE_EEENS1_55KernelPtrArrayTmaWarpSpecializedCooperativeFP8FastAccumEEENS6_IJNSC_ILi128EEENSC_ILi256EEENSC_ILi64EEEEEENS_12float_e4m3_tEPNS6_IJlSE_NSC_ILi0EEEEEESM_SP_NS5_8TiledMMAINS5_8MMA_AtomIJNS5_4SM904GMMA31MMA_64x256x32_F32E4M3E4M3_SS_TNILNST_7ScaleInE1ELSV_1EEEEEENS5_6LayoutISF_NS6_IJSE_SN_SN_EEEEENS6_IJNS5_10UnderscoreES11_S11_EEEEENS5_13SM90_TMA_LOADENS5_14ComposedLayoutINS5_7SwizzleILi2ELi4ELi3EEENS5_18smem_ptr_flag_bitsILi8EEENSY_INS6_IJNSC_ILi8EEESK_EEENS6_IJSK_SE_EEEEEEEvNS5_8identityENS5_23SM90_TMA_LOAD_MULTICASTES1E_vS1F_EENS_8epilogue10collective18CollectiveEpilogueINS1I_30Sm90PtrArrayTmaWarpSpecializedILi4ELi2ELi16ELb1ELb0ELi2EEEJSL_NS6_IJSI_NSC_ILi32EEEEEENS_6half_tEPNS6_IJSE_lSN_EEES1P_S1R_NS1I_6fusion15FusionCallbacksIS1M_NS1S_17LinearCombinationIS1P_fS1P_fLNS_15FloatRoundStyleE2EEESL_S1O_JEEES14_NS15_INS16_ILi3ELi4ELi3EEENS18_ILi16EEENSY_INS6_IJSK_S1A_EEENS6_IJSE_SK_EEEEEEENS5_17SM75_U16x8_LDSM_TENS5_14SM90_TMA_STOREES23_NS5_17SM90_U16x8_STSM_TENS5_9Copy_AtomIJNS5_17SM90_U32x4_STSM_NES1P_EEEvEEEvvEEEEvNT_6ParamsE) ;  /* 0xffffff0402307950 */ /* 0x000fec0003c3ffff */
.L_x_248:
[----:B------:R-:W-:Y:S01]  /*fb40*/  UMOV UR24, UR32 ;  /* 0x0000002000187c82 */ /* 0x000fe20008000000 */
[----:B------:R-:W-:Y:S02]  /*fb50*/  UMOV UR25, UR35 ;  /* 0x0000002300197c82 */ /* 0x000fe40008000000 */
[----:B------:R-:W1:Y:S08]  /*fb60*/  I2F.U64.RP R13, UR24 ;  /* 0x00000018000d7d12 */ /* 0x000e700008309000 */
[----:B-1----:R-:W1:Y:S02]  /*fb70*/  MUFU.RCP R13, R13 ;  /* 0x0000000d000d7308 */ /* 0x002e640000001000 */
[----:B-1----:R-:W-:-:S06]  /*fb80*/  VIADD R2, R13, 0x1ffffffe ;  /* 0x1ffffffe0d027836 */ /* 0x002fcc0000000000 */
[----:B------:R-:W1:Y:S02]  /*fb90*/  F2I.U64.TRUNC R2, R2 ;  /* 0x0000000200027311 */ /* 0x000e64000020d800 */
[----:B-1----:R-:W-:Y:S01]  /*fba0*/  R2UR UR24, R2 ;  /* 0x00000000021872ca */ /* 0x002fe200000e0000 */
[----:B------:R-:W-:Y:S01]  /*fbb0*/  IMAD.MOV.U32 R2, RZ, RZ, R12 ;  /* 0x000000ffff027224 */ /* 0x000fe200078e000c */
[----:B------:R-:W-:Y:S01]  /*fbc0*/  R2UR UR25, R3 ;  /* 0x00000000031972ca */ /* 0x000fe200000e0000 */
[----:B------:R-:W-:-:S10]  /*fbd0*/  IMAD.MOV.U32 R3, RZ, RZ, 0x0 ;  /* 0x00000000ff037424 */ /* 0x000fd400078e00ff */
[----:B------:R-:W-:-:S04]  /*fbe0*/  UIMAD.WIDE.U32 UR26, UR24, UR32, URZ ;  /* 0x00000020181a72a5 */ /* 0x000fc8000f8e003f */
[----:B------:R-:W-:Y:S02]  /*fbf0*/  UIMAD UR27, UR24, UR35, UR27 ;  /* 0x00000023181b72a4 */ /* 0x000fe4000f8e021b */
[----:B------:R-:W-:Y:S02]  /*fc00*/  UIADD3 UR36, UP1, URZ, -UR26, URZ ;  /* 0x8000001a3f247290 */ /* 0x000fe4000ff3e03f */
[----:B------:R-:W-:Y:S02]  /*fc10*/  UIMAD UR28, UR25, UR32, UR27 ;  /* 0x00000020191c72a4 */ /* 0x000fe4000f8e021b */
[----:B------:R-:W-:Y:S02]  /*fc20*/  UIMAD.WIDE.U32 UR26, UR24, UR36, URZ ;  /* 0x00000024181a72a5 */ /* 0x000fe4000f8e003f */
[----:B------:R-:W-:-:S05]  /*fc30*/  UIADD3.X UR37, URZ, ~UR28, URZ, UP1, !UPT ;  /* 0x8000001c3f257290 */ /* 0x000fca0008ffe43f */
[----:B------:R-:W-:Y:S01]  /*fc40*/  UMOV UR26, UR27 ;  /* 0x0000001b001a7c82 */ /* 0x000fe20008000000 */
[----:B------:R-:W-:Y:S02]  /*fc50*/  UMOV UR27, UR24 ;  /* 0x00000018001b7c82 */ /* 0x000fe40008000000 */
[----:B------:R-:W-:Y:S02]  /*fc60*/  UIMAD.WIDE.U32 UR28, UP1, UR24, UR37, UR26 ;  /* 0x00000025181c72a5 */ /* 0x000fe4000f82001a */
[----:B------:R-:W-:Y:S02]  /*fc70*/  UIMAD.WIDE.U32 UR26, UR25, UR37, URZ ;  /* 0x00000025191a72a5 */ /* 0x000fe4000f8e003f */
[----:B------:R-:W-:Y:S02]  /*fc80*/  UIMAD.WIDE.U32 UR28, UP2, UR25, UR36, UR28 ;  /* 0x00000024191c72a5 */ /* 0x000fe4000f84001c */
[----:B------:R-:W-:Y:S02]  /*fc90*/  UIMAD UR37, UR25, UR37, URZ ;  /* 0x00000025192572a4 */ /* 0x000fe4000f8e023f */
[----:B------:R-:W-:-:S02]  /*fca0*/  UIADD3.X UR26, UR27, UR25, URZ, UP1, !UPT ;  /* 0x000000191b1a7290 */ /* 0x000fc40008ffe43f */
[----:B------:R-:W-:-:S04]  /*fcb0*/  UIADD3 UR29, UP4, UR37, UR29, URZ ;  /* 0x0000001d251d7290 */ /* 0x000fc8000ff9e03f */
[----:B------:R-:W-:Y:S02]  /*fcc0*/  UIMAD.WIDE.U32 UR24, UR29, UR32, URZ ;  /* 0x000000201d1872a5 */ /* 0x000fe4000f8e003f */
[----:B------:R-:W-:Y:S02]  /*fcd0*/  UIADD3.X UR36, URZ, URZ, UR26, UP4, UP2 ;  /* 0x0000003f3f247290 */ /* 0x000fe4000a7e441a */
[----:B------:R-:W-:Y:S02]  /*fce0*/  UIMAD UR25, UR29, UR35, UR25 ;  /* 0x000000231d1972a4 */ /* 0x000fe4000f8e0219 */
[----:B------:R-:W-:Y:S02]  /*fcf0*/  UIADD3 UR37, UP1, URZ, -UR24, URZ ;  /* 0x800000183f257290 */ /* 0x000fe4000ff3e03f */
[----:B------:R-:W-:Y:S02]  /*fd00*/  UIMAD UR26, UR36, UR32, UR25 ;  /* 0x00000020241a72a4 */ /* 0x000fe4000f8e0219 */
[----:B------:R-:W-:-:S02]  /*fd10*/  UIMAD.WIDE.U32 UR24, UR29, UR37, URZ ;  /* 0x000000251d1872a5 */ /* 0x000fc4000f8e003f */
[----:B------:R-:W-:-:S05]  /*fd20*/  UIADD3.X UR38, URZ, ~UR26, URZ, UP1, !UPT ;  /* 0x8000001a3f267290 */ /* 0x000fca0008ffe43f */
[----:B------:R-:W-:Y:S01]  /*fd30*/  UMOV UR28, UR25 ;  /* 0x00000019001c7c82 */ /* 0x000fe20008000000 */
[----:B------:R-:W-:Y:S02]  /*fd40*/  UIMAD.WIDE.U32 UR24, UR36, UR38, URZ ;  /* 0x00000026241872a5 */ /* 0x000fe4000f8e003f */
[----:B------:R-:W-:Y:S02]  /*fd50*/  UIMAD.WIDE.U32 UR26, UP1, UR29, UR38, UR28 ;  /* 0x000000261d1a72a5 */ /* 0x000fe4000f82001c */
[----:B------:R-:W-:Y:S02]  /*fd60*/  UIMAD UR28, UR36, UR38, URZ ;  /* 0x00000026241c72a4 */ /* 0x000fe4000f8e023f */
[----:B------:R-:W-:Y:S02]  /*fd70*/  UIMAD.WIDE.U32 UR26, UP2, UR36, UR37, UR26 ;  /* 0x00000025241a72a5 */ /* 0x000fe4000f84001a */
[----:B------:R-:W-:Y:S02]  /*fd80*/  UIADD3.X UR36, UR25, UR36, URZ, UP1, !UPT ;  /* 0x0000002419247290 */ /* 0x000fe40008ffe43f */
[----:B------:R-:W-:Y:S01]  /*fd90*/  UIADD3 UR28, UP4, UR28, UR27, URZ ;  /* 0x0000001b1c1c7290 */ /* 0x000fe2000ff9e03f */
[----:B------:R-:W-:-:S03]  /*fda0*/  UMOV UR25, URZ ;  /* 0x0000003f00197c82 */ /* 0x000fc60008000000 */
[----:B------:R-:W-:Y:S02]  /*fdb0*/  UIMAD.WIDE.U32 UR26, UR28, UR33, URZ ;  /* 0x000000211c1a72a5 */ /* 0x000fe4000f8e003f */
[----:B------:R-:W-:-:S05]  /*fdc0*/  UIADD3.X UR36, URZ, URZ, UR36, UP4, UP2 ;  /* 0x0000003f3f247290 */ /* 0x000fca000a7e4424 */
[----:B------:R-:W-:Y:S01]  /*fdd0*/  UMOV UR24, UR27 ;  /* 0x0000001b00187c82 */ /* 0x000fe20008000000 */
[----:B------:R-:W-:Y:S02]  /*fde0*/  UIMAD.WIDE.U32 UR26, UR36, UR34, URZ ;  /* 0x00000022241a72a5 */ /* 0x000fe4000f8e003f */
[----:B------:R-:W-:Y:S02]  /*fdf0*/  UIMAD.WIDE.U32 UR24, UR28, UR34, UR24 ;  /* 0x000000221c1872a5 */ /* 0x000fe4000f8e0018 */
[----:B------:R-:W-:Y:S02]  /*fe00*/  UIMAD UR28, UR36, UR34, URZ ;  /* 0x00000022241c72a4 */ /* 0x000fe4000f8e023f */
[----:B------:R-:W-:-:S04]  /*fe10*/  UIMAD.WIDE.U32 UR24, UP1, UR36, UR33, UR24 ;  /* 0x00000021241872a5 */ /* 0x000fc8000f820018 */
[----:B------:R-:W-:Y:S02]  /*fe20*/  UIADD3 UR28, UP2, UR28, UR25, URZ ;  /* 0x000000191c1c7290 */ /* 0x000fe4000ff5e03f */
[----:B------:R-:W-:Y:S02]  /*fe30*/  UIADD3.X UR26, UR27, URZ, URZ, UP1, !UPT ;  /* 0x0000003f1b1a7290 */ /* 0x000fe40008ffe43f */
[----:B------:R-:W-:Y:S02]  /*fe40*/  UIMAD.WIDE.U32 UR24, UR28, UR32, URZ ;  /* 0x000000201c1872a5 */ /* 0x000fe4000f8e003f */
[----:B------:R-:W-:Y:S02]  /*fe50*/  UIADD3.X UR26, URZ, UR26, URZ, UP2, !UPT ;  /* 0x0000001a3f1a7290 */ /* 0x000fe400097fe43f */
[----:B------:R-:W-:Y:S02]  /*fe60*/  UIMAD UR25, UR28, UR35, UR25 ;  /* 0x000000231c1972a4 */ /* 0x000fe4000f8e0219 */
[----:B------:R-:W-:-:S02]  /*fe70*/  UIADD3 UR27, UP2, -UR24, UR33, URZ ;  /* 0x00000021181b7290 */ /* 0x000fc4000ff5e13f */
[----:B------:R-:W-:Y:S02]  /*fe80*/  UIMAD UR25, UR26, UR32, UR25 ;  /* 0x000000201a1972a4 */ /* 0x000fe4000f8e0219 */
[----:B------:R-:W-:Y:S02]  /*fe90*/  UISETP.GE.U32.AND UP1, UPT, UR27, UR32, UPT ;  /* 0x000000201b00728c */ /* 0x000fe4000bf26070 */
[----:B------:R-:W-:Y:S02]  /*fea0*/  UIADD3.X UR34, ~UR25, UR34, URZ, UP2, !UPT ;  /* 0x0000002219227290 */ /* 0x000fe400097fe53f */
[----:B------:R-:W-:Y:S02]  /*feb0*/  UIADD3 UR25, UP2, -UR32, UR27, URZ ;  /* 0x0000001b20197290 */ /* 0x000fe4000ff5e13f */
[----:B------:R-:W-:Y:S02]  /*fec0*/  UISETP.GE.U32.AND.EX UP1, UPT, UR34, UR35, UPT, UP1 ;  /* 0x000000232200728c */ /* 0x000fe4000bf26110 */
[----:B------:R-:W-:-:S02]  /*fed0*/  UIADD3 UR24, UR28, 0x1, URZ ;  /* 0x000000011c187890 */ /* 0x000fc4000fffe03f */
[----:B------:R-:W-:Y:S02]  /*fee0*/  UIADD3.X UR26, ~UR35, UR34, URZ, UP2, !UPT ;  /* 0x00000022231a7290 */ /* 0x000fe400097fe53f */
[----:B------:R-:W-:Y:S02]  /*fef0*/  USEL UR25, UR25, UR27, UP1 ;  /* 0x0000001b19197287 */ /* 0x000fe40008800000 */
[----:B------:R-:W-:Y:S02]  /*ff00*/  USEL UR26, UR26, UR34, UP1 ;  /* 0x000000221a1a7287 */ /* 0x000fe40008800000 */
[----:B------:R-:W-:Y:S02]  /*ff10*/  USEL UR28, UR24, UR28, UP1 ;  /* 0x0000001c181c7287 */ /* 0x000fe40008800000 */
[----:B------:R-:W-:Y:S02]  /*ff20*/  UISETP.GE.U32.AND UP1, UPT, UR25, UR32, UPT ;  /* 0x000000201900728c */ /* 0x000fe4000bf26070 */
[----:B------:R-:W-:-:S02]  /*ff30*/  UISETP.NE.U32.AND UP2, UPT, UR32, URZ, UPT ;  /* 0x0000003f2000728c */ /* 0x000fc4000bf45070 */
[----:B------:R-:W-:Y:S02]  /*ff40*/  UIADD3 UR24, UR28, 0x1, URZ ;  /* 0x000000011c187890 */ /* 0x000fe4000fffe03f */
[----:B------:R-:W-:Y:S02]  /*ff50*/  UISETP.GE.U32.AND.EX UP1, UPT, UR26, UR35, UPT, UP1 ;  /* 0x000000231a00728c */ /* 0x000fe4000bf26110 */
[----:B------:R-:W-:Y:S02]  /*ff60*/  UISETP.NE.AND.EX UP2, UPT, UR35, URZ, UPT, UP2 ;  /* 0x0000003f2300728c */ /* 0x000fe4000bf45320 */
[----:B------:R-:W-:-:S04]  /*ff70*/  USEL UR24, UR24, UR28, UP1 ;  /* 0x0000001c18187287 */ /* 0x000fc80008800000 */
[----:B------:R-:W-:Y:S01]  /*ff80*/  USEL UR25, UR24, 0xffffffff, UP2 ;  /* 0xffffffff18197887 */ /* 0x000fe20009000000 */
[----:B------:R-:W-:Y:S11]  /*ff90*/  RET.REL.NODEC R2 `(_ZN7cutlass13device_kernelINS_4gemm6kernel13GemmUniversalINS1_17GroupProblemShapeIN4cute5tupleIJiiiEEEEENS1_10collective13CollectiveMmaINS1_39MainloopSm90ArrayTmaGmmaWarpSpecializedILi8ENS6_IJNS5_1CILi2EEENSC_ILi1EEESE_EEENS1_55KernelPtrArrayTmaWarpSpecializedCooperativeFP8FastAccumEEENS6_IJNSC_ILi128EEENSC_ILi256EEENSC_ILi64EEEEEENS_12float_e4m3_tEPNS6_IJlSE_NSC_ILi0EEEEEESM_SP_NS5_8TiledMMAINS5_8MMA_AtomIJNS5_4SM904GMMA31MMA_64x256x32_F32E4M3E4M3_SS_TNILNST_7ScaleInE1ELSV_1EEEEEENS5_6LayoutISF_NS6_IJSE_SN_SN_EEEEENS6_IJNS5_10UnderscoreES11_S11_EEEEENS5_13SM90_TMA_LOADENS5_14ComposedLayoutINS5_7SwizzleILi2ELi4ELi3EEENS5_18smem_ptr_flag_bitsILi8EEENSY_INS6_IJNSC_ILi8EEESK_EEENS6_IJSK_SE_EEEEEEEvNS5_8identityENS5_23SM90_TMA_LOAD_MULTICASTES1E_vS1F_EENS_8epilogue10collective18CollectiveEpilogueINS1I_30Sm90PtrArrayTmaWarpSpecializedILi4ELi2ELi16ELb1ELb0ELi2EEEJSL_NS6_IJSI_NSC_ILi32EEEEEENS_6half_tEPNS6_IJSE_lSN_EEES1P_S1R_NS1I_6fusion15FusionCallbacksIS1M_NS1S_17LinearCombinationIS1P_fS1P_fLNS_15FloatRoundStyleE2EEESL_S1O_JEEES14_NS15_INS16_ILi3ELi4ELi3EEENS18_ILi16EEENSY_INS6_IJSK_S1A_EEENS6_IJSE_SK_EEEEEEENS5_17SM75_U16x8_LDSM_TENS5_14SM90_TMA_STOREES23_NS5_17SM90_U16x8_STSM_TENS5_9Copy_AtomIJNS5_17SM90_U32x4_STSM_NES1P_EEEvEEEvvEEEEvNT_6ParamsE) ;  /* 0xffffff0002187950 */ /* 0x000ff60003c3ffff */
.L_x_326:
[----:B------:R-:W-:-:S00]  /*ffa0*/  BRA `(.L_x_326) ;  /* 0xfffffffc00fc7947 */ /* 0x000fc0000383ffff */
[----:B------:R-:W-:-:S00]  /*ffb0*/  NOP ;  /* 0x0000000000007918 */ /* 0x000fc00000000000 */
        /* <DEDUP_REMOVED lines=12> */
.L_x_327:


//--------------------- .nv.global.init           --------------------------
	.section	.nv.global.init,"aw",@progbits
.nv.global.init:
	.type		$str$24,@object
	.size		$str$24,($str$25 - $str$24)
$str$24:
        /*0000*/ 	.byte	0x28, 0x61, 0x64, 0x64, 0x72, 0x65, 0x73, 0x73, 0x20, 0x26, 0x20, 0x6d, 0x61, 0x73, 0x6b, 0x29
        /*0010*/ 	.byte	0x20, 0x3d, 0x3d, 0x20, 0x30, 0x00
	.type		$str$25,@object
	.size		$str$25,(__unnamed_1 - $str$25)
$str$25:
        /*0016*/ 	.byte	0x2f, 0x74, 0x6d, 0x70, 0x2f, 0x63, 0x75, 0x74, 0x6c, 0x61, 0x73, 0x73, 0x5f, 0x73, 0x77, 0x65
        /*0026*/ 	.byte	0x65, 0x70, 0x5f, 0x73, 0x72, 0x63, 0x2f, 0x69, 0x6e, 0x63, 0x6c, 0x75, 0x64, 0x65, 0x2f, 0x63
        /*0036*/ 	.byte	0x75, 0x74, 0x65, 0x2f, 0x70, 0x6f, 0x69, 0x6e, 0x74, 0x65, 0x72, 0x5f, 0x66, 0x6c, 0x61, 0x67
        /*0046*/ 	.byte	0x67, 0x65, 0x64, 0x2e, 0x68, 0x70, 0x70, 0x00
	.type		__unnamed_1,@object
	.size		__unnamed_1,(.L_0 - __unnamed_1)
__unnamed_1:
        /*004e*/ 	.byte	0x61, 0x75, 0x74, 0x6f, 0x20, 0x63, 0x75, 0x74, 0x65, 0x3a, 0x3a, 0x61, 0x73, 0x5f, 0x70, 0x6f
        /* <DEDUP_REMOVED lines=27> */
        /*020e*/ 	.byte	0x30, 0x39, 0x36, 0x3e, 0x3e, 0x3e, 0x3e, 0x3e, 0x5d, 0x00
.L_0:


//--------------------- .nv.shared._ZN7cutlass13device_kernelINS_4gemm6kernel13GemmUniversalINS1_17GroupProblemShapeIN4cute5tupleIJiiiEEEEENS1_10collective13CollectiveMmaINS1_39MainloopSm90ArrayTmaGmmaWarpSpecializedILi8ENS6_IJNS5_1CILi2EEENSC_ILi1EEESE_EEENS1_55KernelPtrArrayTmaWarpSpecializedCooperativeFP8FastAccumEEENS6_IJNSC_ILi128EEENSC_ILi256EEENSC_ILi64EEEEEENS_12float_e4m3_tEPNS6_IJlSE_NSC_ILi0EEEEEESM_SP_NS5_8TiledMMAINS5_8MMA_AtomIJNS5_4SM904GMMA31MMA_64x256x32_F32E4M3E4M3_SS_TNILNST_7ScaleInE1ELSV_1EEEEEENS5_6LayoutISF_NS6_IJSE_SN_SN_EEEEENS6_IJNS5_10UnderscoreES11_S11_EEEEENS5_13SM90_TMA_LOADENS5_14ComposedLayoutINS5_7SwizzleILi2ELi4ELi3EEENS5_18smem_ptr_flag_bitsILi8EEENSY_INS6_IJNSC_ILi8EEESK_EEENS6_IJSK_SE_EEEEEEEvNS5_8identityENS5_23SM90_TMA_LOAD_MULTICASTES1E_vS1F_EENS_8epilogue10collective18CollectiveEpilogueINS1I_30Sm90PtrArrayTmaWarpSpecializedILi4ELi2ELi16ELb1ELb0ELi2EEEJSL_NS6_IJSI_NSC_ILi32EEEEEENS_6half_tEPNS6_IJSE_lSN_EEES1P_S1R_NS1I_6fusion15FusionCallbacksIS1M_NS1S_17LinearCombinationIS1P_fS1P_fLNS_15FloatRoundStyleE2EEESL_S1O_JEEES14_NS15_INS16_ILi3ELi4ELi3EEENS18_ILi16EEENSY_INS6_IJSK_S1A_EEENS6_IJSE_SK_EEEEEEENS5_17SM75_U16x8_LDSM_TENS5_14SM90_TMA_STOREES23_NS5_17SM90_U16x8_STSM_TENS5_9Copy_AtomIJNS5_17SM90_U32x4_STSM_NES1P_EEEvEEEvvEEEEvNT_6ParamsE --------------------------
	.section	.nv.shared._ZN7cutlass13device_kernelINS_4gemm6kernel13GemmUniversalINS1_17GroupProblemShapeIN4cute5tupleIJiiiEEEEENS1_10collective13CollectiveMmaINS1_39MainloopSm90ArrayTmaGmmaWarpSpecializedILi8ENS6_IJNS5_1CILi2EEENSC_ILi1EEESE_EEENS1_55KernelPtrArrayTmaWarpSpecializedCooperativeFP8FastAccumEEENS6_IJNSC_ILi128EEENSC_ILi256EEENSC_ILi64EEEEEENS_12float_e4m3_tEPNS6_IJlSE_NSC_ILi0EEEEEESM_SP_NS5_8TiledMMAINS5_8MMA_AtomIJNS5_4SM904GMMA31MMA_64x256x32_F32E4M3E4M3_SS_TNILNST_7ScaleInE1ELSV_1EEEEEENS5_6LayoutISF_NS6_IJSE_SN_SN_EEEEENS6_IJNS5_10UnderscoreES11_S11_EEEEENS5_13SM90_TMA_LOADENS5_14ComposedLayoutINS5_7SwizzleILi2ELi4ELi3EEENS5_18smem_ptr_flag_bitsILi8EEENSY_INS6_IJNSC_ILi8EEESK_EEENS6_IJSK_SE_EEEEEEEvNS5_8identityENS5_23SM90_TMA_LOAD_MULTICASTES1E_vS1F_EENS_8epilogue10collective18CollectiveEpilogueINS1I_30Sm90PtrArrayTmaWarpSpecializedILi4ELi2ELi16ELb1ELb0ELi2EEEJSL_NS6_IJSI_NSC_ILi32EEEEEENS_6half_tEPNS6_IJSE_lSN_EEES1P_S1R_NS1I_6fusion15FusionCallbacksIS1M_NS1S_17LinearCombinationIS1P_fS1P_fLNS_15FloatRoundStyleE2EEESL_S1O_JEEES14_NS15_INS16_ILi3ELi4ELi3EEENS18_ILi16EEENSY_INS6_IJSK_S1A_EEENS6_IJSE_SK_EEEEEEENS5_17SM75_U16x8_LDSM_TENS5_14SM90_TMA_STOREES23_NS5_17SM90_U16x8_STSM_TENS5_9Copy_AtomIJNS5_17SM90_U32x4_STSM_NES1P_EEEvEEEvvEEEEvNT_6ParamsE,"aw",@nobits
	.sectionflags	@""
	.align	16
	.zero		1024


//--------------------- .nv.shared.reserved.0     --------------------------
	.section	.nv.shared.reserved.0,"aw",@nobits
	.weak		__nv_reservedSMEM_offset_0_alias
	.size		__nv_reservedSMEM_offset_0_alias, 0, 0
	.other		__nv_reservedSMEM_offset_0_alias,@"STO_CUDA_RESERVED_SHARED STV_DEFAULT"
__nv_reservedSMEM_offset_0_alias:
	.zero		0


//--------------------- .nv.global                --------------------------
	.section	.nv.global,"aw",@nobits
.nv.global:
	.type		_ZN39_INTERNAL_e8df9abd_4_k_cu_d03fc4cd_36424cute1_E,@object
	.size		_ZN39_INTERNAL_e8df9abd_4_k_cu_d03fc4cd_36424cute1_E,(_ZN39_INTERNAL_e8df9abd_4_k_cu_d03fc4cd_36424cuda3std3__45__cpo6cbeginE - _ZN39_INTERNAL_e8df9abd_4_k_cu_d03fc4cd_36424cute1_E)
_ZN39_INTERNAL_e8df9abd_4_k_cu_d03fc4cd_36424cute1_E:
	.zero		1
	.type		_ZN39_INTERNAL_e8df9abd_4_k_cu_d03fc4cd_36424cuda3std3__45__cpo6cbeginE,@object
	.size		_ZN39_INTERNAL_e8df9abd_4_k_cu_d03fc4cd_36424cuda3std3__45__cpo6cbeginE,(_ZN39_INTERNAL_e8df9abd_4_k_cu_d03fc4cd_36424cuda3std3__48in_placeE - _ZN39_INTERNAL_e8df9abd_4_k_cu_d03fc4cd_36424cuda3std3__45__cpo6cbeginE)
_ZN39_INTERNAL_e8df9abd_4_k_cu_d03fc4cd_36424cuda3std3__45__cpo6cbeginE:
	.zero		1
	.type		_ZN39_INTERNAL_e8df9abd_4_k_cu_d03fc4cd_36424cuda3std3__48in_placeE,@object
	.size		_ZN39_INTERNAL_e8df9abd_4_k_cu_d03fc4cd_36424cuda3std3__48in_placeE,(_ZN39_INTERNAL_e8df9abd_4_k_cu_d03fc4cd_36424cuda3std6ranges3__45__cpo9iter_moveE - _ZN39_INTERNAL_e8df9abd_4_k_cu_d03fc4cd_36424cuda3std3__48in_placeE)
_ZN39_INTERNAL_e8df9abd_4_k_cu_d03fc4cd_36424cuda3std3__48in_placeE:
	.zero		1
	.type		_ZN39_INTERNAL_e8df9abd_4_k_cu_d03fc4cd_36424cuda3std6ranges3__45__cpo9iter_moveE,@object
	.size		_ZN39_INTERNAL_e8df9abd_4_k_cu_d03fc4cd_36424cuda3std6ranges3__45__cpo9iter_moveE,(_ZN39_INTERNAL_e8df9abd_4_k_cu_d03fc4cd_36424cuda3std3__45__cpo5beginE - _ZN39_INTERNAL_e8df9abd_4_k_cu_d03fc4cd_36424cuda3std6ranges3__45__cpo9iter_moveE)
_ZN39_INTERNAL_e8df9abd_4_k_cu_d03fc4cd_36424cuda3std6ranges3__45__cpo9iter_moveE:
	.zero		1
	.type		_ZN39_INTERNAL_e8df9abd_4_k_cu_d03fc4cd_36424cuda3std3__45__cpo5beginE,@object
	.size		_ZN39_INTERNAL_e8df9abd_4_k_cu_d03fc4cd_36424cuda3std3__45__cpo5beginE,(_ZN39_INTERNAL_e8df9abd_4_k_cu_d03fc4cd_36424cuda3std3__441_GLOBAL__N__e8df9abd_4_k_cu_d03fc4cd_36426ignoreE - _ZN39_INTERNAL_e8df9abd_4_k_cu_d03fc4cd_36424cuda3std3__45__cpo5beginE)
_ZN39_INTERNAL_e8df9abd_4_k_cu_d03fc4cd_36424cuda3std3__45__cpo5beginE:
	.zero		1
	.type		_ZN39_INTERNAL_e8df9abd_4_k_cu_d03fc4cd_36424cuda3std3__441_GLOBAL__N__e8df9abd_4_k_cu_d03fc4cd_36426ignoreE,@object
	.size		_ZN39_INTERNAL_e8df9abd_4_k_cu_d03fc4cd_36424cuda3std3__441_GLOBAL__N__e8df9abd_4_k_cu_d03fc4cd_36426ignoreE,(_ZN39_INTERNAL_e8df9abd_4_k_cu_d03fc4cd_36424cute7productE - _ZN39_INTERNAL_e8df9abd_4_k_cu_d03fc4cd_36424cuda3std3__441_GLOBAL__N__e8df9abd_4_k_cu_d03fc4cd_36426ignoreE)
_ZN39_INTERNAL_e8df9abd_4_k_cu_d03fc4cd_36424cuda3std3__441_GLOBAL__N__e8df9abd_4_k_cu_d03fc4cd_36426ignoreE:
	.zero		1
	.type		_ZN39_INTERNAL_e8df9abd_4_k_cu_d03fc4cd_36424cute7productE,@object
	.size		_ZN39_INTERNAL_e8df9abd_4_k_cu_d03fc4cd_36424cute7productE,(_ZN39_INTERNAL_e8df9abd_4_k_cu_d03fc4cd_36424cuda3std3__45__cpo3endE - _ZN39_INTERNAL_e8df9abd_4_k_cu_d03fc4cd_36424cute7productE)
_ZN39_INTERNAL_e8df9abd_4_k_cu_d03fc4cd_36424cute7productE:
	.zero		1
	.type		_ZN39_INTERNAL_e8df9abd_4_k_cu_d03fc4cd_36424cuda3std3__45__cpo3endE,@object
	.size		_ZN39_INTERNAL_e8df9abd_4_k_cu_d03fc4cd_36424cuda3std3__45__cpo3endE,(_ZN39_INTERNAL_e8df9abd_4_k_cu_d03fc4cd_36424cuda3std3__419piecewise_constructE - _ZN39_INTERNAL_e8df9abd_4_k_cu_d03fc4cd_36424cuda3std3__45__cpo3endE)
_ZN39_INTERNAL_e8df9abd_4_k_cu_d03fc4cd_36424cuda3std3__45__cpo3endE:
	.zero		1
	.type		_ZN39_INTERNAL_e8df9abd_4_k_cu_d03fc4cd_36424cuda3std3__419piecewise_constructE,@object
	.size		_ZN39_INTERNAL_e8df9abd_4_k_cu_d03fc4cd_36424cuda3std3__419piecewise_constructE,(_ZN39_INTERNAL_e8df9abd_4_k_cu_d03fc4cd_36424cuda3std3__45__cpo4cendE - _ZN39_INTERNAL_e8df9abd_4_k_cu_d03fc4cd_36424cuda3std3__419piecewise_constructE)
_ZN39_INTERNAL_e8df9abd_4_k_cu_d03fc4cd_36424cuda3std3__419piecewise_constructE:
	.zero		1
	.type		_ZN39_INTERNAL_e8df9abd_4_k_cu_d03fc4cd_36424cuda3std3__45__cpo4cendE,@object
	.size		_ZN39_INTERNAL_e8df9abd_4_k_cu_d03fc4cd_36424cuda3std3__45__cpo4cendE,(_ZN39_INTERNAL_e8df9abd_4_k_cu_d03fc4cd_36424cuda3std6ranges3__45__cpo4swapE - _ZN39_INTERNAL_e8df9abd_4_k_cu_d03fc4cd_36424cuda3std3__45__cpo4cendE)
_ZN39_INTERNAL_e8df9abd_4_k_cu_d03fc4cd_36424cuda3std3__45__cpo4cendE:
	.zero		1
	.type		_ZN39_INTERNAL_e8df9abd_4_k_cu_d03fc4cd_36424cuda3std6ranges3__45__cpo4swapE,@object
	.size		_ZN39_INTERNAL_e8df9abd_4_k_cu_d03fc4cd_36424cuda3std6ranges3__45__cpo4swapE,(.L_8 - _ZN39_INTERNAL_e8df9abd_4_k_cu_d03fc4cd_36424cuda3std6ranges3__45__cpo4swapE)
_ZN39_INTERNAL_e8df9abd_4_k_cu_d03fc4cd_36424cuda3std6ranges3__45__cpo4swapE:
	.zero		1
.L_8:


//--------------------- .nv.constant0._ZN7cutlass13device_kernelINS_4gemm6kernel13GemmUniversalINS1_17GroupProblemShapeIN4cute5tupleIJiiiEEEEENS1_10collective13CollectiveMmaINS1_39MainloopSm90ArrayTmaGmmaWarpSpecializedILi8ENS6_IJNS5_1CILi2EEENSC_ILi1EEESE_EEENS1_55KernelPtrArrayTmaWarpSpecializedCooperativeFP8FastAccumEEENS6_IJNSC_ILi128EEENSC_ILi256EEENSC_ILi64EEEEEENS_12float_e4m3_tEPNS6_IJlSE_NSC_ILi0EEEEEESM_SP_NS5_8TiledMMAINS5_8MMA_AtomIJNS5_4SM904GMMA31MMA_64x256x32_F32E4M3E4M3_SS_TNILNST_7ScaleInE1ELSV_1EEEEEENS5_6LayoutISF_NS6_IJSE_SN_SN_EEEEENS6_IJNS5_10UnderscoreES11_S11_EEEEENS5_13SM90_TMA_LOADENS5_14ComposedLayoutINS5_7SwizzleILi2ELi4ELi3EEENS5_18smem_ptr_flag_bitsILi8EEENSY_INS6_IJNSC_ILi8EEESK_EEENS6_IJSK_SE_EEEEEEEvNS5_8identityENS5_23SM90_TMA_LOAD_MULTICASTES1E_vS1F_EENS_8epilogue10collective18CollectiveEpilogueINS1I_30Sm90PtrArrayTmaWarpSpecializedILi4ELi2ELi16ELb1ELb0ELi2EEEJSL_NS6_IJSI_NSC_ILi32EEEEEENS_6half_tEPNS6_IJSE_lSN_EEES1P_S1R_NS1I_6fusion15FusionCallbacksIS1M_NS1S_17LinearCombinationIS1P_fS1P_fLNS_15FloatRoundStyleE2EEESL_S1O_JEEES14_NS15_INS16_ILi3ELi4ELi3EEENS18_ILi16EEENSY_INS6_IJSK_S1A_EEENS6_IJSE_SK_EEEEEEENS5_17SM75_U16x8_LDSM_TENS5_14SM90_TMA_STOREES23_NS5_17SM90_U16x8_STSM_TENS5_9Copy_AtomIJNS5_17SM90_U32x4_STSM_NES1P_EEEvEEEvvEEEEvNT_6ParamsE --------------------------
	.section	.nv.constant0._ZN7cutlass13device_kernelINS_4gemm6kernel13GemmUniversalINS1_17GroupProblemShapeIN4cute5tupleIJiiiEEEEENS1_10collective13CollectiveMmaINS1_39MainloopSm90ArrayTmaGmmaWarpSpecializedILi8ENS6_IJNS5_1CILi2EEENSC_ILi1EEESE_EEENS1_55KernelPtrArrayTmaWarpSpecializedCooperativeFP8FastAccumEEENS6_IJNSC_ILi128EEENSC_ILi256EEENSC_ILi64EEEEEENS_12float_e4m3_tEPNS6_IJlSE_NSC_ILi0EEEEEESM_SP_NS5_8TiledMMAINS5_8MMA_AtomIJNS5_4SM904GMMA31MMA_64x256x32_F32E4M3E4M3_SS_TNILNST_7ScaleInE1ELSV_1EEEEEENS5_6LayoutISF_NS6_IJSE_SN_SN_EEEEENS6_IJNS5_10UnderscoreES11_S11_EEEEENS5_13SM90_TMA_LOADENS5_14ComposedLayoutINS5_7SwizzleILi2ELi4ELi3EEENS5_18smem_ptr_flag_bitsILi8EEENSY_INS6_IJNSC_ILi8EEESK_EEENS6_IJSK_SE_EEEEEEEvNS5_8identityENS5_23SM90_TMA_LOAD_MULTICASTES1E_vS1F_EENS_8epilogue10collective18CollectiveEpilogueINS1I_30Sm90PtrArrayTmaWarpSpecializedILi4ELi2ELi16ELb1ELb0ELi2EEEJSL_NS6_IJSI_NSC_ILi32EEEEEENS_6half_tEPNS6_IJSE_lSN_EEES1P_S1R_NS1I_6fusion15FusionCallbacksIS1M_NS1S_17LinearCombinationIS1P_fS1P_fLNS_15FloatRoundStyleE2EEESL_S1O_JEEES14_NS15_INS16_ILi3ELi4ELi3EEENS18_ILi16EEENSY_INS6_IJSK_S1A_EEENS6_IJSE_SK_EEEEEEENS5_17SM75_U16x8_LDSM_TENS5_14SM90_TMA_STOREES23_NS5_17SM90_U16x8_STSM_TENS5_9Copy_AtomIJNS5_17SM90_U32x4_STSM_NES1P_EEEvEEEvvEEEEvNT_6ParamsE,"a",@progbits
	.sectionflags	@""
	.align	4
.nv.constant0._ZN7cutlass13device_kernelINS_4gemm6kernel13GemmUniversalINS1_17GroupProblemShapeIN4cute5tupleIJiiiEEEEENS1_10collective13CollectiveMmaINS1_39MainloopSm90ArrayTmaGmmaWarpSpecializedILi8ENS6_IJNS5_1CILi2EEENSC_ILi1EEESE_EEENS1_55KernelPtrArrayTmaWarpSpecializedCooperativeFP8FastAccumEEENS6_IJNSC_ILi128EEENSC_ILi256EEENSC_ILi64EEEEEENS_12float_e4m3_tEPNS6_IJlSE_NSC_ILi0EEEEEESM_SP_NS5_8TiledMMAINS5_8MMA_AtomIJNS5_4SM904GMMA31MMA_64x256x32_F32E4M3E4M3_SS_TNILNST_7ScaleInE1ELSV_1EEEEEENS5_6LayoutISF_NS6_IJSE_SN_SN_EEEEENS6_IJNS5_10UnderscoreES11_S11_EEEEENS5_13SM90_TMA_LOADENS5_14ComposedLayoutINS5_7SwizzleILi2ELi4ELi3EEENS5_18smem_ptr_flag_bitsILi8EEENSY_INS6_IJNSC_ILi8EEESK_EEENS6_IJSK_SE_EEEEEEEvNS5_8identityENS5_23SM90_TMA_LOAD_MULTICASTES1E_vS1F_EENS_8epilogue10collective18CollectiveEpilogueINS1I_30Sm90PtrArrayTmaWarpSpecializedILi4ELi2ELi16ELb1ELb0ELi2EEEJSL_NS6_IJSI_NSC_ILi32EEEEEENS_6half_tEPNS6_IJSE_lSN_EEES1P_S1R_NS1I_6fusion15FusionCallbacksIS1M_NS1S_17LinearCombinationIS1P_fS1P_fLNS_15FloatRoundStyleE2EEESL_S1O_JEEES14_NS15_INS16_ILi3ELi4ELi3EEENS18_ILi16EEENSY_INS6_IJSK_S1A_EEENS6_IJSE_SK_EEEEEEENS5_17SM75_U16x8_LDSM_TENS5_14SM90_TMA_STOREES23_NS5_17SM90_U16x8_STSM_TENS5_9Copy_AtomIJNS5_17SM90_U32x4_STSM_NES1P_EEEvEEEvvEEEEvNT_6ParamsE:
	.zero		2432


//--------------------- SYMBOLS --------------------------

	.type		.nv.reservedSmem.offset0,@object
	.size		.nv.reservedSmem.offset0,0x4
	.type		__assertfail,@function
